//
// Generated by NVIDIA NVVM Compiler
//
// Compiler Build ID: CL-36424714
// Cuda compilation tools, release 13.0, V13.0.88
// Based on NVVM 20.0.0
//

.version 9.0
.target sm_100
.address_size 64

	// .globl	_Z11vv_update_rPfS_S_
.extern .func  (.param .b32 func_retval0) vprintf
(
	.param .b64 vprintf_param_0,
	.param .b64 vprintf_param_1
)
;
.func  (.param .b64 func_retval0) __internal_accurate_pow
(
	.param .b64 __internal_accurate_pow_param_0,
	.param .b64 __internal_accurate_pow_param_1
)
;
.extern .shared .align 16 .b8 shared[];
.global .align 1 .b8 $str[7] = {37, 102, 9, 37, 102, 10};
.extern .shared .align 16 .b8 shared2[];

.visible .entry _Z11vv_update_rPfS_S_(
	.param .u64 .ptr .align 1 _Z11vv_update_rPfS_S__param_0,
	.param .u64 .ptr .align 1 _Z11vv_update_rPfS_S__param_1,
	.param .u64 .ptr .align 1 _Z11vv_update_rPfS_S__param_2
)
{
	.reg .pred 	%p<15>;
	.reg .b32 	%r<16>;
	.reg .b32 	%f<45>;
	.reg .b64 	%rd<11>;

	ld.param.u64 	%rd2, [_Z11vv_update_rPfS_S__param_0];
	ld.param.u64 	%rd3, [_Z11vv_update_rPfS_S__param_1];
	ld.param.u64 	%rd4, [_Z11vv_update_rPfS_S__param_2];
	cvta.to.global.u64 	%rd5, %rd4;
	cvta.to.global.u64 	%rd6, %rd2;
	cvta.to.global.u64 	%rd7, %rd3;
	mov.u32 	%r9, %ctaid.x;
	mul.wide.u32 	%rd8, %r9, 4;
	add.s64 	%rd1, %rd7, %rd8;
	ld.global.f32 	%f15, [%rd1];
	add.s64 	%rd9, %rd6, %rd8;
	ld.global.f32 	%f16, [%rd9];
	fma.rn.f32 	%f17, %f16, 0f3B03126F, %f15;
	add.s64 	%rd10, %rd5, %rd8;
	ld.global.f32 	%f18, [%rd10];
	fma.rn.f32 	%f1, %f18, 0f3B83126F, %f17;
	abs.f32 	%f44, %f1;
	setp.lt.f32 	%p1, %f44, 0f3F99999A;
	@%p1 bra 	$L__BB0_11;
	setp.gtu.f32 	%p2, %f44, 0f4B19999A;
	@%p2 bra 	$L__BB0_8;
	mov.f32 	%f19, 0f3F99999A;
	div.approx.f32 	%f20, %f44, %f19;
	cvt.rzi.f32.f32 	%f42, %f20;
	fma.rn.f32 	%f4, %f42, 0fBF99999A, %f44;
	mov.b32 	%r1, %f4;
	setp.lt.u32 	%p3, %r1, 1067030938;
	@%p3 bra 	$L__BB0_7;
	setp.lt.u32 	%p4, %r1, -2147483647;
	@%p4 bra 	$L__BB0_5;
	add.f32 	%f24, %f42, 0fBF800000;
	setp.lt.f32 	%p7, %f4, 0fBF99999A;
	add.f32 	%f25, %f24, 0fBF800000;
	selp.f32 	%f42, %f25, %f24, %p7;
	bra.uni 	$L__BB0_7;
$L__BB0_5:
	add.f32 	%f42, %f42, 0f3F800000;
	setp.ltu.f32 	%p5, %f4, 0f4019999A;
	@%p5 bra 	$L__BB0_7;
	add.f32 	%f21, %f42, 0f3F800000;
	fma.rn.f32 	%f22, 0f3F99999A, 0fC0400000, %f4;
	setp.ge.f32 	%p6, %f22, 0f00000000;
	add.f32 	%f23, %f21, 0f3F800000;
	selp.f32 	%f42, %f23, %f21, %p6;
$L__BB0_7:
	fma.rn.f32 	%f44, %f42, 0fBF99999A, %f44;
	bra.uni 	$L__BB0_11;
$L__BB0_8:
	mov.b32 	%r2, %f44;
	and.b32  	%r10, %r2, 8388607;
	or.b32  	%r14, %r10, 1065353216;
	mov.b32 	%f43, %r14;
	and.b32  	%r11, %r2, -8388608;
	add.s32 	%r15, %r11, -1065353216;
	setp.eq.s32 	%p8, %r15, 0;
	@%p8 bra 	$L__BB0_10;
$L__BB0_9:
	min.u32 	%r12, %r15, 192937984;
	add.s32 	%r13, %r14, %r12;
	mov.b32 	%f26, %r13;
	mul.f32 	%f27, %f26, 0f3F555555;
	fma.rn.f32 	%f28, %f27, 0fBF99999A, %f26;
	fma.rn.f32 	%f29, %f28, 0f3F555555, %f27;
	fma.rn.f32 	%f30, %f29, 0fBF99999A, %f26;
	mov.f32 	%f31, 0f3F555555;
	fma.rz.f32 	%f32, %f30, %f31, %f29;
	cvt.rzi.f32.f32 	%f33, %f32;
	fma.rn.f32 	%f43, %f33, 0fBF99999A, %f26;
	sub.s32 	%r15, %r15, %r12;
	mov.b32 	%r14, %f43;
	setp.ne.s32 	%p9, %r15, 0;
	setp.ne.s32 	%p10, %r14, 0;
	and.pred  	%p11, %p9, %p10;
	@%p11 bra 	$L__BB0_9;
$L__BB0_10:
	setp.gt.u32 	%p12, %r2, 2139095039;
	selp.f32 	%f35, 0f7FFFFFFF, 0f4B000000, %p12;
	mul.f32 	%f36, %f43, 0f34000000;
	mul.f32 	%f44, %f35, %f36;
$L__BB0_11:
	abs.f32 	%f37, %f44;
	setp.nan.f32 	%p13, %f37, %f37;
	copysign.f32 	%f38, %f1, %f44;
	selp.f32 	%f39, %f44, %f38, %p13;
	setp.lt.f32 	%p14, %f39, 0f00000000;
	add.f32 	%f40, %f39, 0f3F99999A;
	selp.f32 	%f41, %f40, %f39, %p14;
	st.global.f32 	[%rd1], %f41;
	ret;

}
	// .globl	_Z11vv_update_vPfS_S_
.visible .entry _Z11vv_update_vPfS_S_(
	.param .u64 .ptr .align 1 _Z11vv_update_vPfS_S__param_0,
	.param .u64 .ptr .align 1 _Z11vv_update_vPfS_S__param_1,
	.param .u64 .ptr .align 1 _Z11vv_update_vPfS_S__param_2
)
{
	.reg .b32 	%r<2>;
	.reg .b32 	%f<4>;
	.reg .b64 	%rd<8>;

	ld.param.u64 	%rd1, [_Z11vv_update_vPfS_S__param_0];
	ld.param.u64 	%rd2, [_Z11vv_update_vPfS_S__param_2];
	cvta.to.global.u64 	%rd3, %rd1;
	cvta.to.global.u64 	%rd4, %rd2;
	mov.u32 	%r1, %ctaid.x;
	mul.wide.u32 	%rd5, %r1, 4;
	add.s64 	%rd6, %rd4, %rd5;
	ld.global.f32 	%f1, [%rd6];
	add.s64 	%rd7, %rd3, %rd5;
	ld.global.f32 	%f2, [%rd7];
	fma.rn.f32 	%f3, %f2, 0f3B03126F, %f1;
	st.global.f32 	[%rd6], %f3;
	ret;

}
	// .globl	_Z19calcForces_intraboxPfS_PiS0_S_
.visible .entry _Z19calcForces_intraboxPfS_PiS0_S_(
	.param .u64 .ptr .align 1 _Z19calcForces_intraboxPfS_PiS0_S__param_0,
	.param .u64 .ptr .align 1 _Z19calcForces_intraboxPfS_PiS0_S__param_1,
	.param .u64 .ptr .align 1 _Z19calcForces_intraboxPfS_PiS0_S__param_2,
	.param .u64 .ptr .align 1 _Z19calcForces_intraboxPfS_PiS0_S__param_3,
	.param .u64 .ptr .align 1 _Z19calcForces_intraboxPfS_PiS0_S__param_4
)
{
	.reg .pred 	%p<51>;
	.reg .b32 	%r<189>;
	.reg .b32 	%f<64>;
	.reg .b64 	%rd<67>;
	.reg .b64 	%fd<33>;

	ld.param.u64 	%rd7, [_Z19calcForces_intraboxPfS_PiS0_S__param_1];
	ld.param.u64 	%rd8, [_Z19calcForces_intraboxPfS_PiS0_S__param_2];
	ld.param.u64 	%rd9, [_Z19calcForces_intraboxPfS_PiS0_S__param_3];
	ld.param.u64 	%rd10, [_Z19calcForces_intraboxPfS_PiS0_S__param_4];
	cvta.to.global.u64 	%rd1, %rd7;
	cvta.to.global.u64 	%rd2, %rd8;
	cvta.to.global.u64 	%rd11, %rd9;
	cvta.to.global.u64 	%rd12, %rd10;
	mov.u32 	%r58, %ctaid.x;
	mov.u32 	%r59, %ctaid.y;
	mov.u32 	%r60, %nctaid.y;
	mov.u32 	%r61, %ctaid.z;
	mov.u32 	%r62, %nctaid.z;
	mad.lo.s32 	%r63, %r61, %r62, %r59;
	mad.lo.s32 	%r64, %r63, %r60, %r58;
	mov.u32 	%r1, %tid.x;
	ld.global.f32 	%f1, [%rd12];
	mul.wide.s32 	%rd13, %r64, 4;
	add.s64 	%rd14, %rd11, %rd13;
	ld.global.u32 	%r2, [%rd14];
	ld.global.u32 	%r3, [%rd14+4];
	sub.s32 	%r4, %r3, %r2;
	mov.u32 	%r65, %ntid.x;
	div.u32 	%r5, %r4, %r65;
	mad.lo.s32 	%r178, %r1, %r5, %r1;
	add.s32 	%r66, %r5, %r178;
	mul.lo.s32 	%r6, %r4, 12;
	add.s32 	%r8, %r66, 1;
	setp.gt.u32 	%p3, %r5, 2147483646;
	@%p3 bra 	$L__BB2_17;
	add.s32 	%r67, %r178, 1;
	max.s32 	%r9, %r8, %r67;
	sub.s32 	%r68, %r9, %r178;
	and.b32  	%r10, %r68, 3;
	setp.eq.s32 	%p4, %r10, 0;
	mov.u32 	%r176, %r178;
	@%p4 bra 	$L__BB2_6;
	mov.b32 	%r175, 0;
	mov.u32 	%r176, %r178;
$L__BB2_3:
	.pragma "nounroll";
	setp.ge.s32 	%p5, %r176, %r4;
	@%p5 bra 	$L__BB2_5;
	add.s32 	%r70, %r176, %r2;
	mul.wide.s32 	%rd15, %r70, 4;
	add.s64 	%rd16, %rd2, %rd15;
	ld.global.u32 	%r71, [%rd16];
	mul.lo.s32 	%r72, %r71, 3;
	mul.wide.s32 	%rd17, %r72, 4;
	add.s64 	%rd18, %rd1, %rd17;
	ld.global.f32 	%f9, [%rd18];
	mov.u32 	%r73, shared;
	mad.lo.s32 	%r74, %r176, 12, %r73;
	st.shared.f32 	[%r74], %f9;
	add.s32 	%r75, %r74, %r6;
	mov.b32 	%r76, 0;
	st.shared.u32 	[%r75], %r76;
	ld.global.f32 	%f10, [%rd18+4];
	st.shared.f32 	[%r74+4], %f10;
	st.shared.u32 	[%r75+4], %r76;
	ld.global.f32 	%f11, [%rd18+8];
	st.shared.f32 	[%r74+8], %f11;
	st.shared.u32 	[%r75+8], %r76;
$L__BB2_5:
	add.s32 	%r176, %r176, 1;
	add.s32 	%r175, %r175, 1;
	setp.ne.s32 	%p6, %r175, %r10;
	@%p6 bra 	$L__BB2_3;
$L__BB2_6:
	sub.s32 	%r77, %r178, %r9;
	setp.gt.u32 	%p7, %r77, -4;
	@%p7 bra 	$L__BB2_17;
	cvt.s64.s32 	%rd3, %r2;
	mov.u32 	%r81, shared;
$L__BB2_8:
	setp.ge.s32 	%p8, %r176, %r4;
	@%p8 bra 	$L__BB2_10;
	add.s32 	%r78, %r176, %r2;
	mul.wide.s32 	%rd19, %r78, 4;
	add.s64 	%rd20, %rd2, %rd19;
	ld.global.u32 	%r79, [%rd20];
	mul.lo.s32 	%r80, %r79, 3;
	mul.wide.s32 	%rd21, %r80, 4;
	add.s64 	%rd22, %rd1, %rd21;
	ld.global.f32 	%f12, [%rd22];
	mad.lo.s32 	%r82, %r176, 12, %r81;
	st.shared.f32 	[%r82], %f12;
	add.s32 	%r83, %r82, %r6;
	mov.b32 	%r84, 0;
	st.shared.u32 	[%r83], %r84;
	ld.global.f32 	%f13, [%rd22+4];
	st.shared.f32 	[%r82+4], %f13;
	st.shared.u32 	[%r83+4], %r84;
	ld.global.f32 	%f14, [%rd22+8];
	st.shared.f32 	[%r82+8], %f14;
	st.shared.u32 	[%r83+8], %r84;
$L__BB2_10:
	add.s32 	%r17, %r176, 1;
	setp.ge.s32 	%p9, %r17, %r4;
	cvt.s64.s32 	%rd23, %r176;
	add.s64 	%rd24, %rd23, %rd3;
	shl.b64 	%rd25, %rd24, 2;
	add.s64 	%rd4, %rd2, %rd25;
	@%p9 bra 	$L__BB2_12;
	ld.global.u32 	%r85, [%rd4+4];
	mul.lo.s32 	%r86, %r85, 3;
	mul.wide.s32 	%rd26, %r86, 4;
	add.s64 	%rd27, %rd1, %rd26;
	ld.global.f32 	%f15, [%rd27];
	mad.lo.s32 	%r88, %r17, 12, %r81;
	st.shared.f32 	[%r88], %f15;
	add.s32 	%r89, %r88, %r6;
	mov.b32 	%r90, 0;
	st.shared.u32 	[%r89], %r90;
	ld.global.f32 	%f16, [%rd27+4];
	st.shared.f32 	[%r88+4], %f16;
	st.shared.u32 	[%r89+4], %r90;
	ld.global.f32 	%f17, [%rd27+8];
	st.shared.f32 	[%r88+8], %f17;
	st.shared.u32 	[%r89+8], %r90;
$L__BB2_12:
	add.s32 	%r18, %r176, 2;
	setp.ge.s32 	%p10, %r18, %r4;
	@%p10 bra 	$L__BB2_14;
	ld.global.u32 	%r91, [%rd4+8];
	mul.lo.s32 	%r92, %r91, 3;
	mul.wide.s32 	%rd28, %r92, 4;
	add.s64 	%rd29, %rd1, %rd28;
	ld.global.f32 	%f18, [%rd29];
	mad.lo.s32 	%r94, %r18, 12, %r81;
	st.shared.f32 	[%r94], %f18;
	add.s32 	%r95, %r94, %r6;
	mov.b32 	%r96, 0;
	st.shared.u32 	[%r95], %r96;
	ld.global.f32 	%f19, [%rd29+4];
	st.shared.f32 	[%r94+4], %f19;
	st.shared.u32 	[%r95+4], %r96;
	ld.global.f32 	%f20, [%rd29+8];
	st.shared.f32 	[%r94+8], %f20;
	st.shared.u32 	[%r95+8], %r96;
$L__BB2_14:
	add.s32 	%r19, %r176, 3;
	setp.ge.s32 	%p11, %r19, %r4;
	@%p11 bra 	$L__BB2_16;
	ld.global.u32 	%r97, [%rd4+12];
	mul.lo.s32 	%r98, %r97, 3;
	mul.wide.s32 	%rd30, %r98, 4;
	add.s64 	%rd31, %rd1, %rd30;
	ld.global.f32 	%f21, [%rd31];
	mad.lo.s32 	%r100, %r19, 12, %r81;
	st.shared.f32 	[%r100], %f21;
	add.s32 	%r101, %r100, %r6;
	mov.b32 	%r102, 0;
	st.shared.u32 	[%r101], %r102;
	ld.global.f32 	%f22, [%rd31+4];
	st.shared.f32 	[%r100+4], %f22;
	st.shared.u32 	[%r101+4], %r102;
	ld.global.f32 	%f23, [%rd31+8];
	st.shared.f32 	[%r100+8], %f23;
	st.shared.u32 	[%r101+8], %r102;
$L__BB2_16:
	add.s32 	%r176, %r176, 4;
	setp.lt.s32 	%p12, %r176, %r8;
	@%p12 bra 	$L__BB2_8;
$L__BB2_17:
	setp.gt.u32 	%p13, %r5, 2147483646;
	bar.sync 	0;
	@%p13 bra 	$L__BB2_36;
	mov.f64 	%fd11, 0dC01C000000000000;
	{
	.reg .b32 %temp; 
	mov.b64 	{%temp, %r21}, %fd11;
	}
	and.b32  	%r22, %r21, 2146435072;
	setp.eq.s32 	%p14, %r22, 1074790400;
	setp.lt.s32 	%p15, %r21, 0;
	selp.b32 	%r23, 0, 2146435072, %p15;
	and.b32  	%r103, %r21, 2147483647;
	setp.ne.s32 	%p16, %r103, 1071644672;
	and.pred  	%p1, %p14, %p16;
	mov.f64 	%fd12, 0dC010000000000000;
	{
	.reg .b32 %temp; 
	mov.b64 	{%temp, %r24}, %fd12;
	}
	and.b32  	%r25, %r24, 2146435072;
	setp.eq.s32 	%p17, %r25, 1072693248;
	setp.lt.s32 	%p18, %r24, 0;
	selp.b32 	%r26, 0, 2146435072, %p18;
	and.b32  	%r104, %r24, 2147483647;
	setp.ne.s32 	%p19, %r104, 1071644672;
	and.pred  	%p2, %p17, %p19;
$L__BB2_19:
	setp.ge.s32 	%p20, %r178, %r4;
	@%p20 bra 	$L__BB2_35;
	setp.lt.s32 	%p21, %r4, 1;
	@%p21 bra 	$L__BB2_35;
	sub.s32 	%r180, %r2, %r3;
	mov.u32 	%r106, shared;
	mad.lo.s32 	%r107, %r178, 12, %r106;
	ld.shared.f32 	%f2, [%r107];
	ld.shared.f32 	%f3, [%r107+4];
	ld.shared.f32 	%f4, [%r107+8];
	add.s32 	%r181, %r106, 8;
	neg.s32 	%r179, %r178;
$L__BB2_22:
	setp.eq.s32 	%p22, %r179, 0;
	@%p22 bra 	$L__BB2_34;
	setp.lt.s32 	%p23, %r21, 0;
	setp.eq.s32 	%p24, %r22, 1074790400;
	ld.shared.f32 	%f24, [%r181+-8];
	sub.f32 	%f25, %f2, %f24;
	div.rn.f32 	%f26, %f25, %f1;
	cvt.rni.f32.f32 	%f27, %f26;
	mul.f32 	%f28, %f1, %f27;
	sub.f32 	%f5, %f25, %f28;
	ld.shared.f32 	%f29, [%r181+-4];
	sub.f32 	%f30, %f3, %f29;
	div.rn.f32 	%f31, %f30, %f1;
	cvt.rni.f32.f32 	%f32, %f31;
	mul.f32 	%f33, %f1, %f32;
	sub.f32 	%f6, %f30, %f33;
	ld.shared.f32 	%f34, [%r181];
	sub.f32 	%f35, %f4, %f34;
	div.rn.f32 	%f36, %f35, %f1;
	cvt.rni.f32.f32 	%f37, %f36;
	mul.f32 	%f38, %f1, %f37;
	sub.f32 	%f7, %f35, %f38;
	mul.f32 	%f39, %f6, %f6;
	fma.rn.f32 	%f40, %f5, %f5, %f39;
	fma.rn.f32 	%f8, %f7, %f7, %f40;
	cvt.f64.f32 	%fd1, %f8;
	{
	.reg .b32 %temp; 
	mov.b64 	{%temp, %r33}, %fd1;
	}
	abs.f64 	%fd2, %fd1;
	{ // callseq 0, 0
	.param .b64 param0;
	st.param.f64 	[param0], %fd2;
	.param .b64 param1;
	st.param.f64 	[param1], 0dC01C000000000000;
	.param .b64 retval0;
	call.uni (retval0), 
	__internal_accurate_pow, 
	(
	param0, 
	param1
	);
	ld.param.f64 	%fd13, [retval0];
	} // callseq 0
	setp.lt.s32 	%p26, %r33, 0;
	neg.f64 	%fd15, %fd13;
	selp.f64 	%fd16, %fd15, %fd13, %p24;
	selp.f64 	%fd17, %fd16, %fd13, %p26;
	setp.eq.f32 	%p27, %f8, 0f00000000;
	selp.b32 	%r108, %r33, 0, %p24;
	or.b32  	%r109, %r108, 2146435072;
	selp.b32 	%r110, %r109, %r108, %p23;
	mov.b32 	%r111, 0;
	mov.b64 	%fd18, {%r111, %r110};
	selp.f64 	%fd31, %fd18, %fd17, %p27;
	add.f64 	%fd19, %fd1, 0dC01C000000000000;
	{
	.reg .b32 %temp; 
	mov.b64 	{%temp, %r112}, %fd19;
	}
	and.b32  	%r113, %r112, 2146435072;
	setp.ne.s32 	%p28, %r113, 2146435072;
	@%p28 bra 	$L__BB2_28;
	setp.num.f32 	%p29, %f8, %f8;
	@%p29 bra 	$L__BB2_26;
	mov.f64 	%fd20, 0dC01C000000000000;
	add.rn.f64 	%fd31, %fd1, %fd20;
	bra.uni 	$L__BB2_28;
$L__BB2_26:
	setp.neu.f64 	%p30, %fd2, 0d7FF0000000000000;
	@%p30 bra 	$L__BB2_28;
	or.b32  	%r114, %r23, -2147483648;
	selp.b32 	%r115, %r114, %r23, %p1;
	selp.b32 	%r116, %r115, %r23, %p26;
	mov.b32 	%r117, 0;
	mov.b64 	%fd31, {%r117, %r116};
$L__BB2_28:
	setp.lt.s32 	%p34, %r24, 0;
	setp.eq.s32 	%p35, %r25, 1072693248;
	{ // callseq 1, 0
	.param .b64 param0;
	st.param.f64 	[param0], %fd2;
	.param .b64 param1;
	st.param.f64 	[param1], 0dC010000000000000;
	.param .b64 retval0;
	call.uni (retval0), 
	__internal_accurate_pow, 
	(
	param0, 
	param1
	);
	ld.param.f64 	%fd21, [retval0];
	} // callseq 1
	neg.f64 	%fd23, %fd21;
	selp.f64 	%fd24, %fd23, %fd21, %p35;
	selp.f64 	%fd25, %fd24, %fd21, %p26;
	selp.b32 	%r118, %r33, 0, %p35;
	or.b32  	%r119, %r118, 2146435072;
	selp.b32 	%r120, %r119, %r118, %p34;
	mov.b32 	%r121, 0;
	mov.b64 	%fd26, {%r121, %r120};
	selp.f64 	%fd32, %fd26, %fd25, %p27;
	add.f64 	%fd27, %fd1, 0dC010000000000000;
	{
	.reg .b32 %temp; 
	mov.b64 	{%temp, %r122}, %fd27;
	}
	and.b32  	%r123, %r122, 2146435072;
	setp.ne.s32 	%p37, %r123, 2146435072;
	@%p37 bra 	$L__BB2_33;
	setp.num.f32 	%p38, %f8, %f8;
	@%p38 bra 	$L__BB2_31;
	mov.f64 	%fd28, 0dC010000000000000;
	add.rn.f64 	%fd32, %fd1, %fd28;
	bra.uni 	$L__BB2_33;
$L__BB2_31:
	setp.neu.f64 	%p39, %fd2, 0d7FF0000000000000;
	@%p39 bra 	$L__BB2_33;
	setp.lt.s32 	%p40, %r33, 0;
	or.b32  	%r124, %r26, -2147483648;
	selp.b32 	%r125, %r124, %r26, %p2;
	selp.b32 	%r126, %r125, %r26, %p40;
	mov.b32 	%r127, 0;
	mov.b64 	%fd32, {%r127, %r126};
$L__BB2_33:
	setp.eq.f32 	%p41, %f8, 0f3F800000;
	mul.f64 	%fd29, %fd32, 0dC038000000000000;
	fma.rn.f64 	%fd30, %fd31, 0d4048000000000000, %fd29;
	cvt.rn.f32.f64 	%f41, %fd30;
	selp.f32 	%f42, 0f41C00000, %f41, %p41;
	mov.u32 	%r128, shared;
	mad.lo.s32 	%r129, %r178, 12, %r128;
	add.s32 	%r130, %r129, %r6;
	ld.shared.f32 	%f43, [%r130];
	fma.rn.f32 	%f44, %f5, %f42, %f43;
	st.shared.f32 	[%r130], %f44;
	ld.shared.f32 	%f45, [%r130+4];
	fma.rn.f32 	%f46, %f6, %f42, %f45;
	st.shared.f32 	[%r130+4], %f46;
	ld.shared.f32 	%f47, [%r130+8];
	fma.rn.f32 	%f48, %f7, %f42, %f47;
	st.shared.f32 	[%r130+8], %f48;
$L__BB2_34:
	add.s32 	%r181, %r181, 12;
	add.s32 	%r180, %r180, 1;
	setp.ne.s32 	%p42, %r180, 0;
	add.s32 	%r179, %r179, 1;
	@%p42 bra 	$L__BB2_22;
$L__BB2_35:
	add.s32 	%r178, %r178, 1;
	setp.lt.s32 	%p43, %r178, %r8;
	@%p43 bra 	$L__BB2_19;
$L__BB2_36:
	bar.sync 	0;
	setp.ne.s32 	%p44, %r1, 0;
	setp.lt.s32 	%p45, %r4, 1;
	or.pred  	%p46, %p44, %p45;
	@%p46 bra 	$L__BB2_43;
	ld.param.u64 	%rd66, [_Z19calcForces_intraboxPfS_PiS0_S__param_0];
	cvta.to.global.u64 	%rd5, %rd66;
	and.b32  	%r38, %r4, 3;
	sub.s32 	%r132, %r2, %r3;
	setp.gt.u32 	%p47, %r132, -4;
	mov.b32 	%r185, 0;
	@%p47 bra 	$L__BB2_40;
	and.b32  	%r185, %r4, 2147483644;
	neg.s32 	%r184, %r185;
	mul.lo.s32 	%r133, %r3, 12;
	mul.lo.s32 	%r134, %r2, 12;
	sub.s32 	%r135, %r133, %r134;
	mov.u32 	%r136, shared;
	add.s32 	%r137, %r135, %r136;
	add.s32 	%r182, %r137, 24;
	mov.u32 	%r183, %r2;
$L__BB2_39:
	mul.wide.s32 	%rd32, %r183, 4;
	add.s64 	%rd33, %rd2, %rd32;
	ld.shared.f32 	%f49, [%r182+-24];
	ld.global.u32 	%r138, [%rd33];
	mul.lo.s32 	%r139, %r138, 3;
	mul.wide.s32 	%rd34, %r139, 4;
	add.s64 	%rd35, %rd5, %rd34;
	st.global.f32 	[%rd35], %f49;
	ld.shared.f32 	%f50, [%r182+-20];
	ld.global.u32 	%r140, [%rd33];
	mul.lo.s32 	%r141, %r140, 3;
	mul.wide.s32 	%rd36, %r141, 4;
	add.s64 	%rd37, %rd5, %rd36;
	st.global.f32 	[%rd37+4], %f50;
	ld.shared.f32 	%f51, [%r182+-16];
	ld.global.u32 	%r142, [%rd33];
	mul.lo.s32 	%r143, %r142, 3;
	mul.wide.s32 	%rd38, %r143, 4;
	add.s64 	%rd39, %rd5, %rd38;
	st.global.f32 	[%rd39+8], %f51;
	ld.shared.f32 	%f52, [%r182+-12];
	ld.global.u32 	%r144, [%rd33+4];
	mul.lo.s32 	%r145, %r144, 3;
	mul.wide.s32 	%rd40, %r145, 4;
	add.s64 	%rd41, %rd5, %rd40;
	st.global.f32 	[%rd41], %f52;
	ld.shared.f32 	%f53, [%r182+-8];
	ld.global.u32 	%r146, [%rd33+4];
	mul.lo.s32 	%r147, %r146, 3;
	mul.wide.s32 	%rd42, %r147, 4;
	add.s64 	%rd43, %rd5, %rd42;
	st.global.f32 	[%rd43+4], %f53;
	ld.shared.f32 	%f54, [%r182+-4];
	ld.global.u32 	%r148, [%rd33+4];
	mul.lo.s32 	%r149, %r148, 3;
	mul.wide.s32 	%rd44, %r149, 4;
	add.s64 	%rd45, %rd5, %rd44;
	st.global.f32 	[%rd45+8], %f54;
	ld.shared.f32 	%f55, [%r182];
	ld.global.u32 	%r150, [%rd33+8];
	mul.lo.s32 	%r151, %r150, 3;
	mul.wide.s32 	%rd46, %r151, 4;
	add.s64 	%rd47, %rd5, %rd46;
	st.global.f32 	[%rd47], %f55;
	ld.shared.f32 	%f56, [%r182+4];
	ld.global.u32 	%r152, [%rd33+8];
	mul.lo.s32 	%r153, %r152, 3;
	mul.wide.s32 	%rd48, %r153, 4;
	add.s64 	%rd49, %rd5, %rd48;
	st.global.f32 	[%rd49+4], %f56;
	ld.shared.f32 	%f57, [%r182+8];
	ld.global.u32 	%r154, [%rd33+8];
	mul.lo.s32 	%r155, %r154, 3;
	mul.wide.s32 	%rd50, %r155, 4;
	add.s64 	%rd51, %rd5, %rd50;
	st.global.f32 	[%rd51+8], %f57;
	ld.shared.f32 	%f58, [%r182+12];
	ld.global.u32 	%r156, [%rd33+12];
	mul.lo.s32 	%r157, %r156, 3;
	mul.wide.s32 	%rd52, %r157, 4;
	add.s64 	%rd53, %rd5, %rd52;
	st.global.f32 	[%rd53], %f58;
	ld.shared.f32 	%f59, [%r182+16];
	ld.global.u32 	%r158, [%rd33+12];
	mul.lo.s32 	%r159, %r158, 3;
	mul.wide.s32 	%rd54, %r159, 4;
	add.s64 	%rd55, %rd5, %rd54;
	st.global.f32 	[%rd55+4], %f59;
	ld.shared.f32 	%f60, [%r182+20];
	ld.global.u32 	%r160, [%rd33+12];
	mul.lo.s32 	%r161, %r160, 3;
	mul.wide.s32 	%rd56, %r161, 4;
	add.s64 	%rd57, %rd5, %rd56;
	st.global.f32 	[%rd57+8], %f60;
	add.s32 	%r184, %r184, 4;
	add.s32 	%r183, %r183, 4;
	add.s32 	%r182, %r182, 48;
	setp.ne.s32 	%p48, %r184, 0;
	@%p48 bra 	$L__BB2_39;
$L__BB2_40:
	setp.eq.s32 	%p49, %r38, 0;
	@%p49 bra 	$L__BB2_43;
	neg.s32 	%r188, %r38;
	add.s32 	%r187, %r185, %r2;
	mul.lo.s32 	%r162, %r3, 12;
	mad.lo.s32 	%r163, %r185, 12, %r162;
	mul.lo.s32 	%r164, %r2, 12;
	sub.s32 	%r165, %r163, %r164;
	mov.u32 	%r166, shared;
	add.s32 	%r167, %r165, %r166;
	add.s32 	%r186, %r167, 4;
$L__BB2_42:
	.pragma "nounroll";
	mul.wide.s32 	%rd58, %r187, 4;
	add.s64 	%rd59, %rd2, %rd58;
	ld.shared.f32 	%f61, [%r186+-4];
	ld.global.u32 	%r168, [%rd59];
	mul.lo.s32 	%r169, %r168, 3;
	mul.wide.s32 	%rd60, %r169, 4;
	add.s64 	%rd61, %rd5, %rd60;
	st.global.f32 	[%rd61], %f61;
	ld.shared.f32 	%f62, [%r186];
	ld.global.u32 	%r170, [%rd59];
	mul.lo.s32 	%r171, %r170, 3;
	mul.wide.s32 	%rd62, %r171, 4;
	add.s64 	%rd63, %rd5, %rd62;
	st.global.f32 	[%rd63+4], %f62;
	ld.shared.f32 	%f63, [%r186+4];
	ld.global.u32 	%r172, [%rd59];
	mul.lo.s32 	%r173, %r172, 3;
	mul.wide.s32 	%rd64, %r173, 4;
	add.s64 	%rd65, %rd5, %rd64;
	st.global.f32 	[%rd65+8], %f63;
	add.s32 	%r188, %r188, 1;
	setp.ne.s32 	%p50, %r188, 0;
	add.s32 	%r187, %r187, 1;
	add.s32 	%r186, %r186, 12;
	@%p50 bra 	$L__BB2_42;
$L__BB2_43:
	ret;

}
	// .globl	_Z19calcForces_interboxPfS_PiS0_S_iiiii
.visible .entry _Z19calcForces_interboxPfS_PiS0_S_iiiii(
	.param .u64 .ptr .align 1 _Z19calcForces_interboxPfS_PiS0_S_iiiii_param_0,
	.param .u64 .ptr .align 1 _Z19calcForces_interboxPfS_PiS0_S_iiiii_param_1,
	.param .u64 .ptr .align 1 _Z19calcForces_interboxPfS_PiS0_S_iiiii_param_2,
	.param .u64 .ptr .align 1 _Z19calcForces_interboxPfS_PiS0_S_iiiii_param_3,
	.param .u64 .ptr .align 1 _Z19calcForces_interboxPfS_PiS0_S_iiiii_param_4,
	.param .u32 _Z19calcForces_interboxPfS_PiS0_S_iiiii_param_5,
	.param .u32 _Z19calcForces_interboxPfS_PiS0_S_iiiii_param_6,
	.param .u32 _Z19calcForces_interboxPfS_PiS0_S_iiiii_param_7,
	.param .u32 _Z19calcForces_interboxPfS_PiS0_S_iiiii_param_8,
	.param .u32 _Z19calcForces_interboxPfS_PiS0_S_iiiii_param_9
)
{
	.local .align 16 .b8 	__local_depot3[16];
	.reg .b64 	%SP;
	.reg .b64 	%SPL;
	.reg .pred 	%p<82>;
	.reg .b32 	%r<288>;
	.reg .b32 	%f<104>;
	.reg .b64 	%rd<83>;
	.reg .b64 	%fd<67>;

	mov.u64 	%SPL, __local_depot3;
	cvta.local.u64 	%SP, %SPL;
	ld.param.u64 	%rd8, [_Z19calcForces_interboxPfS_PiS0_S_iiiii_param_0];
	ld.param.u64 	%rd9, [_Z19calcForces_interboxPfS_PiS0_S_iiiii_param_1];
	ld.param.u64 	%rd10, [_Z19calcForces_interboxPfS_PiS0_S_iiiii_param_2];
	ld.param.u64 	%rd6, [_Z19calcForces_interboxPfS_PiS0_S_iiiii_param_3];
	ld.param.u64 	%rd7, [_Z19calcForces_interboxPfS_PiS0_S_iiiii_param_4];
	ld.param.u32 	%r62, [_Z19calcForces_interboxPfS_PiS0_S_iiiii_param_5];
	ld.param.u32 	%r63, [_Z19calcForces_interboxPfS_PiS0_S_iiiii_param_6];
	ld.param.u32 	%r64, [_Z19calcForces_interboxPfS_PiS0_S_iiiii_param_7];
	ld.param.u32 	%r65, [_Z19calcForces_interboxPfS_PiS0_S_iiiii_param_8];
	ld.param.u32 	%r66, [_Z19calcForces_interboxPfS_PiS0_S_iiiii_param_9];
	cvta.to.global.u64 	%rd1, %rd9;
	cvta.to.global.u64 	%rd2, %rd8;
	cvta.to.global.u64 	%rd3, %rd10;
	setp.eq.s32 	%p5, %r66, 2;
	@%p5 bra 	$L__BB3_5;
	setp.eq.s32 	%p6, %r66, 1;
	@%p6 bra 	$L__BB3_4;
	setp.ne.s32 	%p7, %r66, 0;
	@%p7 bra 	$L__BB3_6;
	mov.u32 	%r100, %ctaid.y;
	mov.u32 	%r101, %ctaid.z;
	mov.u32 	%r102, %ctaid.x;
	shl.b32 	%r103, %r102, 1;
	mul.lo.s32 	%r104, %r62, %r103;
	rem.s32 	%r105, %r104, %r65;
	shr.s32 	%r106, %r105, 31;
	and.b32  	%r107, %r106, %r65;
	add.s32 	%r273, %r107, %r105;
	mad.lo.s32 	%r108, %r63, %r103, %r100;
	rem.s32 	%r109, %r108, %r65;
	shr.s32 	%r110, %r109, 31;
	and.b32  	%r111, %r110, %r65;
	add.s32 	%r274, %r111, %r109;
	mad.lo.s32 	%r112, %r64, %r103, %r101;
	rem.s32 	%r113, %r112, %r65;
	shr.s32 	%r114, %r113, 31;
	and.b32  	%r115, %r114, %r65;
	add.s32 	%r275, %r115, %r113;
	bra.uni 	$L__BB3_6;
$L__BB3_4:
	mov.u32 	%r84, %ctaid.x;
	mov.u32 	%r85, %ctaid.z;
	mov.u32 	%r86, %ctaid.y;
	shl.b32 	%r87, %r86, 1;
	mad.lo.s32 	%r88, %r62, %r87, %r84;
	rem.s32 	%r89, %r88, %r65;
	shr.s32 	%r90, %r89, 31;
	and.b32  	%r91, %r90, %r65;
	add.s32 	%r273, %r91, %r89;
	mul.lo.s32 	%r92, %r63, %r87;
	rem.s32 	%r93, %r92, %r65;
	shr.s32 	%r94, %r93, 31;
	and.b32  	%r95, %r94, %r65;
	add.s32 	%r274, %r95, %r93;
	mad.lo.s32 	%r96, %r64, %r87, %r85;
	rem.s32 	%r97, %r96, %r65;
	shr.s32 	%r98, %r97, 31;
	and.b32  	%r99, %r98, %r65;
	add.s32 	%r275, %r99, %r97;
	bra.uni 	$L__BB3_6;
$L__BB3_5:
	mov.u32 	%r68, %ctaid.x;
	mov.u32 	%r69, %ctaid.y;
	mov.u32 	%r70, %ctaid.z;
	shl.b32 	%r71, %r70, 1;
	mad.lo.s32 	%r72, %r62, %r71, %r68;
	rem.s32 	%r73, %r72, %r65;
	shr.s32 	%r74, %r73, 31;
	and.b32  	%r75, %r74, %r65;
	add.s32 	%r273, %r75, %r73;
	mad.lo.s32 	%r76, %r63, %r71, %r69;
	rem.s32 	%r77, %r76, %r65;
	shr.s32 	%r78, %r77, 31;
	and.b32  	%r79, %r78, %r65;
	add.s32 	%r274, %r79, %r77;
	mul.lo.s32 	%r80, %r64, %r71;
	rem.s32 	%r81, %r80, %r65;
	shr.s32 	%r82, %r81, 31;
	and.b32  	%r83, %r82, %r65;
	add.s32 	%r275, %r83, %r81;
$L__BB3_6:
	cvta.to.global.u64 	%rd11, %rd6;
	add.s32 	%r116, %r273, %r62;
	rem.s32 	%r117, %r116, %r65;
	shr.s32 	%r118, %r117, 31;
	and.b32  	%r119, %r118, %r65;
	add.s32 	%r120, %r274, %r63;
	rem.s32 	%r121, %r120, %r65;
	shr.s32 	%r122, %r121, 31;
	and.b32  	%r123, %r122, %r65;
	add.s32 	%r124, %r123, %r121;
	add.s32 	%r125, %r275, %r64;
	rem.s32 	%r126, %r125, %r65;
	shr.s32 	%r127, %r126, 31;
	and.b32  	%r128, %r127, %r65;
	add.s32 	%r129, %r128, %r126;
	mad.lo.s32 	%r130, %r275, %r65, %r274;
	mad.lo.s32 	%r131, %r130, %r65, %r273;
	mad.lo.s32 	%r132, %r129, %r65, %r124;
	add.s32 	%r133, %r119, %r117;
	mad.lo.s32 	%r134, %r132, %r65, %r133;
	mov.u32 	%r135, %tid.x;
	cvta.to.global.u64 	%rd12, %rd7;
	ld.global.f32 	%f1, [%rd12];
	mul.wide.s32 	%rd13, %r131, 4;
	add.s64 	%rd14, %rd11, %rd13;
	ld.global.u32 	%r13, [%rd14];
	mul.wide.s32 	%rd15, %r134, 4;
	add.s64 	%rd16, %rd11, %rd15;
	ld.global.u32 	%r14, [%rd16];
	ld.global.u32 	%r15, [%rd14+4];
	sub.s32 	%r16, %r15, %r13;
	ld.global.u32 	%r17, [%rd16+4];
	sub.s32 	%r18, %r17, %r14;
	max.s32 	%r19, %r16, %r18;
	mov.u32 	%r136, %ntid.x;
	div.u32 	%r20, %r19, %r136;
	mad.lo.s32 	%r279, %r135, %r20, %r135;
	add.s32 	%r137, %r20, %r279;
	mul.lo.s32 	%r21, %r16, 12;
	mov.u32 	%r138, shared;
	add.s32 	%r22, %r138, %r21;
	add.s32 	%r23, %r22, %r21;
	mad.lo.s32 	%r24, %r18, 12, %r23;
	add.s32 	%r26, %r137, 1;
	setp.gt.u32 	%p8, %r20, 2147483646;
	@%p8 bra 	$L__BB3_13;
	mov.u32 	%r276, %r279;
$L__BB3_8:
	setp.ge.s32 	%p9, %r276, %r16;
	@%p9 bra 	$L__BB3_10;
	add.s32 	%r139, %r276, %r13;
	mul.wide.s32 	%rd17, %r139, 4;
	add.s64 	%rd18, %rd3, %rd17;
	ld.global.u32 	%r140, [%rd18];
	mul.lo.s32 	%r141, %r140, 3;
	mul.wide.s32 	%rd19, %r141, 4;
	add.s64 	%rd20, %rd1, %rd19;
	ld.global.f32 	%f26, [%rd20];
	mad.lo.s32 	%r143, %r276, 12, %r138;
	st.shared.f32 	[%r143], %f26;
	add.s64 	%rd21, %rd2, %rd19;
	ld.global.f32 	%f27, [%rd21];
	add.s32 	%r144, %r143, %r21;
	st.shared.f32 	[%r144], %f27;
	ld.global.f32 	%f28, [%rd20+4];
	st.shared.f32 	[%r143+4], %f28;
	ld.global.f32 	%f29, [%rd21+4];
	st.shared.f32 	[%r144+4], %f29;
	ld.global.f32 	%f30, [%rd20+8];
	st.shared.f32 	[%r143+8], %f30;
	ld.global.f32 	%f31, [%rd21+8];
	st.shared.f32 	[%r144+8], %f31;
$L__BB3_10:
	setp.ge.s32 	%p10, %r276, %r18;
	@%p10 bra 	$L__BB3_12;
	add.s32 	%r145, %r276, %r14;
	mul.wide.s32 	%rd22, %r145, 4;
	add.s64 	%rd23, %rd3, %rd22;
	ld.global.u32 	%r146, [%rd23];
	mul.lo.s32 	%r147, %r146, 3;
	mul.wide.s32 	%rd24, %r147, 4;
	add.s64 	%rd25, %rd1, %rd24;
	ld.global.f32 	%f32, [%rd25];
	mul.lo.s32 	%r148, %r276, 12;
	add.s32 	%r149, %r23, %r148;
	st.shared.f32 	[%r149], %f32;
	add.s64 	%rd26, %rd2, %rd24;
	ld.global.f32 	%f33, [%rd26];
	add.s32 	%r150, %r24, %r148;
	st.shared.f32 	[%r150], %f33;
	ld.global.f32 	%f34, [%rd25+4];
	st.shared.f32 	[%r149+4], %f34;
	ld.global.f32 	%f35, [%rd26+4];
	st.shared.f32 	[%r150+4], %f35;
	ld.global.f32 	%f36, [%rd25+8];
	st.shared.f32 	[%r149+8], %f36;
	ld.global.f32 	%f37, [%rd26+8];
	st.shared.f32 	[%r150+8], %f37;
$L__BB3_12:
	add.s32 	%r276, %r276, 1;
	setp.lt.s32 	%p11, %r276, %r26;
	@%p11 bra 	$L__BB3_8;
$L__BB3_13:
	setp.gt.u32 	%p12, %r20, 2147483646;
	bar.sync 	0;
	@%p12 bra 	$L__BB3_30;
	mov.f64 	%fd21, 0dC01C000000000000;
	{
	.reg .b32 %temp; 
	mov.b64 	{%temp, %r29}, %fd21;
	}
	and.b32  	%r151, %r29, 2146435072;
	setp.eq.s32 	%p13, %r151, 1074790400;
	and.b32  	%r152, %r29, 2147483647;
	setp.ne.s32 	%p14, %r152, 1071644672;
	and.pred  	%p1, %p13, %p14;
	mov.f64 	%fd22, 0dC010000000000000;
	{
	.reg .b32 %temp; 
	mov.b64 	{%temp, %r30}, %fd22;
	}
	and.b32  	%r153, %r30, 2146435072;
	setp.eq.s32 	%p15, %r153, 1072693248;
	and.b32  	%r154, %r30, 2147483647;
	setp.ne.s32 	%p16, %r154, 1071644672;
	and.pred  	%p2, %p15, %p16;
	mov.u32 	%r277, %r279;
$L__BB3_15:
	setp.ge.s32 	%p17, %r277, %r16;
	@%p17 bra 	$L__BB3_29;
	setp.lt.s32 	%p18, %r18, 1;
	@%p18 bra 	$L__BB3_29;
	mad.lo.s32 	%r157, %r277, 12, %r138;
	ld.shared.f32 	%f2, [%r157];
	ld.shared.f32 	%f3, [%r157+4];
	ld.shared.f32 	%f4, [%r157+8];
	mad.lo.s32 	%r32, %r16, 12, %r157;
	ld.shared.f32 	%f103, [%r32];
	ld.shared.f32 	%f102, [%r32+4];
	ld.shared.f32 	%f101, [%r32+8];
	mov.b32 	%r278, 0;
$L__BB3_18:
	setp.lt.s32 	%p19, %r29, 0;
	setp.eq.s32 	%p20, %r151, 1074790400;
	mad.lo.s32 	%r159, %r278, 12, %r23;
	ld.shared.f32 	%f38, [%r159];
	sub.f32 	%f39, %f2, %f38;
	div.rn.f32 	%f40, %f39, %f1;
	cvt.rni.f32.f32 	%f41, %f40;
	mul.f32 	%f42, %f1, %f41;
	sub.f32 	%f11, %f39, %f42;
	ld.shared.f32 	%f43, [%r159+4];
	sub.f32 	%f44, %f3, %f43;
	div.rn.f32 	%f45, %f44, %f1;
	cvt.rni.f32.f32 	%f46, %f45;
	mul.f32 	%f47, %f1, %f46;
	sub.f32 	%f12, %f44, %f47;
	ld.shared.f32 	%f48, [%r159+8];
	sub.f32 	%f49, %f4, %f48;
	div.rn.f32 	%f50, %f49, %f1;
	cvt.rni.f32.f32 	%f51, %f50;
	mul.f32 	%f52, %f1, %f51;
	sub.f32 	%f13, %f49, %f52;
	mul.f32 	%f53, %f12, %f12;
	fma.rn.f32 	%f54, %f11, %f11, %f53;
	fma.rn.f32 	%f14, %f13, %f13, %f54;
	cvt.f64.f32 	%fd1, %f14;
	{
	.reg .b32 %temp; 
	mov.b64 	{%temp, %r34}, %fd1;
	}
	abs.f64 	%fd2, %fd1;
	{ // callseq 2, 0
	.param .b64 param0;
	st.param.f64 	[param0], %fd2;
	.param .b64 param1;
	st.param.f64 	[param1], 0dC01C000000000000;
	.param .b64 retval0;
	call.uni (retval0), 
	__internal_accurate_pow, 
	(
	param0, 
	param1
	);
	ld.param.f64 	%fd23, [retval0];
	} // callseq 2
	setp.lt.s32 	%p21, %r34, 0;
	neg.f64 	%fd25, %fd23;
	selp.f64 	%fd26, %fd25, %fd23, %p20;
	selp.f64 	%fd27, %fd26, %fd23, %p21;
	setp.eq.f32 	%p22, %f14, 0f00000000;
	selp.b32 	%r160, %r34, 0, %p20;
	or.b32  	%r161, %r160, 2146435072;
	selp.b32 	%r162, %r161, %r160, %p19;
	mov.b32 	%r163, 0;
	mov.b64 	%fd28, {%r163, %r162};
	selp.f64 	%fd63, %fd28, %fd27, %p22;
	add.f64 	%fd29, %fd1, 0dC01C000000000000;
	{
	.reg .b32 %temp; 
	mov.b64 	{%temp, %r164}, %fd29;
	}
	and.b32  	%r165, %r164, 2146435072;
	setp.ne.s32 	%p23, %r165, 2146435072;
	@%p23 bra 	$L__BB3_23;
	setp.num.f32 	%p24, %f14, %f14;
	@%p24 bra 	$L__BB3_21;
	mov.f64 	%fd30, 0dC01C000000000000;
	add.rn.f64 	%fd63, %fd1, %fd30;
	bra.uni 	$L__BB3_23;
$L__BB3_21:
	setp.neu.f64 	%p25, %fd2, 0d7FF0000000000000;
	@%p25 bra 	$L__BB3_23;
	selp.b32 	%r166, 0, 2146435072, %p19;
	or.b32  	%r167, %r166, -2147483648;
	selp.b32 	%r168, %r167, %r166, %p1;
	selp.b32 	%r169, %r168, %r166, %p21;
	mov.b32 	%r170, 0;
	mov.b64 	%fd63, {%r170, %r169};
$L__BB3_23:
	setp.lt.s32 	%p30, %r30, 0;
	and.b32  	%r171, %r30, 2146435072;
	setp.eq.s32 	%p31, %r171, 1072693248;
	{ // callseq 3, 0
	.param .b64 param0;
	st.param.f64 	[param0], %fd2;
	.param .b64 param1;
	st.param.f64 	[param1], 0dC010000000000000;
	.param .b64 retval0;
	call.uni (retval0), 
	__internal_accurate_pow, 
	(
	param0, 
	param1
	);
	ld.param.f64 	%fd31, [retval0];
	} // callseq 3
	neg.f64 	%fd33, %fd31;
	selp.f64 	%fd34, %fd33, %fd31, %p31;
	selp.f64 	%fd35, %fd34, %fd31, %p21;
	selp.b32 	%r172, %r34, 0, %p31;
	or.b32  	%r173, %r172, 2146435072;
	selp.b32 	%r174, %r173, %r172, %p30;
	mov.b32 	%r175, 0;
	mov.b64 	%fd36, {%r175, %r174};
	selp.f64 	%fd64, %fd36, %fd35, %p22;
	add.f64 	%fd37, %fd1, 0dC010000000000000;
	{
	.reg .b32 %temp; 
	mov.b64 	{%temp, %r176}, %fd37;
	}
	and.b32  	%r177, %r176, 2146435072;
	setp.ne.s32 	%p32, %r177, 2146435072;
	@%p32 bra 	$L__BB3_28;
	setp.num.f32 	%p33, %f14, %f14;
	@%p33 bra 	$L__BB3_26;
	mov.f64 	%fd38, 0dC010000000000000;
	add.rn.f64 	%fd64, %fd1, %fd38;
	bra.uni 	$L__BB3_28;
$L__BB3_26:
	setp.neu.f64 	%p34, %fd2, 0d7FF0000000000000;
	@%p34 bra 	$L__BB3_28;
	setp.lt.s32 	%p35, %r34, 0;
	selp.b32 	%r178, 0, 2146435072, %p30;
	or.b32  	%r179, %r178, -2147483648;
	selp.b32 	%r180, %r179, %r178, %p2;
	selp.b32 	%r181, %r180, %r178, %p35;
	mov.b32 	%r182, 0;
	mov.b64 	%fd64, {%r182, %r181};
$L__BB3_28:
	setp.eq.f32 	%p37, %f14, 0f3F800000;
	mul.f64 	%fd39, %fd64, 0dC038000000000000;
	fma.rn.f64 	%fd40, %fd63, 0d4048000000000000, %fd39;
	cvt.rn.f32.f64 	%f55, %fd40;
	selp.f32 	%f56, 0f41C00000, %f55, %p37;
	fma.rn.f32 	%f103, %f11, %f56, %f103;
	st.shared.f32 	[%r32], %f103;
	fma.rn.f32 	%f102, %f12, %f56, %f102;
	st.shared.f32 	[%r32+4], %f102;
	fma.rn.f32 	%f101, %f13, %f56, %f101;
	st.shared.f32 	[%r32+8], %f101;
	add.s32 	%r278, %r278, 1;
	setp.ne.s32 	%p38, %r278, %r18;
	@%p38 bra 	$L__BB3_18;
$L__BB3_29:
	add.s32 	%r277, %r277, 1;
	setp.lt.s32 	%p39, %r277, %r26;
	@%p39 bra 	$L__BB3_15;
$L__BB3_30:
	setp.gt.u32 	%p40, %r20, 2147483646;
	bar.sync 	0;
	@%p40 bra 	$L__BB3_49;
	mov.f64 	%fd41, 0dC01C000000000000;
	{
	.reg .b32 %temp; 
	mov.b64 	{%temp, %r37}, %fd41;
	}
	and.b32  	%r183, %r37, 2146435072;
	setp.eq.s32 	%p41, %r183, 1074790400;
	and.b32  	%r184, %r37, 2147483647;
	setp.ne.s32 	%p42, %r184, 1071644672;
	and.pred  	%p3, %p41, %p42;
	mov.f64 	%fd42, 0dC010000000000000;
	{
	.reg .b32 %temp; 
	mov.b64 	{%temp, %r38}, %fd42;
	}
	and.b32  	%r185, %r38, 2146435072;
	setp.eq.s32 	%p43, %r185, 1072693248;
	and.b32  	%r186, %r38, 2147483647;
	setp.ne.s32 	%p44, %r186, 1071644672;
	and.pred  	%p4, %p43, %p44;
	sub.s32 	%r40, %r13, %r15;
	add.s32 	%r187, %r138, 8;
	mul.f32 	%f74, %f1, %f1;
	mul.f32 	%f25, %f74, 0f3E800000;
	cvt.f64.f32 	%fd44, %f25;
	add.u64 	%rd27, %SP, 0;
	mov.u64 	%rd29, $str;
$L__BB3_32:
	setp.ge.s32 	%p45, %r279, %r18;
	@%p45 bra 	$L__BB3_48;
	setp.lt.s32 	%p46, %r16, 1;
	@%p46 bra 	$L__BB3_48;
	mad.lo.s32 	%r188, %r279, 12, %r23;
	ld.shared.f32 	%f18, [%r188];
	ld.shared.f32 	%f19, [%r188+4];
	ld.shared.f32 	%f20, [%r188+8];
	mov.u32 	%r280, %r40;
	mov.u32 	%r281, %r187;
$L__BB3_35:
	ld.shared.f32 	%f57, [%r281+-8];
	sub.f32 	%f58, %f18, %f57;
	div.rn.f32 	%f59, %f58, %f1;
	cvt.rni.f32.f32 	%f60, %f59;
	mul.f32 	%f61, %f1, %f60;
	sub.f32 	%f21, %f58, %f61;
	ld.shared.f32 	%f62, [%r281+-4];
	sub.f32 	%f63, %f19, %f62;
	div.rn.f32 	%f64, %f63, %f1;
	cvt.rni.f32.f32 	%f65, %f64;
	mul.f32 	%f66, %f1, %f65;
	sub.f32 	%f22, %f63, %f66;
	ld.shared.f32 	%f67, [%r281];
	sub.f32 	%f68, %f20, %f67;
	div.rn.f32 	%f69, %f68, %f1;
	cvt.rni.f32.f32 	%f70, %f69;
	mul.f32 	%f71, %f1, %f70;
	sub.f32 	%f23, %f68, %f71;
	mul.f32 	%f72, %f22, %f22;
	fma.rn.f32 	%f73, %f21, %f21, %f72;
	fma.rn.f32 	%f24, %f23, %f23, %f73;
	setp.leu.f32 	%p47, %f24, %f25;
	@%p47 bra 	$L__BB3_37;
	cvt.f64.f32 	%fd43, %f24;
	cvta.to.local.u64 	%rd28, %rd27;
	st.local.v2.f64 	[%rd28], {%fd43, %fd44};
	cvta.global.u64 	%rd30, %rd29;
	{ // callseq 4, 0
	.param .b64 param0;
	st.param.b64 	[param0], %rd30;
	.param .b64 param1;
	st.param.b64 	[param1], %rd27;
	.param .b32 retval0;
	call.uni (retval0), 
	vprintf, 
	(
	param0, 
	param1
	);
	ld.param.b32 	%r190, [retval0];
	} // callseq 4
$L__BB3_37:
	setp.lt.s32 	%p48, %r37, 0;
	and.b32  	%r192, %r37, 2146435072;
	setp.eq.s32 	%p49, %r192, 1074790400;
	cvt.f64.f32 	%fd11, %f24;
	{
	.reg .b32 %temp; 
	mov.b64 	{%temp, %r43}, %fd11;
	}
	abs.f64 	%fd12, %fd11;
	{ // callseq 5, 0
	.param .b64 param0;
	st.param.f64 	[param0], %fd12;
	.param .b64 param1;
	st.param.f64 	[param1], 0dC01C000000000000;
	.param .b64 retval0;
	call.uni (retval0), 
	__internal_accurate_pow, 
	(
	param0, 
	param1
	);
	ld.param.f64 	%fd45, [retval0];
	} // callseq 5
	setp.lt.s32 	%p50, %r43, 0;
	neg.f64 	%fd47, %fd45;
	selp.f64 	%fd48, %fd47, %fd45, %p49;
	selp.f64 	%fd49, %fd48, %fd45, %p50;
	setp.eq.f32 	%p51, %f24, 0f00000000;
	selp.b32 	%r193, %r43, 0, %p49;
	or.b32  	%r194, %r193, 2146435072;
	selp.b32 	%r195, %r194, %r193, %p48;
	mov.b32 	%r196, 0;
	mov.b64 	%fd50, {%r196, %r195};
	selp.f64 	%fd65, %fd50, %fd49, %p51;
	add.f64 	%fd51, %fd11, 0dC01C000000000000;
	{
	.reg .b32 %temp; 
	mov.b64 	{%temp, %r197}, %fd51;
	}
	and.b32  	%r198, %r197, 2146435072;
	setp.ne.s32 	%p52, %r198, 2146435072;
	@%p52 bra 	$L__BB3_42;
	setp.num.f32 	%p53, %f24, %f24;
	@%p53 bra 	$L__BB3_40;
	mov.f64 	%fd52, 0dC01C000000000000;
	add.rn.f64 	%fd65, %fd11, %fd52;
	bra.uni 	$L__BB3_42;
$L__BB3_40:
	setp.neu.f64 	%p54, %fd12, 0d7FF0000000000000;
	@%p54 bra 	$L__BB3_42;
	selp.b32 	%r199, 0, 2146435072, %p48;
	or.b32  	%r200, %r199, -2147483648;
	selp.b32 	%r201, %r200, %r199, %p3;
	selp.b32 	%r202, %r201, %r199, %p50;
	mov.b32 	%r203, 0;
	mov.b64 	%fd65, {%r203, %r202};
$L__BB3_42:
	setp.lt.s32 	%p59, %r38, 0;
	and.b32  	%r204, %r38, 2146435072;
	setp.eq.s32 	%p60, %r204, 1072693248;
	{ // callseq 6, 0
	.param .b64 param0;
	st.param.f64 	[param0], %fd12;
	.param .b64 param1;
	st.param.f64 	[param1], 0dC010000000000000;
	.param .b64 retval0;
	call.uni (retval0), 
	__internal_accurate_pow, 
	(
	param0, 
	param1
	);
	ld.param.f64 	%fd53, [retval0];
	} // callseq 6
	neg.f64 	%fd55, %fd53;
	selp.f64 	%fd56, %fd55, %fd53, %p60;
	selp.f64 	%fd57, %fd56, %fd53, %p50;
	selp.b32 	%r205, %r43, 0, %p60;
	or.b32  	%r206, %r205, 2146435072;
	selp.b32 	%r207, %r206, %r205, %p59;
	mov.b32 	%r208, 0;
	mov.b64 	%fd58, {%r208, %r207};
	selp.f64 	%fd66, %fd58, %fd57, %p51;
	add.f64 	%fd59, %fd11, 0dC010000000000000;
	{
	.reg .b32 %temp; 
	mov.b64 	{%temp, %r209}, %fd59;
	}
	and.b32  	%r210, %r209, 2146435072;
	setp.ne.s32 	%p61, %r210, 2146435072;
	@%p61 bra 	$L__BB3_47;
	setp.num.f32 	%p62, %f24, %f24;
	@%p62 bra 	$L__BB3_45;
	mov.f64 	%fd60, 0dC010000000000000;
	add.rn.f64 	%fd66, %fd11, %fd60;
	bra.uni 	$L__BB3_47;
$L__BB3_45:
	setp.neu.f64 	%p63, %fd12, 0d7FF0000000000000;
	@%p63 bra 	$L__BB3_47;
	setp.lt.s32 	%p64, %r43, 0;
	selp.b32 	%r211, 0, 2146435072, %p59;
	or.b32  	%r212, %r211, -2147483648;
	selp.b32 	%r213, %r212, %r211, %p4;
	selp.b32 	%r214, %r213, %r211, %p64;
	mov.b32 	%r215, 0;
	mov.b64 	%fd66, {%r215, %r214};
$L__BB3_47:
	setp.eq.f32 	%p66, %f24, 0f3F800000;
	mul.f64 	%fd61, %fd66, 0dC038000000000000;
	fma.rn.f64 	%fd62, %fd65, 0d4048000000000000, %fd61;
	cvt.rn.f32.f64 	%f75, %fd62;
	selp.f32 	%f76, 0f41C00000, %f75, %p66;
	mad.lo.s32 	%r216, %r279, 12, %r24;
	ld.shared.f32 	%f77, [%r216];
	fma.rn.f32 	%f78, %f21, %f76, %f77;
	st.shared.f32 	[%r216], %f78;
	ld.shared.f32 	%f79, [%r216+4];
	fma.rn.f32 	%f80, %f22, %f76, %f79;
	st.shared.f32 	[%r216+4], %f80;
	ld.shared.f32 	%f81, [%r216+8];
	fma.rn.f32 	%f82, %f23, %f76, %f81;
	st.shared.f32 	[%r216+8], %f82;
	add.s32 	%r281, %r281, 12;
	add.s32 	%r280, %r280, 1;
	setp.ne.s32 	%p67, %r280, 0;
	@%p67 bra 	$L__BB3_35;
$L__BB3_48:
	add.s32 	%r279, %r279, 1;
	setp.lt.s32 	%p68, %r279, %r26;
	@%p68 bra 	$L__BB3_32;
$L__BB3_49:
	bar.sync 	0;
	mov.u32 	%r217, %tid.x;
	setp.ne.s32 	%p69, %r217, 0;
	setp.lt.s32 	%p70, %r19, 1;
	or.pred  	%p71, %p69, %p70;
	@%p71 bra 	$L__BB3_66;
	setp.eq.s32 	%p72, %r19, 1;
	mov.b32 	%r287, 0;
	@%p72 bra 	$L__BB3_61;
	and.b32  	%r287, %r19, 2147483646;
	mul.lo.s32 	%r220, %r17, 12;
	mad.lo.s32 	%r221, %r15, 24, %r220;
	mul.lo.s32 	%r222, %r14, 12;
	sub.s32 	%r223, %r221, %r222;
	mul.lo.s32 	%r224, %r13, 24;
	sub.s32 	%r225, %r223, %r224;
	mov.u32 	%r226, shared;
	add.s32 	%r227, %r225, %r226;
	add.s32 	%r283, %r227, 12;
	mul.lo.s32 	%r228, %r15, 12;
	mul.lo.s32 	%r229, %r13, 12;
	sub.s32 	%r230, %r228, %r229;
	add.s32 	%r231, %r230, %r226;
	add.s32 	%r282, %r231, 12;
	cvt.s64.s32 	%rd4, %r14;
	cvt.s64.s32 	%rd5, %r13;
	mov.b32 	%r286, 0;
	mov.u32 	%r284, %r14;
	mov.u32 	%r285, %r13;
$L__BB3_52:
	setp.ge.s32 	%p73, %r286, %r16;
	@%p73 bra 	$L__BB3_54;
	mul.wide.s32 	%rd31, %r285, 4;
	add.s64 	%rd32, %rd3, %rd31;
	ld.shared.f32 	%f83, [%r282+-12];
	ld.global.u32 	%r232, [%rd32];
	mul.lo.s32 	%r233, %r232, 3;
	mul.wide.s32 	%rd33, %r233, 4;
	add.s64 	%rd34, %rd2, %rd33;
	st.global.f32 	[%rd34], %f83;
	ld.shared.f32 	%f84, [%r282+-8];
	ld.global.u32 	%r234, [%rd32];
	mul.lo.s32 	%r235, %r234, 3;
	mul.wide.s32 	%rd35, %r235, 4;
	add.s64 	%rd36, %rd2, %rd35;
	st.global.f32 	[%rd36+4], %f84;
	ld.shared.f32 	%f85, [%r282+-4];
	ld.global.u32 	%r236, [%rd32];
	mul.lo.s32 	%r237, %r236, 3;
	mul.wide.s32 	%rd37, %r237, 4;
	add.s64 	%rd38, %rd2, %rd37;
	st.global.f32 	[%rd38+8], %f85;
$L__BB3_54:
	setp.ge.s32 	%p74, %r286, %r18;
	@%p74 bra 	$L__BB3_56;
	mul.wide.s32 	%rd39, %r284, 4;
	add.s64 	%rd40, %rd3, %rd39;
	ld.shared.f32 	%f86, [%r283+-12];
	ld.global.u32 	%r238, [%rd40];
	mul.lo.s32 	%r239, %r238, 3;
	mul.wide.s32 	%rd41, %r239, 4;
	add.s64 	%rd42, %rd2, %rd41;
	st.global.f32 	[%rd42], %f86;
	ld.shared.f32 	%f87, [%r283+-8];
	ld.global.u32 	%r240, [%rd40];
	mul.lo.s32 	%r241, %r240, 3;
	mul.wide.s32 	%rd43, %r241, 4;
	add.s64 	%rd44, %rd2, %rd43;
	st.global.f32 	[%rd44+4], %f87;
	ld.shared.f32 	%f88, [%r283+-4];
	ld.global.u32 	%r242, [%rd40];
	mul.lo.s32 	%r243, %r242, 3;
	mul.wide.s32 	%rd45, %r243, 4;
	add.s64 	%rd46, %rd2, %rd45;
	st.global.f32 	[%rd46+8], %f88;
$L__BB3_56:
	add.s32 	%r55, %r286, 1;
	setp.ge.s32 	%p75, %r55, %r16;
	@%p75 bra 	$L__BB3_58;
	cvt.s64.s32 	%rd47, %r286;
	add.s64 	%rd48, %rd47, %rd5;
	shl.b64 	%rd49, %rd48, 2;
	add.s64 	%rd50, %rd3, %rd49;
	ld.shared.f32 	%f89, [%r282];
	ld.global.u32 	%r244, [%rd50+4];
	mul.lo.s32 	%r245, %r244, 3;
	mul.wide.s32 	%rd51, %r245, 4;
	add.s64 	%rd52, %rd2, %rd51;
	st.global.f32 	[%rd52], %f89;
	ld.shared.f32 	%f90, [%r282+4];
	ld.global.u32 	%r246, [%rd50+4];
	mul.lo.s32 	%r247, %r246, 3;
	mul.wide.s32 	%rd53, %r247, 4;
	add.s64 	%rd54, %rd2, %rd53;
	st.global.f32 	[%rd54+4], %f90;
	ld.shared.f32 	%f91, [%r282+8];
	ld.global.u32 	%r248, [%rd50+4];
	mul.lo.s32 	%r249, %r248, 3;
	mul.wide.s32 	%rd55, %r249, 4;
	add.s64 	%rd56, %rd2, %rd55;
	st.global.f32 	[%rd56+8], %f91;
$L__BB3_58:
	setp.ge.s32 	%p76, %r55, %r18;
	@%p76 bra 	$L__BB3_60;
	cvt.s64.s32 	%rd57, %r286;
	add.s64 	%rd58, %rd57, %rd4;
	shl.b64 	%rd59, %rd58, 2;
	add.s64 	%rd60, %rd3, %rd59;
	ld.shared.f32 	%f92, [%r283];
	ld.global.u32 	%r250, [%rd60+4];
	mul.lo.s32 	%r251, %r250, 3;
	mul.wide.s32 	%rd61, %r251, 4;
	add.s64 	%rd62, %rd2, %rd61;
	st.global.f32 	[%rd62], %f92;
	ld.shared.f32 	%f93, [%r283+4];
	ld.global.u32 	%r252, [%rd60+4];
	mul.lo.s32 	%r253, %r252, 3;
	mul.wide.s32 	%rd63, %r253, 4;
	add.s64 	%rd64, %rd2, %rd63;
	st.global.f32 	[%rd64+4], %f93;
	ld.shared.f32 	%f94, [%r283+8];
	ld.global.u32 	%r254, [%rd60+4];
	mul.lo.s32 	%r255, %r254, 3;
	mul.wide.s32 	%rd65, %r255, 4;
	add.s64 	%rd66, %rd2, %rd65;
	st.global.f32 	[%rd66+8], %f94;
$L__BB3_60:
	add.s32 	%r285, %r285, 2;
	add.s32 	%r284, %r284, 2;
	add.s32 	%r283, %r283, 24;
	add.s32 	%r282, %r282, 24;
	add.s32 	%r286, %r55, 1;
	setp.ne.s32 	%p77, %r286, %r287;
	@%p77 bra 	$L__BB3_52;
$L__BB3_61:
	and.b32  	%r256, %r19, 1;
	setp.eq.b32 	%p78, %r256, 1;
	not.pred 	%p79, %p78;
	@%p79 bra 	$L__BB3_66;
	setp.ge.s32 	%p80, %r287, %r16;
	@%p80 bra 	$L__BB3_64;
	add.s32 	%r257, %r287, %r13;
	mul.wide.s32 	%rd67, %r257, 4;
	add.s64 	%rd68, %rd3, %rd67;
	mad.lo.s32 	%r258, %r287, 12, %r22;
	ld.shared.f32 	%f95, [%r258];
	ld.global.u32 	%r259, [%rd68];
	mul.lo.s32 	%r260, %r259, 3;
	mul.wide.s32 	%rd69, %r260, 4;
	add.s64 	%rd70, %rd2, %rd69;
	st.global.f32 	[%rd70], %f95;
	ld.shared.f32 	%f96, [%r258+4];
	ld.global.u32 	%r261, [%rd68];
	mul.lo.s32 	%r262, %r261, 3;
	mul.wide.s32 	%rd71, %r262, 4;
	add.s64 	%rd72, %rd2, %rd71;
	st.global.f32 	[%rd72+4], %f96;
	ld.shared.f32 	%f97, [%r258+8];
	ld.global.u32 	%r263, [%rd68];
	mul.lo.s32 	%r264, %r263, 3;
	mul.wide.s32 	%rd73, %r264, 4;
	add.s64 	%rd74, %rd2, %rd73;
	st.global.f32 	[%rd74+8], %f97;
$L__BB3_64:
	setp.ge.s32 	%p81, %r287, %r18;
	@%p81 bra 	$L__BB3_66;
	add.s32 	%r265, %r287, %r14;
	mul.wide.s32 	%rd75, %r265, 4;
	add.s64 	%rd76, %rd3, %rd75;
	mad.lo.s32 	%r266, %r287, 12, %r24;
	ld.shared.f32 	%f98, [%r266];
	ld.global.u32 	%r267, [%rd76];
	mul.lo.s32 	%r268, %r267, 3;
	mul.wide.s32 	%rd77, %r268, 4;
	add.s64 	%rd78, %rd2, %rd77;
	st.global.f32 	[%rd78], %f98;
	ld.shared.f32 	%f99, [%r266+4];
	ld.global.u32 	%r269, [%rd76];
	mul.lo.s32 	%r270, %r269, 3;
	mul.wide.s32 	%rd79, %r270, 4;
	add.s64 	%rd80, %rd2, %rd79;
	st.global.f32 	[%rd80+4], %f99;
	ld.shared.f32 	%f100, [%r266+8];
	ld.global.u32 	%r271, [%rd76];
	mul.lo.s32 	%r272, %r271, 3;
	mul.wide.s32 	%rd81, %r272, 4;
	add.s64 	%rd82, %rd2, %rd81;
	st.global.f32 	[%rd82+8], %f100;
$L__BB3_66:
	ret;

}
	// .globl	_Z11updateBoxesPfPiS0_S_
.visible .entry _Z11updateBoxesPfPiS0_S_(
	.param .u64 .ptr .align 1 _Z11updateBoxesPfPiS0_S__param_0,
	.param .u64 .ptr .align 1 _Z11updateBoxesPfPiS0_S__param_1,
	.param .u64 .ptr .align 1 _Z11updateBoxesPfPiS0_S__param_2,
	.param .u64 .ptr .align 1 _Z11updateBoxesPfPiS0_S__param_3
)
{
	.reg .pred 	%p<39>;
	.reg .b32 	%r<323>;
	.reg .b32 	%f<58>;
	.reg .b64 	%rd<57>;

	ld.param.u64 	%rd14, [_Z11updateBoxesPfPiS0_S__param_0];
	ld.param.u64 	%rd12, [_Z11updateBoxesPfPiS0_S__param_1];
	ld.param.u64 	%rd13, [_Z11updateBoxesPfPiS0_S__param_2];
	ld.param.u64 	%rd15, [_Z11updateBoxesPfPiS0_S__param_3];
	cvta.to.global.u64 	%rd1, %rd14;
	cvta.to.global.u64 	%rd16, %rd15;
	mov.u32 	%r1, %ntid.x;
	mov.u32 	%r2, %tid.x;
	ld.global.f32 	%f2, [%rd16];
	div.rn.f32 	%f1, %f2, 0f40C00000;
	mul.lo.s32 	%r3, %r2, %r1;
	and.b32  	%r4, %r1, 7;
	setp.lt.u32 	%p1, %r1, 8;
	mov.u32 	%r305, %r3;
	@%p1 bra 	$L__BB4_19;
	and.b32  	%r58, %r1, -8;
	neg.s32 	%r303, %r58;
	shl.b32 	%r59, %r3, 2;
	mov.u32 	%r60, shared2;
	add.s32 	%r61, %r59, %r60;
	add.s32 	%r302, %r61, 8220;
	mov.u32 	%r305, %r3;
$L__BB4_2:
	.pragma "nounroll";
	setp.gt.u32 	%p2, %r305, 216;
	@%p2 bra 	$L__BB4_4;
	mov.b32 	%r62, 0;
	st.shared.u32 	[%r302+-28], %r62;
$L__BB4_4:
	setp.gt.u32 	%p3, %r305, 215;
	@%p3 bra 	$L__BB4_6;
	mov.b32 	%r63, 0;
	st.shared.u32 	[%r302+-24], %r63;
$L__BB4_6:
	setp.gt.u32 	%p4, %r305, 214;
	@%p4 bra 	$L__BB4_8;
	mov.b32 	%r64, 0;
	st.shared.u32 	[%r302+-20], %r64;
$L__BB4_8:
	setp.gt.u32 	%p5, %r305, 213;
	@%p5 bra 	$L__BB4_10;
	mov.b32 	%r65, 0;
	st.shared.u32 	[%r302+-16], %r65;
$L__BB4_10:
	setp.gt.u32 	%p6, %r305, 212;
	@%p6 bra 	$L__BB4_12;
	mov.b32 	%r66, 0;
	st.shared.u32 	[%r302+-12], %r66;
$L__BB4_12:
	setp.gt.u32 	%p7, %r305, 211;
	@%p7 bra 	$L__BB4_14;
	mov.b32 	%r67, 0;
	st.shared.u32 	[%r302+-8], %r67;
$L__BB4_14:
	setp.gt.u32 	%p8, %r305, 210;
	@%p8 bra 	$L__BB4_16;
	mov.b32 	%r68, 0;
	st.shared.u32 	[%r302+-4], %r68;
$L__BB4_16:
	setp.gt.u32 	%p9, %r305, 209;
	@%p9 bra 	$L__BB4_18;
	mov.b32 	%r69, 0;
	st.shared.u32 	[%r302], %r69;
$L__BB4_18:
	add.s32 	%r305, %r305, 8;
	add.s32 	%r303, %r303, 8;
	add.s32 	%r302, %r302, 32;
	setp.ne.s32 	%p10, %r303, 0;
	@%p10 bra 	$L__BB4_2;
$L__BB4_19:
	setp.eq.s32 	%p11, %r4, 0;
	@%p11 bra 	$L__BB4_39;
	and.b32  	%r14, %r1, 3;
	setp.lt.u32 	%p12, %r4, 4;
	@%p12 bra 	$L__BB4_30;
	setp.gt.u32 	%p13, %r305, 216;
	shl.b32 	%r70, %r305, 2;
	mov.u32 	%r71, shared2;
	add.s32 	%r72, %r71, %r70;
	add.s32 	%r15, %r72, 8192;
	@%p13 bra 	$L__BB4_23;
	mov.b32 	%r73, 0;
	st.shared.u32 	[%r15], %r73;
$L__BB4_23:
	setp.gt.u32 	%p14, %r305, 215;
	@%p14 bra 	$L__BB4_25;
	mov.b32 	%r74, 0;
	st.shared.u32 	[%r15+4], %r74;
$L__BB4_25:
	setp.gt.u32 	%p15, %r305, 214;
	@%p15 bra 	$L__BB4_27;
	mov.b32 	%r75, 0;
	st.shared.u32 	[%r15+8], %r75;
$L__BB4_27:
	setp.gt.u32 	%p16, %r305, 213;
	@%p16 bra 	$L__BB4_29;
	mov.b32 	%r76, 0;
	st.shared.u32 	[%r15+12], %r76;
$L__BB4_29:
	add.s32 	%r305, %r305, 4;
$L__BB4_30:
	setp.eq.s32 	%p17, %r14, 0;
	@%p17 bra 	$L__BB4_39;
	setp.eq.s32 	%p18, %r14, 1;
	@%p18 bra 	$L__BB4_37;
	setp.gt.u32 	%p19, %r305, 216;
	shl.b32 	%r77, %r305, 2;
	mov.u32 	%r78, shared2;
	add.s32 	%r79, %r78, %r77;
	add.s32 	%r18, %r79, 8192;
	@%p19 bra 	$L__BB4_34;
	mov.b32 	%r80, 0;
	st.shared.u32 	[%r18], %r80;
$L__BB4_34:
	setp.gt.u32 	%p20, %r305, 215;
	@%p20 bra 	$L__BB4_36;
	mov.b32 	%r81, 0;
	st.shared.u32 	[%r18+4], %r81;
$L__BB4_36:
	add.s32 	%r305, %r305, 2;
$L__BB4_37:
	and.b32  	%r82, %r1, 1;
	setp.eq.b32 	%p21, %r82, 1;
	not.pred 	%p22, %p21;
	setp.gt.u32 	%p23, %r305, 216;
	or.pred  	%p24, %p22, %p23;
	@%p24 bra 	$L__BB4_39;
	shl.b32 	%r83, %r305, 2;
	mov.u32 	%r84, shared2;
	add.s32 	%r85, %r84, %r83;
	mov.b32 	%r86, 0;
	st.shared.u32 	[%r85+8192], %r86;
$L__BB4_39:
	bar.sync 	0;
	and.b32  	%r21, %r1, 3;
	setp.eq.s32 	%p25, %r21, 0;
	mov.u32 	%r313, %r3;
	@%p25 bra 	$L__BB4_44;
	shl.b32 	%r87, %r3, 2;
	mov.u32 	%r88, shared2;
	add.s32 	%r309, %r88, %r87;
	mul.lo.s32 	%r89, %r3, 3;
	mul.wide.u32 	%rd17, %r89, 4;
	add.s64 	%rd18, %rd17, %rd1;
	add.s64 	%rd54, %rd18, 4;
	neg.s32 	%r308, %r21;
	add.s32 	%r313, %r3, %r21;
	mov.u32 	%r310, %r3;
$L__BB4_41:
	.pragma "nounroll";
	setp.gt.u32 	%p26, %r310, 2047;
	@%p26 bra 	$L__BB4_43;
	ld.global.f32 	%f3, [%rd54+-4];
	div.rn.f32 	%f4, %f3, %f1;
	cvt.rmi.f32.f32 	%f5, %f4;
	ld.global.f32 	%f6, [%rd54];
	div.rn.f32 	%f7, %f6, %f1;
	cvt.rmi.f32.f32 	%f8, %f7;
	fma.rn.f32 	%f9, %f8, 0f40C00000, %f5;
	ld.global.f32 	%f10, [%rd54+4];
	div.rn.f32 	%f11, %f10, %f1;
	cvt.rmi.f32.f32 	%f12, %f11;
	fma.rn.f32 	%f13, %f12, 0f42100000, %f9;
	cvt.rzi.s32.f32 	%r90, %f13;
	st.shared.u32 	[%r309], %r90;
$L__BB4_43:
	add.s32 	%r310, %r310, 1;
	add.s32 	%r309, %r309, 4;
	add.s64 	%rd54, %rd54, 12;
	add.s32 	%r308, %r308, 1;
	setp.ne.s32 	%p27, %r308, 0;
	@%p27 bra 	$L__BB4_41;
$L__BB4_44:
	setp.lt.u32 	%p28, %r1, 4;
	@%p28 bra 	$L__BB4_55;
	shl.b32 	%r91, %r313, 2;
	mov.u32 	%r92, shared2;
	add.s32 	%r93, %r91, %r92;
	add.s32 	%r312, %r93, 8;
	mul.wide.u32 	%rd19, %r313, 12;
	add.s64 	%rd20, %rd19, %rd1;
	add.s64 	%rd55, %rd20, 24;
	add.s32 	%r33, %r3, %r1;
$L__BB4_46:
	setp.gt.u32 	%p29, %r313, 2047;
	@%p29 bra 	$L__BB4_48;
	ld.global.f32 	%f14, [%rd55+-24];
	div.rn.f32 	%f15, %f14, %f1;
	cvt.rmi.f32.f32 	%f16, %f15;
	ld.global.f32 	%f17, [%rd55+-20];
	div.rn.f32 	%f18, %f17, %f1;
	cvt.rmi.f32.f32 	%f19, %f18;
	fma.rn.f32 	%f20, %f19, 0f40C00000, %f16;
	ld.global.f32 	%f21, [%rd55+-16];
	div.rn.f32 	%f22, %f21, %f1;
	cvt.rmi.f32.f32 	%f23, %f22;
	fma.rn.f32 	%f24, %f23, 0f42100000, %f20;
	cvt.rzi.s32.f32 	%r94, %f24;
	st.shared.u32 	[%r312+-8], %r94;
$L__BB4_48:
	setp.gt.u32 	%p30, %r313, 2046;
	@%p30 bra 	$L__BB4_50;
	ld.global.f32 	%f25, [%rd55+-12];
	div.rn.f32 	%f26, %f25, %f1;
	cvt.rmi.f32.f32 	%f27, %f26;
	ld.global.f32 	%f28, [%rd55+-8];
	div.rn.f32 	%f29, %f28, %f1;
	cvt.rmi.f32.f32 	%f30, %f29;
	fma.rn.f32 	%f31, %f30, 0f40C00000, %f27;
	ld.global.f32 	%f32, [%rd55+-4];
	div.rn.f32 	%f33, %f32, %f1;
	cvt.rmi.f32.f32 	%f34, %f33;
	fma.rn.f32 	%f35, %f34, 0f42100000, %f31;
	cvt.rzi.s32.f32 	%r95, %f35;
	st.shared.u32 	[%r312+-4], %r95;
$L__BB4_50:
	setp.gt.u32 	%p31, %r313, 2045;
	@%p31 bra 	$L__BB4_52;
	ld.global.f32 	%f36, [%rd55];
	div.rn.f32 	%f37, %f36, %f1;
	cvt.rmi.f32.f32 	%f38, %f37;
	ld.global.f32 	%f39, [%rd55+4];
	div.rn.f32 	%f40, %f39, %f1;
	cvt.rmi.f32.f32 	%f41, %f40;
	fma.rn.f32 	%f42, %f41, 0f40C00000, %f38;
	ld.global.f32 	%f43, [%rd55+8];
	div.rn.f32 	%f44, %f43, %f1;
	cvt.rmi.f32.f32 	%f45, %f44;
	fma.rn.f32 	%f46, %f45, 0f42100000, %f42;
	cvt.rzi.s32.f32 	%r96, %f46;
	st.shared.u32 	[%r312], %r96;
$L__BB4_52:
	setp.gt.u32 	%p32, %r313, 2044;
	@%p32 bra 	$L__BB4_54;
	ld.global.f32 	%f47, [%rd55+12];
	div.rn.f32 	%f48, %f47, %f1;
	cvt.rmi.f32.f32 	%f49, %f48;
	ld.global.f32 	%f50, [%rd55+16];
	div.rn.f32 	%f51, %f50, %f1;
	cvt.rmi.f32.f32 	%f52, %f51;
	fma.rn.f32 	%f53, %f52, 0f40C00000, %f49;
	ld.global.f32 	%f54, [%rd55+20];
	div.rn.f32 	%f55, %f54, %f1;
	cvt.rmi.f32.f32 	%f56, %f55;
	fma.rn.f32 	%f57, %f56, 0f42100000, %f53;
	cvt.rzi.s32.f32 	%r97, %f57;
	st.shared.u32 	[%r312+4], %r97;
$L__BB4_54:
	add.s32 	%r313, %r313, 4;
	add.s32 	%r312, %r312, 16;
	add.s64 	%rd55, %rd55, 48;
	setp.lt.u32 	%p33, %r313, %r33;
	@%p33 bra 	$L__BB4_46;
$L__BB4_55:
	bar.sync 	0;
	setp.ne.s32 	%p34, %r2, 0;
	@%p34 bra 	$L__BB4_65;
	mov.b32 	%r314, 32;
	mov.u32 	%r99, shared2;
	add.s32 	%r103, %r99, 8192;
$L__BB4_57:
	add.s32 	%r100, %r99, %r314;
	ld.shared.u32 	%r101, [%r100+-32];
	shl.b32 	%r102, %r101, 2;
	add.s32 	%r104, %r103, %r102;
	ld.shared.u32 	%r105, [%r104];
	add.s32 	%r106, %r105, 1;
	st.shared.u32 	[%r104], %r106;
	ld.shared.u32 	%r107, [%r100+-28];
	shl.b32 	%r108, %r107, 2;
	add.s32 	%r109, %r103, %r108;
	ld.shared.u32 	%r110, [%r109];
	add.s32 	%r111, %r110, 1;
	st.shared.u32 	[%r109], %r111;
	ld.shared.u32 	%r112, [%r100+-24];
	shl.b32 	%r113, %r112, 2;
	add.s32 	%r114, %r103, %r113;
	ld.shared.u32 	%r115, [%r114];
	add.s32 	%r116, %r115, 1;
	st.shared.u32 	[%r114], %r116;
	ld.shared.u32 	%r117, [%r100+-20];
	shl.b32 	%r118, %r117, 2;
	add.s32 	%r119, %r103, %r118;
	ld.shared.u32 	%r120, [%r119];
	add.s32 	%r121, %r120, 1;
	st.shared.u32 	[%r119], %r121;
	ld.shared.u32 	%r122, [%r100+-16];
	shl.b32 	%r123, %r122, 2;
	add.s32 	%r124, %r103, %r123;
	ld.shared.u32 	%r125, [%r124];
	add.s32 	%r126, %r125, 1;
	st.shared.u32 	[%r124], %r126;
	ld.shared.u32 	%r127, [%r100+-12];
	shl.b32 	%r128, %r127, 2;
	add.s32 	%r129, %r103, %r128;
	ld.shared.u32 	%r130, [%r129];
	add.s32 	%r131, %r130, 1;
	st.shared.u32 	[%r129], %r131;
	ld.shared.u32 	%r132, [%r100+-8];
	shl.b32 	%r133, %r132, 2;
	add.s32 	%r134, %r103, %r133;
	ld.shared.u32 	%r135, [%r134];
	add.s32 	%r136, %r135, 1;
	st.shared.u32 	[%r134], %r136;
	ld.shared.u32 	%r137, [%r100+-4];
	shl.b32 	%r138, %r137, 2;
	add.s32 	%r139, %r103, %r138;
	ld.shared.u32 	%r140, [%r139];
	add.s32 	%r141, %r140, 1;
	st.shared.u32 	[%r139], %r141;
	ld.shared.u32 	%r142, [%r100];
	shl.b32 	%r143, %r142, 2;
	add.s32 	%r144, %r103, %r143;
	ld.shared.u32 	%r145, [%r144];
	add.s32 	%r146, %r145, 1;
	st.shared.u32 	[%r144], %r146;
	ld.shared.u32 	%r147, [%r100+4];
	shl.b32 	%r148, %r147, 2;
	add.s32 	%r149, %r103, %r148;
	ld.shared.u32 	%r150, [%r149];
	add.s32 	%r151, %r150, 1;
	st.shared.u32 	[%r149], %r151;
	ld.shared.u32 	%r152, [%r100+8];
	shl.b32 	%r153, %r152, 2;
	add.s32 	%r154, %r103, %r153;
	ld.shared.u32 	%r155, [%r154];
	add.s32 	%r156, %r155, 1;
	st.shared.u32 	[%r154], %r156;
	ld.shared.u32 	%r157, [%r100+12];
	shl.b32 	%r158, %r157, 2;
	add.s32 	%r159, %r103, %r158;
	ld.shared.u32 	%r160, [%r159];
	add.s32 	%r161, %r160, 1;
	st.shared.u32 	[%r159], %r161;
	ld.shared.u32 	%r162, [%r100+16];
	shl.b32 	%r163, %r162, 2;
	add.s32 	%r164, %r103, %r163;
	ld.shared.u32 	%r165, [%r164];
	add.s32 	%r166, %r165, 1;
	st.shared.u32 	[%r164], %r166;
	ld.shared.u32 	%r167, [%r100+20];
	shl.b32 	%r168, %r167, 2;
	add.s32 	%r169, %r103, %r168;
	ld.shared.u32 	%r170, [%r169];
	add.s32 	%r171, %r170, 1;
	st.shared.u32 	[%r169], %r171;
	ld.shared.u32 	%r172, [%r100+24];
	shl.b32 	%r173, %r172, 2;
	add.s32 	%r174, %r103, %r173;
	ld.shared.u32 	%r175, [%r174];
	add.s32 	%r176, %r175, 1;
	st.shared.u32 	[%r174], %r176;
	ld.shared.u32 	%r177, [%r100+28];
	shl.b32 	%r178, %r177, 2;
	add.s32 	%r179, %r103, %r178;
	ld.shared.u32 	%r180, [%r179];
	add.s32 	%r181, %r180, 1;
	st.shared.u32 	[%r179], %r181;
	add.s32 	%r314, %r314, 64;
	setp.ne.s32 	%p35, %r314, 8224;
	@%p35 bra 	$L__BB4_57;
	add.s32 	%r315, %r99, 8208;
	mov.b32 	%r316, 8180;
	ld.shared.u32 	%r317, [shared2+8192];
$L__BB4_59:
	ld.shared.u32 	%r185, [%r315+-12];
	add.s32 	%r186, %r185, %r317;
	st.shared.u32 	[%r315+-12], %r186;
	ld.shared.v2.u32 	{%r187, %r188}, [%r315+-8];
	add.s32 	%r189, %r187, %r186;
	add.s32 	%r44, %r188, %r189;
	st.shared.v2.u32 	[%r315+-8], {%r189, %r44};
	add.s32 	%r316, %r316, 16;
	setp.eq.s32 	%p36, %r316, 9044;
	@%p36 bra 	$L__BB4_61;
	ld.shared.u32 	%r190, [%r315];
	add.s32 	%r317, %r190, %r44;
	st.shared.u32 	[%r315], %r317;
	add.s32 	%r315, %r315, 16;
	bra.uni 	$L__BB4_59;
$L__BB4_61:
	cvta.to.global.u64 	%rd21, %rd13;
	mov.b32 	%r320, 0;
	st.global.u32 	[%rd21], %r320;
	add.s32 	%r319, %r99, 8208;
	add.s64 	%rd56, %rd21, 16;
	mov.b32 	%r318, 8192;
$L__BB4_62:
	ld.shared.v4.u32 	{%r195, %r196, %r197, %r198}, [%r319+-16];
	st.global.u32 	[%rd56+-12], %r195;
	st.global.u32 	[%rd56+-8], %r196;
	st.global.u32 	[%rd56+-4], %r197;
	st.global.u32 	[%rd56], %r198;
	st.shared.v4.u32 	[%r319+-16], {%r320, %r195, %r196, %r197};
	ld.shared.v4.u32 	{%r199, %r200, %r201, %r320}, [%r319];
	st.global.u32 	[%rd56+4], %r199;
	st.global.u32 	[%rd56+8], %r200;
	st.global.u32 	[%rd56+12], %r201;
	st.global.u32 	[%rd56+16], %r320;
	st.shared.v4.u32 	[%r319], {%r198, %r199, %r200, %r201};
	add.s32 	%r319, %r319, 32;
	add.s32 	%r318, %r318, 32;
	add.s64 	%rd56, %rd56, 32;
	setp.ne.s32 	%p37, %r318, 9056;
	@%p37 bra 	$L__BB4_62;
	add.s32 	%r321, %r99, 32;
	cvta.to.global.u64 	%rd11, %rd12;
	mov.b32 	%r322, 0;
$L__BB4_64:
	ld.shared.u32 	%r205, [%r321+-32];
	shl.b32 	%r208, %r205, 2;
	add.s32 	%r209, %r103, %r208;
	ld.shared.u32 	%r210, [%r209];
	mul.wide.s32 	%rd22, %r210, 4;
	add.s64 	%rd23, %rd11, %rd22;
	st.global.u32 	[%rd23], %r322;
	add.s32 	%r211, %r210, 1;
	st.shared.u32 	[%r209], %r211;
	ld.shared.u32 	%r212, [%r321+-28];
	shl.b32 	%r213, %r212, 2;
	add.s32 	%r214, %r103, %r213;
	ld.shared.u32 	%r215, [%r214];
	mul.wide.s32 	%rd24, %r215, 4;
	add.s64 	%rd25, %rd11, %rd24;
	add.s32 	%r216, %r322, 1;
	st.global.u32 	[%rd25], %r216;
	add.s32 	%r217, %r215, 1;
	st.shared.u32 	[%r214], %r217;
	ld.shared.u32 	%r218, [%r321+-24];
	shl.b32 	%r219, %r218, 2;
	add.s32 	%r220, %r103, %r219;
	ld.shared.u32 	%r221, [%r220];
	mul.wide.s32 	%rd26, %r221, 4;
	add.s64 	%rd27, %rd11, %rd26;
	add.s32 	%r222, %r322, 2;
	st.global.u32 	[%rd27], %r222;
	add.s32 	%r223, %r221, 1;
	st.shared.u32 	[%r220], %r223;
	ld.shared.u32 	%r224, [%r321+-20];
	shl.b32 	%r225, %r224, 2;
	add.s32 	%r226, %r103, %r225;
	ld.shared.u32 	%r227, [%r226];
	mul.wide.s32 	%rd28, %r227, 4;
	add.s64 	%rd29, %rd11, %rd28;
	add.s32 	%r228, %r322, 3;
	st.global.u32 	[%rd29], %r228;
	add.s32 	%r229, %r227, 1;
	st.shared.u32 	[%r226], %r229;
	ld.shared.u32 	%r230, [%r321+-16];
	shl.b32 	%r231, %r230, 2;
	add.s32 	%r232, %r103, %r231;
	ld.shared.u32 	%r233, [%r232];
	mul.wide.s32 	%rd30, %r233, 4;
	add.s64 	%rd31, %rd11, %rd30;
	add.s32 	%r234, %r322, 4;
	st.global.u32 	[%rd31], %r234;
	add.s32 	%r235, %r233, 1;
	st.shared.u32 	[%r232], %r235;
	ld.shared.u32 	%r236, [%r321+-12];
	shl.b32 	%r237, %r236, 2;
	add.s32 	%r238, %r103, %r237;
	ld.shared.u32 	%r239, [%r238];
	mul.wide.s32 	%rd32, %r239, 4;
	add.s64 	%rd33, %rd11, %rd32;
	add.s32 	%r240, %r322, 5;
	st.global.u32 	[%rd33], %r240;
	add.s32 	%r241, %r239, 1;
	st.shared.u32 	[%r238], %r241;
	ld.shared.u32 	%r242, [%r321+-8];
	shl.b32 	%r243, %r242, 2;
	add.s32 	%r244, %r103, %r243;
	ld.shared.u32 	%r245, [%r244];
	mul.wide.s32 	%rd34, %r245, 4;
	add.s64 	%rd35, %rd11, %rd34;
	add.s32 	%r246, %r322, 6;
	st.global.u32 	[%rd35], %r246;
	add.s32 	%r247, %r245, 1;
	st.shared.u32 	[%r244], %r247;
	ld.shared.u32 	%r248, [%r321+-4];
	shl.b32 	%r249, %r248, 2;
	add.s32 	%r250, %r103, %r249;
	ld.shared.u32 	%r251, [%r250];
	mul.wide.s32 	%rd36, %r251, 4;
	add.s64 	%rd37, %rd11, %rd36;
	add.s32 	%r252, %r322, 7;
	st.global.u32 	[%rd37], %r252;
	add.s32 	%r253, %r251, 1;
	st.shared.u32 	[%r250], %r253;
	ld.shared.u32 	%r254, [%r321];
	shl.b32 	%r255, %r254, 2;
	add.s32 	%r256, %r103, %r255;
	ld.shared.u32 	%r257, [%r256];
	mul.wide.s32 	%rd38, %r257, 4;
	add.s64 	%rd39, %rd11, %rd38;
	add.s32 	%r258, %r322, 8;
	st.global.u32 	[%rd39], %r258;
	add.s32 	%r259, %r257, 1;
	st.shared.u32 	[%r256], %r259;
	ld.shared.u32 	%r260, [%r321+4];
	shl.b32 	%r261, %r260, 2;
	add.s32 	%r262, %r103, %r261;
	ld.shared.u32 	%r263, [%r262];
	mul.wide.s32 	%rd40, %r263, 4;
	add.s64 	%rd41, %rd11, %rd40;
	add.s32 	%r264, %r322, 9;
	st.global.u32 	[%rd41], %r264;
	add.s32 	%r265, %r263, 1;
	st.shared.u32 	[%r262], %r265;
	ld.shared.u32 	%r266, [%r321+8];
	shl.b32 	%r267, %r266, 2;
	add.s32 	%r268, %r103, %r267;
	ld.shared.u32 	%r269, [%r268];
	mul.wide.s32 	%rd42, %r269, 4;
	add.s64 	%rd43, %rd11, %rd42;
	add.s32 	%r270, %r322, 10;
	st.global.u32 	[%rd43], %r270;
	add.s32 	%r271, %r269, 1;
	st.shared.u32 	[%r268], %r271;
	ld.shared.u32 	%r272, [%r321+12];
	shl.b32 	%r273, %r272, 2;
	add.s32 	%r274, %r103, %r273;
	ld.shared.u32 	%r275, [%r274];
	mul.wide.s32 	%rd44, %r275, 4;
	add.s64 	%rd45, %rd11, %rd44;
	add.s32 	%r276, %r322, 11;
	st.global.u32 	[%rd45], %r276;
	add.s32 	%r277, %r275, 1;
	st.shared.u32 	[%r274], %r277;
	ld.shared.u32 	%r278, [%r321+16];
	shl.b32 	%r279, %r278, 2;
	add.s32 	%r280, %r103, %r279;
	ld.shared.u32 	%r281, [%r280];
	mul.wide.s32 	%rd46, %r281, 4;
	add.s64 	%rd47, %rd11, %rd46;
	add.s32 	%r282, %r322, 12;
	st.global.u32 	[%rd47], %r282;
	add.s32 	%r283, %r281, 1;
	st.shared.u32 	[%r280], %r283;
	ld.shared.u32 	%r284, [%r321+20];
	shl.b32 	%r285, %r284, 2;
	add.s32 	%r286, %r103, %r285;
	ld.shared.u32 	%r287, [%r286];
	mul.wide.s32 	%rd48, %r287, 4;
	add.s64 	%rd49, %rd11, %rd48;
	add.s32 	%r288, %r322, 13;
	st.global.u32 	[%rd49], %r288;
	add.s32 	%r289, %r287, 1;
	st.shared.u32 	[%r286], %r289;
	ld.shared.u32 	%r290, [%r321+24];
	shl.b32 	%r291, %r290, 2;
	add.s32 	%r292, %r103, %r291;
	ld.shared.u32 	%r293, [%r292];
	mul.wide.s32 	%rd50, %r293, 4;
	add.s64 	%rd51, %rd11, %rd50;
	add.s32 	%r294, %r322, 14;
	st.global.u32 	[%rd51], %r294;
	add.s32 	%r295, %r293, 1;
	st.shared.u32 	[%r292], %r295;
	ld.shared.u32 	%r296, [%r321+28];
	shl.b32 	%r297, %r296, 2;
	add.s32 	%r298, %r103, %r297;
	ld.shared.u32 	%r299, [%r298];
	mul.wide.s32 	%rd52, %r299, 4;
	add.s64 	%rd53, %rd11, %rd52;
	add.s32 	%r300, %r322, 15;
	st.global.u32 	[%rd53], %r300;
	add.s32 	%r301, %r299, 1;
	st.shared.u32 	[%r298], %r301;
	add.s32 	%r321, %r321, 64;
	add.s32 	%r322, %r322, 16;
	setp.ne.s32 	%p38, %r322, 2048;
	@%p38 bra 	$L__BB4_64;
$L__BB4_65:
	ret;

}
.func  (.param .b64 func_retval0) __internal_accurate_pow(
	.param .b64 __internal_accurate_pow_param_0,
	.param .b64 __internal_accurate_pow_param_1
)
{
	.reg .pred 	%p<8>;
	.reg .b32 	%r<49>;
	.reg .b32 	%f<3>;
	.reg .b64 	%fd<109>;

	ld.param.f64 	%fd10, [__internal_accurate_pow_param_0];
	ld.param.f64 	%fd11, [__internal_accurate_pow_param_1];
	{
	.reg .b32 %temp; 
	mov.b64 	{%temp, %r46}, %fd10;
	}
	{
	.reg .b32 %temp; 
	mov.b64 	{%r45, %temp}, %fd10;
	}
	shr.u32 	%r47, %r46, 20;
	setp.gt.u32 	%p1, %r46, 1048575;
	@%p1 bra 	$L__BB5_2;
	mul.f64 	%fd12, %fd10, 0d4350000000000000;
	{
	.reg .b32 %temp; 
	mov.b64 	{%temp, %r46}, %fd12;
	}
	{
	.reg .b32 %temp; 
	mov.b64 	{%r45, %temp}, %fd12;
	}
	shr.u32 	%r16, %r46, 20;
	add.s32 	%r47, %r16, -54;
$L__BB5_2:
	add.s32 	%r48, %r47, -1023;
	and.b32  	%r17, %r46, -2146435073;
	or.b32  	%r18, %r17, 1072693248;
	mov.b64 	%fd107, {%r45, %r18};
	setp.lt.u32 	%p2, %r18, 1073127583;
	@%p2 bra 	$L__BB5_4;
	{
	.reg .b32 %temp; 
	mov.b64 	{%r19, %temp}, %fd107;
	}
	{
	.reg .b32 %temp; 
	mov.b64 	{%temp, %r20}, %fd107;
	}
	add.s32 	%r21, %r20, -1048576;
	mov.b64 	%fd107, {%r19, %r21};
	add.s32 	%r48, %r47, -1022;
$L__BB5_4:
	add.f64 	%fd13, %fd107, 0dBFF0000000000000;
	add.f64 	%fd14, %fd107, 0d3FF0000000000000;
	rcp.approx.ftz.f64 	%fd15, %fd14;
	neg.f64 	%fd16, %fd14;
	fma.rn.f64 	%fd17, %fd16, %fd15, 0d3FF0000000000000;
	fma.rn.f64 	%fd18, %fd17, %fd17, %fd17;
	fma.rn.f64 	%fd19, %fd18, %fd15, %fd15;
	mul.f64 	%fd20, %fd13, %fd19;
	fma.rn.f64 	%fd21, %fd13, %fd19, %fd20;
	mul.f64 	%fd22, %fd21, %fd21;
	fma.rn.f64 	%fd23, %fd22, 0d3EB0F5FF7D2CAFE2, 0d3ED0F5D241AD3B5A;
	fma.rn.f64 	%fd24, %fd23, %fd22, 0d3EF3B20A75488A3F;
	fma.rn.f64 	%fd25, %fd24, %fd22, 0d3F1745CDE4FAECD5;
	fma.rn.f64 	%fd26, %fd25, %fd22, 0d3F3C71C7258A578B;
	fma.rn.f64 	%fd27, %fd26, %fd22, 0d3F6249249242B910;
	fma.rn.f64 	%fd28, %fd27, %fd22, 0d3F89999999999DFB;
	sub.f64 	%fd29, %fd13, %fd21;
	add.f64 	%fd30, %fd29, %fd29;
	neg.f64 	%fd31, %fd21;
	fma.rn.f64 	%fd32, %fd31, %fd13, %fd30;
	mul.f64 	%fd33, %fd19, %fd32;
	fma.rn.f64 	%fd34, %fd22, %fd28, 0d3FB5555555555555;
	mov.f64 	%fd35, 0d3FB5555555555555;
	sub.f64 	%fd36, %fd35, %fd34;
	fma.rn.f64 	%fd37, %fd22, %fd28, %fd36;
	add.f64 	%fd38, %fd37, 0dBC46A4CB00B9E7B0;
	add.f64 	%fd39, %fd34, %fd38;
	sub.f64 	%fd40, %fd34, %fd39;
	add.f64 	%fd41, %fd38, %fd40;
	mul.rn.f64 	%fd42, %fd21, %fd21;
	neg.f64 	%fd43, %fd42;
	fma.rn.f64 	%fd44, %fd21, %fd21, %fd43;
	{
	.reg .b32 %temp; 
	mov.b64 	{%r22, %temp}, %fd33;
	}
	{
	.reg .b32 %temp; 
	mov.b64 	{%temp, %r23}, %fd33;
	}
	add.s32 	%r24, %r23, 1048576;
	mov.b64 	%fd45, {%r22, %r24};
	fma.rn.f64 	%fd46, %fd21, %fd45, %fd44;
	mul.rn.f64 	%fd47, %fd42, %fd21;
	neg.f64 	%fd48, %fd47;
	fma.rn.f64 	%fd49, %fd42, %fd21, %fd48;
	fma.rn.f64 	%fd50, %fd42, %fd33, %fd49;
	fma.rn.f64 	%fd51, %fd46, %fd21, %fd50;
	mul.rn.f64 	%fd52, %fd39, %fd47;
	neg.f64 	%fd53, %fd52;
	fma.rn.f64 	%fd54, %fd39, %fd47, %fd53;
	fma.rn.f64 	%fd55, %fd39, %fd51, %fd54;
	fma.rn.f64 	%fd56, %fd41, %fd47, %fd55;
	add.f64 	%fd57, %fd52, %fd56;
	sub.f64 	%fd58, %fd52, %fd57;
	add.f64 	%fd59, %fd56, %fd58;
	add.f64 	%fd60, %fd21, %fd57;
	sub.f64 	%fd61, %fd21, %fd60;
	add.f64 	%fd62, %fd57, %fd61;
	add.f64 	%fd63, %fd59, %fd62;
	add.f64 	%fd64, %fd33, %fd63;
	add.f64 	%fd65, %fd60, %fd64;
	sub.f64 	%fd66, %fd60, %fd65;
	add.f64 	%fd67, %fd64, %fd66;
	xor.b32  	%r25, %r48, -2147483648;
	mov.b32 	%r26, 1127219200;
	mov.b64 	%fd68, {%r25, %r26};
	mov.b32 	%r27, -2147483648;
	mov.b64 	%fd69, {%r27, %r26};
	sub.f64 	%fd70, %fd68, %fd69;
	fma.rn.f64 	%fd71, %fd70, 0d3FE62E42FEFA39EF, %fd65;
	fma.rn.f64 	%fd72, %fd70, 0dBFE62E42FEFA39EF, %fd71;
	sub.f64 	%fd73, %fd72, %fd65;
	sub.f64 	%fd74, %fd67, %fd73;
	fma.rn.f64 	%fd75, %fd70, 0d3C7ABC9E3B39803F, %fd74;
	add.f64 	%fd76, %fd71, %fd75;
	sub.f64 	%fd77, %fd71, %fd76;
	add.f64 	%fd78, %fd75, %fd77;
	{
	.reg .b32 %temp; 
	mov.b64 	{%temp, %r28}, %fd11;
	}
	{
	.reg .b32 %temp; 
	mov.b64 	{%r29, %temp}, %fd11;
	}
	shl.b32 	%r30, %r28, 1;
	setp.gt.u32 	%p3, %r30, -33554433;
	and.b32  	%r31, %r28, -15728641;
	selp.b32 	%r32, %r31, %r28, %p3;
	mov.b64 	%fd79, {%r29, %r32};
	mul.rn.f64 	%fd80, %fd76, %fd79;
	neg.f64 	%fd81, %fd80;
	fma.rn.f64 	%fd82, %fd76, %fd79, %fd81;
	fma.rn.f64 	%fd83, %fd78, %fd79, %fd82;
	add.f64 	%fd4, %fd80, %fd83;
	sub.f64 	%fd84, %fd80, %fd4;
	add.f64 	%fd5, %fd83, %fd84;
	fma.rn.f64 	%fd85, %fd4, 0d3FF71547652B82FE, 0d4338000000000000;
	{
	.reg .b32 %temp; 
	mov.b64 	{%r13, %temp}, %fd85;
	}
	mov.f64 	%fd86, 0dC338000000000000;
	add.rn.f64 	%fd87, %fd85, %fd86;
	fma.rn.f64 	%fd88, %fd87, 0dBFE62E42FEFA39EF, %fd4;
	fma.rn.f64 	%fd89, %fd87, 0dBC7ABC9E3B39803F, %fd88;
	fma.rn.f64 	%fd90, %fd89, 0d3E5ADE1569CE2BDF, 0d3E928AF3FCA213EA;
	fma.rn.f64 	%fd91, %fd90, %fd89, 0d3EC71DEE62401315;
	fma.rn.f64 	%fd92, %fd91, %fd89, 0d3EFA01997C89EB71;
	fma.rn.f64 	%fd93, %fd92, %fd89, 0d3F2A01A014761F65;
	fma.rn.f64 	%fd94, %fd93, %fd89, 0d3F56C16C1852B7AF;
	fma.rn.f64 	%fd95, %fd94, %fd89, 0d3F81111111122322;
	fma.rn.f64 	%fd96, %fd95, %fd89, 0d3FA55555555502A1;
	fma.rn.f64 	%fd97, %fd96, %fd89, 0d3FC5555555555511;
	fma.rn.f64 	%fd98, %fd97, %fd89, 0d3FE000000000000B;
	fma.rn.f64 	%fd99, %fd98, %fd89, 0d3FF0000000000000;
	fma.rn.f64 	%fd100, %fd99, %fd89, 0d3FF0000000000000;
	{
	.reg .b32 %temp; 
	mov.b64 	{%r14, %temp}, %fd100;
	}
	{
	.reg .b32 %temp; 
	mov.b64 	{%temp, %r15}, %fd100;
	}
	shl.b32 	%r33, %r13, 20;
	add.s32 	%r34, %r33, %r15;
	mov.b64 	%fd108, {%r14, %r34};
	{
	.reg .b32 %temp; 
	mov.b64 	{%temp, %r35}, %fd4;
	}
	mov.b32 	%f2, %r35;
	abs.f32 	%f1, %f2;
	setp.lt.f32 	%p4, %f1, 0f4086232B;
	@%p4 bra 	$L__BB5_7;
	setp.lt.f64 	%p5, %fd4, 0d0000000000000000;
	add.f64 	%fd101, %fd4, 0d7FF0000000000000;
	selp.f64 	%fd108, 0d0000000000000000, %fd101, %p5;
	setp.geu.f32 	%p6, %f1, 0f40874800;
	@%p6 bra 	$L__BB5_7;
	shr.u32 	%r36, %r13, 31;
	add.s32 	%r37, %r13, %r36;
	shr.s32 	%r38, %r37, 1;
	shl.b32 	%r39, %r38, 20;
	add.s32 	%r40, %r15, %r39;
	mov.b64 	%fd102, {%r14, %r40};
	sub.s32 	%r41, %r13, %r38;
	shl.b32 	%r42, %r41, 20;
	add.s32 	%r43, %r42, 1072693248;
	mov.b32 	%r44, 0;
	mov.b64 	%fd103, {%r44, %r43};
	mul.f64 	%fd108, %fd103, %fd102;
$L__BB5_7:
	abs.f64 	%fd104, %fd108;
	setp.eq.f64 	%p7, %fd104, 0d7FF0000000000000;
	fma.rn.f64 	%fd105, %fd108, %fd5, %fd108;
	selp.f64 	%fd106, %fd108, %fd105, %p7;
	st.param.f64 	[func_retval0], %fd106;
	ret;

}


// ===== COMPILED SASS (sm_100) =====

	.target	sm_100

	.elftype	@"ET_EXEC"


//--------------------- .note.nv.tkinfo           --------------------------
	.section	.note.nv.tkinfo,"",@"SHT_NOTE"
	.sectionflags	@"SHF_NOTE_NV_TKINFO"
	.tkinfo
        /*0018*/ 	.word	0x00000002
        /*0030*/ 	.string	""
        /*0030*/ 	.string	"ptxas"
        /*0030*/ 	.string	"Cuda compilation tools, release 13.0, V13.0.88"
        /*0030*/ 	.string	"Build cuda_13.0.r13.0/compiler.36424714_0"
        /*0030*/ 	.string	"-arch sm_100 -m 64 "



//--------------------- .note.nv.cuinfo           --------------------------
	.section	.note.nv.cuinfo,"",@"SHT_NOTE"
	.sectionflags	@"SHF_NOTE_NV_CUINFO"
        /*0018*/ 	.short	0x0002
        /*001a*/ 	.short	0x0064
        /*001c*/ 	.short	0x0082
	.zero		2


//--------------------- .nv.info                  --------------------------
	.section	.nv.info,"",@"SHT_CUDA_INFO"
	.align	4


	//----- nvinfo : EIATTR_REGCOUNT
	.align		4
        /*0000*/ 	.byte	0x04, 0x2f
        /*0002*/ 	.short	(.L_2 - .L_1)
	.align		4
.L_1:
        /*0004*/ 	.word	index@(_Z11vv_update_rPfS_S_)
        /*0008*/ 	.word	0x0000000c


	//----- nvinfo : EIATTR_FRAME_SIZE
	.align		4
.L_2:
        /*000c*/ 	.byte	0x04, 0x11
        /*000e*/ 	.short	(.L_4 - .L_3)
	.align		4
.L_3:
        /*0010*/ 	.word	index@(_Z11vv_update_rPfS_S_)
        /*0014*/ 	.word	0x00000000


	//----- nvinfo : EIATTR_REGCOUNT
	.align		4
.L_4:
        /*0018*/ 	.byte	0x04, 0x2f
        /*001a*/ 	.short	(.L_6 - .L_5)
	.align		4
.L_5:
        /*001c*/ 	.word	index@(_Z11vv_update_vPfS_S_)
        /*0020*/ 	.word	0x0000000a


	//----- nvinfo : EIATTR_FRAME_SIZE
	.align		4
.L_6:
        /*0024*/ 	.byte	0x04, 0x11
        /*0026*/ 	.short	(.L_8 - .L_7)
	.align		4
.L_7:
        /*0028*/ 	.word	index@(_Z11vv_update_vPfS_S_)
        /*002c*/ 	.word	0x00000000


	//----- nvinfo : EIATTR_REGCOUNT
	.align		4
.L_8:
        /*0030*/ 	.byte	0x04, 0x2f
        /*0032*/ 	.short	(.L_10 - .L_9)
	.align		4
.L_9:
        /*0034*/ 	.word	index@(_Z19calcForces_intraboxPfS_PiS0_S_)
        /*0038*/ 	.word	0x0000002e


	//----- nvinfo : EIATTR_FRAME_SIZE
	.align		4
.L_10:
        /*003c*/ 	.byte	0x04, 0x11
        /*003e*/ 	.short	(.L_12 - .L_11)
	.align		4
.L_11:
        /*0040*/ 	.word	index@($_Z19calcForces_intraboxPfS_PiS0_S_$__internal_accurate_pow)
        /*0044*/ 	.word	0x00000000


	//----- nvinfo : EIATTR_FRAME_SIZE
	.align		4
.L_12:
        /*0048*/ 	.byte	0x04, 0x11
        /*004a*/ 	.short	(.L_14 - .L_13)
	.align		4
.L_13:
        /*004c*/ 	.word	index@($__internal_2_$__cuda_sm3x_div_rn_noftz_f32_slowpath)
        /*0050*/ 	.word	0x00000000


	//----- nvinfo : EIATTR_FRAME_SIZE
	.align		4
.L_14:
        /*0054*/ 	.byte	0x04, 0x11
        /*0056*/ 	.short	(.L_16 - .L_15)
	.align		4
.L_15:
        /*0058*/ 	.word	index@(_Z19calcForces_intraboxPfS_PiS0_S_)
        /*005c*/ 	.word	0x00000000


	//----- nvinfo : EIATTR_REGCOUNT
	.align		4
.L_16:
        /*0060*/ 	.byte	0x04, 0x2f
        /*0062*/ 	.short	(.L_18 - .L_17)
	.align		4
.L_17:
        /*0064*/ 	.word	index@(_Z19calcForces_interboxPfS_PiS0_S_iiiii)
        /*0068*/ 	.word	0x0000002e


	//----- nvinfo : EIATTR_FRAME_SIZE
	.align		4
.L_18:
        /*006c*/ 	.byte	0x04, 0x11
        /*006e*/ 	.short	(.L_20 - .L_19)
	.align		4
.L_19:
        /*0070*/ 	.word	index@($_Z19calcForces_interboxPfS_PiS0_S_iiiii$__internal_accurate_pow)
        /*0074*/ 	.word	0x00000010


	//----- nvinfo : EIATTR_FRAME_SIZE
	.align		4
.L_20:
        /*0078*/ 	.byte	0x04, 0x11
        /*007a*/ 	.short	(.L_22 - .L_21)
	.align		4
.L_21:
        /*007c*/ 	.word	index@($__internal_1_$__cuda_sm3x_div_rn_noftz_f32_slowpath)
        /*0080*/ 	.word	0x00000010


	//----- nvinfo : EIATTR_FRAME_SIZE
	.align		4
.L_22:
        /*0084*/ 	.byte	0x04, 0x11
        /*0086*/ 	.short	(.L_24 - .L_23)
	.align		4
.L_23:
        /*0088*/ 	.word	index@(_Z19calcForces_interboxPfS_PiS0_S_iiiii)
        /*008c*/ 	.word	0x00000010


	//----- nvinfo : EIATTR_REGCOUNT
	.align		4
.L_24:
        /*0090*/ 	.byte	0x04, 0x2f
        /*0092*/ 	.short	(.L_26 - .L_25)
	.align		4
.L_25:
        /*0094*/ 	.word	index@(_Z11updateBoxesPfPiS0_S_)
        /*0098*/ 	.word	0x00000028


	//----- nvinfo : EIATTR_FRAME_SIZE
	.align		4
.L_26:
        /*009c*/ 	.byte	0x04, 0x11
        /*009e*/ 	.short	(.L_28 - .L_27)
	.align		4
.L_27:
        /*00a0*/ 	.word	index@($__internal_0_$__cuda_sm3x_div_rn_noftz_f32_slowpath)
        /*00a4*/ 	.word	0x00000000


	//----- nvinfo : EIATTR_FRAME_SIZE
	.align		4
.L_28:
        /*00a8*/ 	.byte	0x04, 0x11
        /*00aa*/ 	.short	(.L_30 - .L_29)
	.align		4
.L_29:
        /*00ac*/ 	.word	index@(_Z11updateBoxesPfPiS0_S_)
        /*00b0*/ 	.word	0x00000000


	//----- nvinfo : EIATTR_MIN_STACK_SIZE
	.align		4
.L_30:
        /*00b4*/ 	.byte	0x04, 0x12
        /*00b6*/ 	.short	(.L_32 - .L_31)
	.align		4
.L_31:
        /*00b8*/ 	.word	index@(_Z11updateBoxesPfPiS0_S_)
        /*00bc*/ 	.word	0x00000000


	//----- nvinfo : EIATTR_MIN_STACK_SIZE
	.align		4
.L_32:
        /*00c0*/ 	.byte	0x04, 0x12
        /*00c2*/ 	.short	(.L_34 - .L_33)
	.align		4
.L_33:
        /*00c4*/ 	.word	index@(_Z19calcForces_interboxPfS_PiS0_S_iiiii)
        /*00c8*/ 	.word	0x00000010


	//----- nvinfo : EIATTR_MIN_STACK_SIZE
	.align		4
.L_34:
        /*00cc*/ 	.byte	0x04, 0x12
        /*00ce*/ 	.short	(.L_36 - .L_35)
	.align		4
.L_35:
        /*00d0*/ 	.word	index@(_Z19calcForces_intraboxPfS_PiS0_S_)
        /*00d4*/ 	.word	0x00000000


	//----- nvinfo : EIATTR_MIN_STACK_SIZE
	.align		4
.L_36:
        /*00d8*/ 	.byte	0x04, 0x12
        /*00da*/ 	.short	(.L_38 - .L_37)
	.align		4
.L_37:
        /*00dc*/ 	.word	index@(_Z11vv_update_vPfS_S_)
        /*00e0*/ 	.word	0x00000000


	//----- nvinfo : EIATTR_MIN_STACK_SIZE
	.align		4
.L_38:
        /*00e4*/ 	.byte	0x04, 0x12
        /*00e6*/ 	.short	(.L_40 - .L_39)
	.align		4
.L_39:
        /*00e8*/ 	.word	index@(_Z11vv_update_rPfS_S_)
        /*00ec*/ 	.word	0x00000000
.L_40:


//--------------------- .nv.compat                --------------------------
	.section	.nv.compat,"",@"SHT_CUDA_COMPAT_INFO"
	.align	4
        /*0000*/ 	.byte	0x02, 0x09, 0x00, 0x00, 0x02, 0x02, 0x01, 0x00, 0x02, 0x05, 0x05, 0x00, 0x03, 0x07, 0x01, 0x01
        /*0010*/ 	.byte	0x02, 0x03, 0x00, 0x00, 0x02, 0x06, 0x01, 0x00, 0x04, 0x0b, 0x08, 0x00, 0x01, 0x00, 0x00, 0x00
        /*0020*/ 	.byte	0x00, 0x00, 0x00, 0x00


//--------------------- .nv.info._Z11updateBoxesPfPiS0_S_ --------------------------
	.section	.nv.info._Z11updateBoxesPfPiS0_S_,"",@"SHT_CUDA_INFO"
	.sectionflags	@""
	.align	4


	//----- nvinfo : EIATTR_CUDA_API_VERSION
	.align		4
        /*0000*/ 	.byte	0x04, 0x37
        /*0002*/ 	.short	(.L_42 - .L_41)
.L_41:
        /*0004*/ 	.word	0x00000082


	//----- nvinfo : EIATTR_KPARAM_INFO
	.align		4
.L_42:
        /*0008*/ 	.byte	0x04, 0x17
        /*000a*/ 	.short	(.L_44 - .L_43)
.L_43:
        /*000c*/ 	.word	0x00000000
        /*0010*/ 	.short	0x0003
        /*0012*/ 	.short	0x0018
        /*0014*/ 	.byte	0x00, 0xf5, 0x21, 0x00


	//----- nvinfo : EIATTR_KPARAM_INFO
	.align		4
.L_44:
        /*0018*/ 	.byte	0x04, 0x17
        /*001a*/ 	.short	(.L_46 - .L_45)
.L_45:
        /*001c*/ 	.word	0x00000000
        /*0020*/ 	.short	0x0002
        /*0022*/ 	.short	0x0010
        /*0024*/ 	.byte	0x00, 0xf5, 0x21, 0x00


	//----- nvinfo : EIATTR_KPARAM_INFO
	.align		4
.L_46:
        /*0028*/ 	.byte	0x04, 0x17
        /*002a*/ 	.short	(.L_48 - .L_47)
.L_47:
        /*002c*/ 	.word	0x00000000
        /*0030*/ 	.short	0x0001
        /*0032*/ 	.short	0x0008
        /*0034*/ 	.byte	0x00, 0xf5, 0x21, 0x00


	//----- nvinfo : EIATTR_KPARAM_INFO
	.align		4
.L_48:
        /*0038*/ 	.byte	0x04, 0x17
        /*003a*/ 	.short	(.L_50 - .L_49)
.L_49:
        /*003c*/ 	.word	0x00000000
        /*0040*/ 	.short	0x0000
        /*0042*/ 	.short	0x0000
        /*0044*/ 	.byte	0x00, 0xf5, 0x21, 0x00


	//----- nvinfo : EIATTR_SPARSE_MMA_MASK
	.align		4
.L_50:
        /*0048*/ 	.byte	0x03, 0x50
        /*004a*/ 	.short	0x0000


	//----- nvinfo : EIATTR_MAXREG_COUNT
	.align		4
        /*004c*/ 	.byte	0x03, 0x1b
        /*004e*/ 	.short	0x00ff


	//----- nvinfo : EIATTR_NUM_BARRIERS
	.align		4
        /*0050*/ 	.byte	0x02, 0x4c
        /*0052*/ 	.byte	0x01
	.zero		1


	//----- nvinfo : EIATTR_MERCURY_ISA_VERSION
	.align		4
        /*0054*/ 	.byte	0x03, 0x5f
        /*0056*/ 	.short	0x0101


	//----- nvinfo : EIATTR_VRC_CTA_INIT_COUNT
	.align		4
        /*0058*/ 	.byte	0x02, 0x4a
	.zero		1
	.zero		1


	//----- nvinfo : EIATTR_EXIT_INSTR_OFFSETS
	.align		4
        /*005c*/ 	.byte	0x04, 0x1c
        /*005e*/ 	.short	(.L_52 - .L_51)


	//   ....[0]....
.L_51:
        /*0060*/ 	.word	0x000019c0


	//   ....[1]....
        /*0064*/ 	.word	0x00006b20


	//----- nvinfo : EIATTR_CRS_STACK_SIZE
	.align		4
.L_52:
        /*0068*/ 	.byte	0x04, 0x1e
        /*006a*/ 	.short	(.L_54 - .L_53)
.L_53:
        /*006c*/ 	.word	0x00000000


	//----- nvinfo : EIATTR_CBANK_PARAM_SIZE
	.align		4
.L_54:
        /*0070*/ 	.byte	0x03, 0x19
        /*0072*/ 	.short	0x0020


	//----- nvinfo : EIATTR_PARAM_CBANK
	.align		4
        /*0074*/ 	.byte	0x04, 0x0a
        /*0076*/ 	.short	(.L_56 - .L_55)
	.align		4
.L_55:
        /*0078*/ 	.word	index@(.nv.constant0._Z11updateBoxesPfPiS0_S_)
        /*007c*/ 	.short	0x0380
        /*007e*/ 	.short	0x0020


	//----- nvinfo : EIATTR_SW_WAR
	.align		4
.L_56:
        /*0080*/ 	.byte	0x04, 0x36
        /*0082*/ 	.short	(.L_58 - .L_57)
.L_57:
        /*0084*/ 	.word	0x00000008
.L_58:


//--------------------- .nv.info._Z19calcForces_interboxPfS_PiS0_S_iiiii --------------------------
	.section	.nv.info._Z19calcForces_interboxPfS_PiS0_S_iiiii,"",@"SHT_CUDA_INFO"
	.sectionflags	@""
	.align	4


	//----- nvinfo : EIATTR_CUDA_API_VERSION
	.align		4
        /*0000*/ 	.byte	0x04, 0x37
        /*0002*/ 	.short	(.L_60 - .L_59)
.L_59:
        /*0004*/ 	.word	0x00000082


	//----- nvinfo : EIATTR_KPARAM_INFO
	.align		4
.L_60:
        /*0008*/ 	.byte	0x04, 0x17
        /*000a*/ 	.short	(.L_62 - .L_61)
.L_61:
        /*000c*/ 	.word	0x00000000
        /*0010*/ 	.short	0x0009
        /*0012*/ 	.short	0x0038
        /*0014*/ 	.byte	0x00, 0xf0, 0x11, 0x00


	//----- nvinfo : EIATTR_KPARAM_INFO
	.align		4
.L_62:
        /*0018*/ 	.byte	0x04, 0x17
        /*001a*/ 	.short	(.L_64 - .L_63)
.L_63:
        /*001c*/ 	.word	0x00000000
        /*0020*/ 	.short	0x0008
        /*0022*/ 	.short	0x0034
        /*0024*/ 	.byte	0x00, 0xf0, 0x11, 0x00


	//----- nvinfo : EIATTR_KPARAM_INFO
	.align		4
.L_64:
        /*0028*/ 	.byte	0x04, 0x17
        /*002a*/ 	.short	(.L_66 - .L_65)
.L_65:
        /*002c*/ 	.word	0x00000000
        /*0030*/ 	.short	0x0007
        /*0032*/ 	.short	0x0030
        /*0034*/ 	.byte	0x00, 0xf0, 0x11, 0x00


	//----- nvinfo : EIATTR_KPARAM_INFO
	.align		4
.L_66:
        /*0038*/ 	.byte	0x04, 0x17
        /*003a*/ 	.short	(.L_68 - .L_67)
.L_67:
        /*003c*/ 	.word	0x00000000
        /*0040*/ 	.short	0x0006
        /*0042*/ 	.short	0x002c
        /*0044*/ 	.byte	0x00, 0xf0, 0x11, 0x00


	//----- nvinfo : EIATTR_KPARAM_INFO
	.align		4
.L_68:
        /*0048*/ 	.byte	0x04, 0x17
        /*004a*/ 	.short	(.L_70 - .L_69)
.L_69:
        /*004c*/ 	.word	0x00000000
        /*0050*/ 	.short	0x0005
        /*0052*/ 	.short	0x0028
        /*0054*/ 	.byte	0x00, 0xf0, 0x11, 0x00


	//----- nvinfo : EIATTR_KPARAM_INFO
	.align		4
.L_70:
        /*0058*/ 	.byte	0x04, 0x17
        /*005a*/ 	.short	(.L_72 - .L_71)
.L_71:
        /*005c*/ 	.word	0x00000000
        /*0060*/ 	.short	0x0004
        /*0062*/ 	.short	0x0020
        /*0064*/ 	.byte	0x00, 0xf5, 0x21, 0x00


	//----- nvinfo : EIATTR_KPARAM_INFO
	.align		4
.L_72:
        /*0068*/ 	.byte	0x04, 0x17
        /*006a*/ 	.short	(.L_74 - .L_73)
.L_73:
        /*006c*/ 	.word	0x00000000
        /*0070*/ 	.short	0x0003
        /*0072*/ 	.short	0x0018
        /*0074*/ 	.byte	0x00, 0xf5, 0x21, 0x00


	//----- nvinfo : EIATTR_KPARAM_INFO
	.align		4
.L_74:
        /*0078*/ 	.byte	0x04, 0x17
        /*007a*/ 	.short	(.L_76 - .L_75)
.L_75:
        /*007c*/ 	.word	0x00000000
        /*0080*/ 	.short	0x0002
        /*0082*/ 	.short	0x0010
        /*0084*/ 	.byte	0x00, 0xf5, 0x21, 0x00


	//----- nvinfo : EIATTR_KPARAM_INFO
	.align		4
.L_76:
        /*0088*/ 	.byte	0x04, 0x17
        /*008a*/ 	.short	(.L_78 - .L_77)
.L_77:
        /*008c*/ 	.word	0x00000000
        /*0090*/ 	.short	0x0001
        /*0092*/ 	.short	0x0008
        /*0094*/ 	.byte	0x00, 0xf5, 0x21, 0x00


	//----- nvinfo : EIATTR_KPARAM_INFO
	.align		4
.L_78:
        /*0098*/ 	.byte	0x04, 0x17
        /*009a*/ 	.short	(.L_80 - .L_79)
.L_79:
        /*009c*/ 	.word	0x00000000
        /*00a0*/ 	.short	0x0000
        /*00a2*/ 	.short	0x0000
        /*00a4*/ 	.byte	0x00, 0xf5, 0x21, 0x00


	//----- nvinfo : EIATTR_SPARSE_MMA_MASK
	.align		4
.L_80:
        /*00a8*/ 	.byte	0x03, 0x50
        /*00aa*/ 	.short	0x0000


	//----- nvinfo : EIATTR_MAXREG_COUNT
	.align		4
        /*00ac*/ 	.byte	0x03, 0x1b
        /*00ae*/ 	.short	0x00ff


	//----- nvinfo : EIATTR_NUM_BARRIERS
	.align		4
        /*00b0*/ 	.byte	0x02, 0x4c
        /*00b2*/ 	.byte	0x01
	.zero		1


	//----- nvinfo : EIATTR_EXTERNS
	.align		4
        /*00b4*/ 	.byte	0x04, 0x0f
        /*00b6*/ 	.short	(.L_82 - .L_81)


	//   ....[0]....
	.align		4
.L_81:
        /*00b8*/ 	.word	index@(vprintf)


	//----- nvinfo : EIATTR_MERCURY_ISA_VERSION
	.align		4
.L_82:
        /*00bc*/ 	.byte	0x03, 0x5f
        /*00be*/ 	.short	0x0101


	//----- nvinfo : EIATTR_VRC_CTA_INIT_COUNT
	.align		4
        /*00c0*/ 	.byte	0x02, 0x4a
	.zero		1
	.zero		1


	//----- nvinfo : EIATTR_SYSCALL_OFFSETS
	.align		4
        /*00c4*/ 	.byte	0x04, 0x46
        /*00c6*/ 	.short	(.L_84 - .L_83)


	//   ....[0]....
.L_83:
        /*00c8*/ 	.word	0x000027b0


	//----- nvinfo : EIATTR_EXIT_INSTR_OFFSETS
	.align		4
.L_84:
        /*00cc*/ 	.byte	0x04, 0x1c
        /*00ce*/ 	.short	(.L_86 - .L_85)


	//   ....[0]....
.L_85:
        /*00d0*/ 	.word	0x00002c90


	//   ....[1]....
        /*00d4*/ 	.word	0x000033c0


	//   ....[2]....
        /*00d8*/ 	.word	0x00003560


	//   ....[3]....
        /*00dc*/ 	.word	0x000036c0


	//----- nvinfo : EIATTR_CRS_STACK_SIZE
	.align		4
.L_86:
        /*00e0*/ 	.byte	0x04, 0x1e
        /*00e2*/ 	.short	(.L_88 - .L_87)
.L_87:
        /*00e4*/ 	.word	0x00000000


	//----- nvinfo : EIATTR_CBANK_PARAM_SIZE
	.align		4
.L_88:
        /*00e8*/ 	.byte	0x03, 0x19
        /*00ea*/ 	.short	0x003c


	//----- nvinfo : EIATTR_PARAM_CBANK
	.align		4
        /*00ec*/ 	.byte	0x04, 0x0a
        /*00ee*/ 	.short	(.L_90 - .L_89)
	.align		4
.L_89:
        /*00f0*/ 	.word	index@(.nv.constant0._Z19calcForces_interboxPfS_PiS0_S_iiiii)
        /*00f4*/ 	.short	0x0380
        /*00f6*/ 	.short	0x003c


	//----- nvinfo : EIATTR_SW_WAR
	.align		4
.L_90:
        /*00f8*/ 	.byte	0x04, 0x36
        /*00fa*/ 	.short	(.L_92 - .L_91)
.L_91:
        /*00fc*/ 	.word	0x00000008
.L_92:


//--------------------- .nv.info._Z19calcForces_intraboxPfS_PiS0_S_ --------------------------
	.section	.nv.info._Z19calcForces_intraboxPfS_PiS0_S_,"",@"SHT_CUDA_INFO"
	.sectionflags	@""
	.align	4


	//----- nvinfo : EIATTR_CUDA_API_VERSION
	.align		4
        /*0000*/ 	.byte	0x04, 0x37
        /*0002*/ 	.short	(.L_94 - .L_93)
.L_93:
        /*0004*/ 	.word	0x00000082


	//----- nvinfo : EIATTR_KPARAM_INFO
	.align		4
.L_94:
        /*0008*/ 	.byte	0x04, 0x17
        /*000a*/ 	.short	(.L_96 - .L_95)
.L_95:
        /*000c*/ 	.word	0x00000000
        /*0010*/ 	.short	0x0004
        /*0012*/ 	.short	0x0020
        /*0014*/ 	.byte	0x00, 0xf5, 0x21, 0x00


	//----- nvinfo : EIATTR_KPARAM_INFO
	.align		4
.L_96:
        /*0018*/ 	.byte	0x04, 0x17
        /*001a*/ 	.short	(.L_98 - .L_97)
.L_97:
        /*001c*/ 	.word	0x00000000
        /*0020*/ 	.short	0x0003
        /*0022*/ 	.short	0x0018
        /*0024*/ 	.byte	0x00, 0xf5, 0x21, 0x00


	//----- nvinfo : EIATTR_KPARAM_INFO
	.align		4
.L_98:
        /*0028*/ 	.byte	0x04, 0x17
        /*002a*/ 	.short	(.L_100 - .L_99)
.L_99:
        /*002c*/ 	.word	0x00000000
        /*0030*/ 	.short	0x0002
        /*0032*/ 	.short	0x0010
        /*0034*/ 	.byte	0x00, 0xf5, 0x21, 0x00


	//----- nvinfo : EIATTR_KPARAM_INFO
	.align		4
.L_100:
        /*0038*/ 	.byte	0x04, 0x17
        /*003a*/ 	.short	(.L_102 - .L_101)
.L_101:
        /*003c*/ 	.word	0x00000000
        /*0040*/ 	.short	0x0001
        /*0042*/ 	.short	0x0008
        /*0044*/ 	.byte	0x00, 0xf5, 0x21, 0x00


	//----- nvinfo : EIATTR_KPARAM_INFO
	.align		4
.L_102:
        /*0048*/ 	.byte	0x04, 0x17
        /*004a*/ 	.short	(.L_104 - .L_103)
.L_103:
        /*004c*/ 	.word	0x00000000
        /*0050*/ 	.short	0x0000
        /*0052*/ 	.short	0x0000
        /*0054*/ 	.byte	0x00, 0xf5, 0x21, 0x00


	//----- nvinfo : EIATTR_SPARSE_MMA_MASK
	.align		4
.L_104:
        /*0058*/ 	.byte	0x03, 0x50
        /*005a*/ 	.short	0x0000


	//----- nvinfo : EIATTR_MAXREG_COUNT
	.align		4
        /*005c*/ 	.byte	0x03, 0x1b
        /*005e*/ 	.short	0x00ff


	//----- nvinfo : EIATTR_NUM_BARRIERS
	.align		4
        /*0060*/ 	.byte	0x02, 0x4c
        /*0062*/ 	.byte	0x01
	.zero		1


	//----- nvinfo : EIATTR_MERCURY_ISA_VERSION
	.align		4
        /*0064*/ 	.byte	0x03, 0x5f
        /*0066*/ 	.short	0x0101


	//----- nvinfo : EIATTR_VRC_CTA_INIT_COUNT
	.align		4
        /*0068*/ 	.byte	0x02, 0x4a
	.zero		1
	.zero		1


	//----- nvinfo : EIATTR_EXIT_INSTR_OFFSETS
	.align		4
        /*006c*/ 	.byte	0x04, 0x1c
        /*006e*/ 	.short	(.L_106 - .L_105)


	//   ....[0]....
.L_105:
        /*0070*/ 	.word	0x000014d0


	//   ....[1]....
        /*0074*/ 	.word	0x00001a10


	//   ....[2]....
        /*0078*/ 	.word	0x00001c10


	//----- nvinfo : EIATTR_CRS_STACK_SIZE
	.align		4
.L_106:
        /*007c*/ 	.byte	0x04, 0x1e
        /*007e*/ 	.short	(.L_108 - .L_107)
.L_107:
        /*0080*/ 	.word	0x00000000


	//----- nvinfo : EIATTR_CBANK_PARAM_SIZE
	.align		4
.L_108:
        /*0084*/ 	.byte	0x03, 0x19
        /*0086*/ 	.short	0x0028


	//----- nvinfo : EIATTR_PARAM_CBANK
	.align		4
        /*0088*/ 	.byte	0x04, 0x0a
        /*008a*/ 	.short	(.L_110 - .L_109)
	.align		4
.L_109:
        /*008c*/ 	.word	index@(.nv.constant0._Z19calcForces_intraboxPfS_PiS0_S_)
        /*0090*/ 	.short	0x0380
        /*0092*/ 	.short	0x0028


	//----- nvinfo : EIATTR_SW_WAR
	.align		4
.L_110:
        /*0094*/ 	.byte	0x04, 0x36
        /*0096*/ 	.short	(.L_112 - .L_111)
.L_111:
        /*0098*/ 	.word	0x00000008
.L_112:


//--------------------- .nv.info._Z11vv_update_vPfS_S_ --------------------------
	.section	.nv.info._Z11vv_update_vPfS_S_,"",@"SHT_CUDA_INFO"
	.sectionflags	@""
	.align	4


	//----- nvinfo : EIATTR_CUDA_API_VERSION
	.align		4
        /*0000*/ 	.byte	0x04, 0x37
        /*0002*/ 	.short	(.L_114 - .L_113)
.L_113:
        /*0004*/ 	.word	0x00000082


	//----- nvinfo : EIATTR_KPARAM_INFO
	.align		4
.L_114:
        /*0008*/ 	.byte	0x04, 0x17
        /*000a*/ 	.short	(.L_116 - .L_115)
.L_115:
        /*000c*/ 	.word	0x00000000
        /*0010*/ 	.short	0x0002
        /*0012*/ 	.short	0x0010
        /*0014*/ 	.byte	0x00, 0xf5, 0x21, 0x00


	//----- nvinfo : EIATTR_KPARAM_INFO
	.align		4
.L_116:
        /*0018*/ 	.byte	0x04, 0x17
        /*001a*/ 	.short	(.L_118 - .L_117)
.L_117:
        /*001c*/ 	.word	0x00000000
        /*0020*/ 	.short	0x0001
        /*0022*/ 	.short	0x0008
        /*0024*/ 	.byte	0x00, 0xf5, 0x21, 0x00


	//----- nvinfo : EIATTR_KPARAM_INFO
	.align		4
.L_118:
        /*0028*/ 	.byte	0x04, 0x17
        /*002a*/ 	.short	(.L_120 - .L_119)
.L_119:
        /*002c*/ 	.word	0x00000000
        /*0030*/ 	.short	0x0000
        /*0032*/ 	.short	0x0000
        /*0034*/ 	.byte	0x00, 0xf5, 0x21, 0x00


	//----- nvinfo : EIATTR_SPARSE_MMA_MASK
	.align		4
.L_120:
        /*0038*/ 	.byte	0x03, 0x50
        /*003a*/ 	.short	0x0000


	//----- nvinfo : EIATTR_MAXREG_COUNT
	.align		4
        /*003c*/ 	.byte	0x03, 0x1b
        /*003e*/ 	.short	0x00ff


	//----- nvinfo : EIATTR_MERCURY_ISA_VERSION
	.align		4
        /*0040*/ 	.byte	0x03, 0x5f
        /*0042*/ 	.short	0x0101


	//----- nvinfo : EIATTR_VRC_CTA_INIT_COUNT
	.align		4
        /*0044*/ 	.byte	0x02, 0x4a
	.zero		1
	.zero		1


	//----- nvinfo : EIATTR_EXIT_INSTR_OFFSETS
	.align		4
        /*0048*/ 	.byte	0x04, 0x1c
        /*004a*/ 	.short	(.L_122 - .L_121)


	//   ....[0]....
.L_121:
        /*004c*/ 	.word	0x000000b0


	//----- nvinfo : EIATTR_CBANK_PARAM_SIZE
	.align		4
.L_122:
        /*0050*/ 	.byte	0x03, 0x19
        /*0052*/ 	.short	0x0018


	//----- nvinfo : EIATTR_PARAM_CBANK
	.align		4
        /*0054*/ 	.byte	0x04, 0x0a
        /*0056*/ 	.short	(.L_124 - .L_123)
	.align		4
.L_123:
        /*0058*/ 	.word	index@(.nv.constant0._Z11vv_update_vPfS_S_)
        /*005c*/ 	.short	0x0380
        /*005e*/ 	.short	0x0018


	//----- nvinfo : EIATTR_SW_WAR
	.align		4
.L_124:
        /*0060*/ 	.byte	0x04, 0x36
        /*0062*/ 	.short	(.L_126 - .L_125)
.L_125:
        /*0064*/ 	.word	0x00000008
.L_126:


//--------------------- .nv.info._Z11vv_update_rPfS_S_ --------------------------
	.section	.nv.info._Z11vv_update_rPfS_S_,"",@"SHT_CUDA_INFO"
	.sectionflags	@""
	.align	4


	//----- nvinfo : EIATTR_CUDA_API_VERSION
	.align		4
        /*0000*/ 	.byte	0x04, 0x37
        /*0002*/ 	.short	(.L_128 - .L_127)
.L_127:
        /*0004*/ 	.word	0x00000082


	//----- nvinfo : EIATTR_KPARAM_INFO
	.align		4
.L_128:
        /*0008*/ 	.byte	0x04, 0x17
        /*000a*/ 	.short	(.L_130 - .L_129)
.L_129:
        /*000c*/ 	.word	0x00000000
        /*0010*/ 	.short	0x0002
        /*0012*/ 	.short	0x0010
        /*0014*/ 	.byte	0x00, 0xf5, 0x21, 0x00


	//----- nvinfo : EIATTR_KPARAM_INFO
	.align		4
.L_130:
        /*0018*/ 	.byte	0x04, 0x17
        /*001a*/ 	.short	(.L_132 - .L_131)
.L_131:
        /*001c*/ 	.word	0x00000000
        /*0020*/ 	.short	0x0001
        /*0022*/ 	.short	0x0008
        /*0024*/ 	.byte	0x00, 0xf5, 0x21, 0x00


	//----- nvinfo : EIATTR_KPARAM_INFO
	.align		4
.L_132:
        /*0028*/ 	.byte	0x04, 0x17
        /*002a*/ 	.short	(.L_134 - .L_133)
.L_133:
        /*002c*/ 	.word	0x00000000
        /*0030*/ 	.short	0x0000
        /*0032*/ 	.short	0x0000
        /*0034*/ 	.byte	0x00, 0xf5, 0x21, 0x00


	//----- nvinfo : EIATTR_SPARSE_MMA_MASK
	.align		4
.L_134:
        /*0038*/ 	.byte	0x03, 0x50
        /*003a*/ 	.short	0x0000


	//----- nvinfo : EIATTR_MAXREG_COUNT
	.align		4
        /*003c*/ 	.byte	0x03, 0x1b
        /*003e*/ 	.short	0x00ff


	//----- nvinfo : EIATTR_MERCURY_ISA_VERSION
	.align		4
        /*0040*/ 	.byte	0x03, 0x5f
        /*0042*/ 	.short	0x0101


	//----- nvinfo : EIATTR_VRC_CTA_INIT_COUNT
	.align		4
        /*0044*/ 	.byte	0x02, 0x4a
	.zero		1
	.zero		1


	//----- nvinfo : EIATTR_EXIT_INSTR_OFFSETS
	.align		4
        /*0048*/ 	.byte	0x04, 0x1c
        /*004a*/ 	.short	(.L_136 - .L_135)


	//   ....[0]....
.L_135:
        /*004c*/ 	.word	0x00000460


	//----- nvinfo : EIATTR_CBANK_PARAM_SIZE
	.align		4
.L_136:
        /*0050*/ 	.byte	0x03, 0x19
        /*0052*/ 	.short	0x0018


	//----- nvinfo : EIATTR_PARAM_CBANK
	.align		4
        /*0054*/ 	.byte	0x04, 0x0a
        /*0056*/ 	.short	(.L_138 - .L_137)
	.align		4
.L_137:
        /*0058*/ 	.word	index@(.nv.constant0._Z11vv_update_rPfS_S_)
        /*005c*/ 	.short	0x0380
        /*005e*/ 	.short	0x0018


	//----- nvinfo : EIATTR_SW_WAR
	.align		4
.L_138:
        /*0060*/ 	.byte	0x04, 0x36
        /*0062*/ 	.short	(.L_140 - .L_139)
.L_139:
        /*0064*/ 	.word	0x00000008
.L_140:


//--------------------- .nv.callgraph             --------------------------
	.section	.nv.callgraph,"",@"SHT_CUDA_CALLGRAPH"
	.align	4
	.sectionentsize	8
	.align		4
        /*0000*/ 	.word	0x00000000
	.align		4
        /*0004*/ 	.word	0xffffffff
	.align		4
        /*0008*/ 	.word	index@(_Z19calcForces_interboxPfS_PiS0_S_iiiii)
	.align		4
        /*000c*/ 	.word	index@(vprintf)
	.align		4
        /*0010*/ 	.word	0x00000000
	.align		4
        /*0014*/ 	.word	0xfffffffe
	.align		4
        /*0018*/ 	.word	0x00000000
	.align		4
        /*001c*/ 	.word	0xfffffffd
	.align		4
        /*0020*/ 	.word	0x00000000
	.align		4
        /*0024*/ 	.word	0xfffffffc


//--------------------- .nv.constant4             --------------------------
	.section	.nv.constant4,"a",@progbits
	.align	8
	.align		8
.nv.constant4:
        /*0000*/ 	.dword	$str
	.align		8
        /*0008*/ 	.dword	vprintf


//--------------------- .text._Z11updateBoxesPfPiS0_S_ --------------------------
	.section	.text._Z11updateBoxesPfPiS0_S_,"ax",@progbits
	.align	128
        .global         _Z11updateBoxesPfPiS0_S_
        .type           _Z11updateBoxesPfPiS0_S_,@function
        .size           _Z11updateBoxesPfPiS0_S_,(.L_x_180 - _Z11updateBoxesPfPiS0_S_)
        .other          _Z11updateBoxesPfPiS0_S_,@"STO_CUDA_ENTRY STV_DEFAULT"
_Z11updateBoxesPfPiS0_S_:
.text._Z11updateBoxesPfPiS0_S_:
[----:B------:R-:W-:Y:S08]  /*0000*/  LDC R1, c[0x0][0x37c] ;  /* 0x0000df00ff017b82 */ /* 0x000ff00000000800 */
[----:B------:R-:W0:Y:S01]  /*0010*/  LDC.64 R6, c[0x0][0x398] ;  /* 0x0000e600ff067b82 */ /* 0x000e220000000a00 */
[----:B------:R-:W0:Y:S02]  /*0020*/  LDCU.64 UR6, c[0x0][0x358] ;  /* 0x00006b00ff0677ac */ /* 0x000e240008000a00 */
[----:B0-----:R-:W2:Y:S01]  /*0030*/  LDG.E R0, desc[UR6][R6.64] ;  /* 0x0000000606007981 */ /* 0x001ea2000c1e1900 */
[----:B------:R-:W-:-:S04]  /*0040*/  IMAD.MOV.U32 R3, RZ, RZ, 0x3e2aaaab ;  /* 0x3e2aaaabff037424 */ /* 0x000fc800078e00ff */
[----:B------:R-:W0:Y:S01]  /*0050*/  LDC R8, c[0x0][0x360] ;  /* 0x0000d800ff087b82 */ /* 0x000e220000000800 */
[----:B------:R-:W-:Y:S01]  /*0060*/  IMAD.MOV.U32 R2, RZ, RZ, 0x40c00000 ;  /* 0x40c00000ff027424 */ /* 0x000fe200078e00ff */
[----:B------:R-:W1:Y:S03]  /*0070*/  S2R R4, SR_TID.X ;  /* 0x0000000000047919 */ /* 0x000e660000002100 */
[----:B------:R-:W-:-:S04]  /*0080*/  FFMA R2, R3, -R2, 1 ;  /* 0x3f80000003027423 */ /* 0x000fc80000000802 */
[----:B------:R-:W-:Y:S01]  /*0090*/  FFMA R3, R2, R3, 0.16666667163372039795 ;  /* 0x3e2aaaab02037423 */ /* 0x000fe20000000003 */
[----:B--2---:R-:W2:Y:S03]  /*00a0*/  FCHK P0, R0, 6 ;  /* 0x40c0000000007902 */ /* 0x004ea60000000000 */
[----:B------:R-:W-:-:S04]  /*00b0*/  FFMA R2, R0, R3, RZ ;  /* 0x0000000300027223 */ /* 0x000fc800000000ff */
[----:B------:R-:W-:-:S04]  /*00c0*/  FFMA R5, R2, -6, R0 ;  /* 0xc0c0000002057823 */ /* 0x000fc80000000000 */
[----:B------:R-:W-:Y:S01]  /*00d0*/  FFMA R2, R3, R5, R2 ;  /* 0x0000000503027223 */ /* 0x000fe20000000002 */
[----:B012---:R-:W-:Y:S06]  /*00e0*/  @!P0 BRA `(.L_x_0) ;  /* 0x0000000000108947 */ /* 0x007fec0003800000 */
[----:B------:R-:W-:Y:S01]  /*00f0*/  HFMA2 R2, -RZ, RZ, 2.375, 0 ;  /* 0x40c00000ff027431 */ /* 0x000fe200000001ff */
[----:B------:R-:W-:-:S07]  /*0100*/  MOV R5, 0x120 ;  /* 0x0000012000057802 */ /* 0x000fce0000000f00 */
[----:B------:R-:W-:Y:S05]  /*0110*/  CALL.REL.NOINC `($__internal_0_$__cuda_sm3x_div_rn_noftz_f32_slowpath) ;  /* 0x0000006800847944 */ /* 0x000fea0003c00000 */
[----:B------:R-:W-:-:S07]  /*0120*/  IMAD.MOV.U32 R2, RZ, RZ, R0 ;  /* 0x000000ffff027224 */ /* 0x000fce00078e0000 */
.L_x_0:
[C---:B------:R-:W-:Y:S01]  /*0130*/  ISETP.GE.U32.AND P1, PT, R8.reuse, 0x8, PT ;  /* 0x000000080800780c */ /* 0x040fe20003f26070 */
[C---:B------:R-:W-:Y:S01]  /*0140*/  IMAD R9, R8.reuse, R4, RZ ;  /* 0x0000000408097224 */ /* 0x040fe200078e02ff */
[----:B------:R-:W-:-:S03]  /*0150*/  LOP3.LUT R6, R8, 0x7, RZ, 0xc0, !PT ;  /* 0x0000000708067812 */ /* 0x000fc600078ec0ff */
[----:B------:R-:W-:Y:S01]  /*0160*/  IMAD.MOV.U32 R0, RZ, RZ, R9 ;  /* 0x000000ffff007224 */ /* 0x000fe200078e0009 */
[----:B------:R-:W-:-:S07]  /*0170*/  ISETP.NE.AND P0, PT, R6, RZ, PT ;  /* 0x000000ff0600720c */ /* 0x000fce0003f05270 */
[----:B------:R-:W-:Y:S06]  /*0180*/  @!P1 BRA `(.L_x_1) ;  /* 0x0000000000749947 */ /* 0x000fec0003800000 */
[----:B------:R-:W0:Y:S01]  /*0190*/  S2UR UR5, SR_CgaCtaId ;  /* 0x00000000000579c3 */ /* 0x000e220000008800 */
[----:B------:R-:W-:Y:S01]  /*01a0*/  UMOV UR4, 0x400 ;  /* 0x0000040000047882 */ /* 0x000fe20000000000 */
[----:B------:R-:W-:Y:S02]  /*01b0*/  LOP3.LUT R3, R8, 0xfffffff8, RZ, 0xc0, !PT ;  /* 0xfffffff808037812 */ /* 0x000fe400078ec0ff */
[----:B------:R-:W-:-:S03]  /*01c0*/  MOV R0, R9 ;  /* 0x0000000900007202 */ /* 0x000fc60000000f00 */
[----:B------:R-:W-:Y:S01]  /*01d0*/  IMAD.MOV R3, RZ, RZ, -R3 ;  /* 0x000000ffff037224 */ /* 0x000fe200078e0a03 */
[----:B0-----:R-:W-:-:S06]  /*01e0*/  ULEA UR4, UR5, UR4, 0x18 ;  /* 0x0000000405047291 */ /* 0x001fcc000f8ec0ff */
[----:B------:R-:W-:-:S05]  /*01f0*/  LEA R5, R9, UR4, 0x2 ;  /* 0x0000000409057c11 */ /* 0x000fca000f8e10ff */
[----:B------:R-:W-:-:S07]  /*0200*/  VIADD R5, R5, 0x201c ;  /* 0x0000201c05057836 */ /* 0x000fce0000000000 */
.L_x_2:
[C---:B------:R-:W-:Y:S02]  /*0210*/  ISETP.GT.U32.AND P1, PT, R0.reuse, 0xd7, PT ;  /* 0x000000d70000780c */ /* 0x040fe40003f24070 */
[C---:B------:R-:W-:Y:S02]  /*0220*/  ISETP.GT.U32.AND P6, PT, R0.reuse, 0xd8, PT ;  /* 0x000000d80000780c */ /* 0x040fe40003fc4070 */
[----:B------:R-:W-:Y:S02]  /*0230*/  IADD3 R3, PT, PT, R3, 0x8, RZ ;  /* 0x0000000803037810 */ /* 0x000fe40007ffe0ff */
[C---:B------:R-:W-:Y:S02]  /*0240*/  ISETP.GT.U32.AND P2, PT, R0.reuse, 0xd6, PT ;  /* 0x000000d60000780c */ /* 0x040fe40003f44070 */
[C---:B------:R-:W-:Y:S02]  /*0250*/  ISETP.GT.U32.AND P3, PT, R0.reuse, 0xd5, PT ;  /* 0x000000d50000780c */ /* 0x040fe40003f64070 */
[----:B------:R-:W-:-:S02]  /*0260*/  ISETP.GT.U32.AND P4, PT, R0, 0xd4, PT ;  /* 0x000000d40000780c */ /* 0x000fc40003f84070 */
[C---:B------:R-:W-:Y:S01]  /*0270*/  ISETP.GT.U32.AND P5, PT, R0.reuse, 0xd3, PT ;  /* 0x000000d30000780c */ /* 0x040fe20003fa4070 */
[----:B------:R-:W-:Y:S01]  /*0280*/  @!P1 STS [R5+-0x18], RZ ;  /* 0xffffe8ff05009388 */ /* 0x000fe20000000800 */
[----:B------:R-:W-:-:S03]  /*0290*/  ISETP.GT.U32.AND P1, PT, R0, 0xd1, PT ;  /* 0x000000d10000780c */ /* 0x000fc60003f24070 */
[----:B------:R-:W-:Y:S01]  /*02a0*/  @!P6 STS [R5+-0x1c], RZ ;  /* 0xffffe4ff0500e388 */ /* 0x000fe20000000800 */
[C---:B------:R-:W-:Y:S01]  /*02b0*/  ISETP.GT.U32.AND P6, PT, R0.reuse, 0xd2, PT ;  /* 0x000000d20000780c */ /* 0x040fe20003fc4070 */
[----:B------:R-:W-:Y:S02]  /*02c0*/  VIADD R0, R0, 0x8 ;  /* 0x0000000800007836 */ /* 0x000fe40000000000 */
[----:B------:R-:W-:Y:S04]  /*02d0*/  @!P2 STS [R5+-0x14], RZ ;  /* 0xffffecff0500a388 */ /* 0x000fe80000000800 */
[----:B------:R-:W-:Y:S04]  /*02e0*/  @!P3 STS [R5+-0x10], RZ ;  /* 0xfffff0ff0500b388 */ /* 0x000fe80000000800 */
[----:B------:R-:W-:Y:S01]  /*02f0*/  @!P1 STS [R5], RZ ;  /* 0x000000ff05009388 */ /* 0x000fe20000000800 */
[----:B------:R-:W-:-:S03]  /*0300*/  ISETP.NE.AND P1, PT, R3, RZ, PT ;  /* 0x000000ff0300720c */ /* 0x000fc60003f25270 */
[----:B------:R-:W-:Y:S04]  /*0310*/  @!P4 STS [R5+-0xc], RZ ;  /* 0xfffff4ff0500c388 */ /* 0x000fe80000000800 */
[----:B------:R-:W-:Y:S04]  /*0320*/  @!P5 STS [R5+-0x8], RZ ;  /* 0xfffff8ff0500d388 */ /* 0x000fe80000000800 */
[----:B------:R0:W-:Y:S02]  /*0330*/  @!P6 STS [R5+-0x4], RZ ;  /* 0xfffffcff0500e388 */ /* 0x0001e40000000800 */
[----:B0-----:R-:W-:Y:S01]  /*0340*/  VIADD R5, R5, 0x20 ;  /* 0x0000002005057836 */ /* 0x001fe20000000000 */
[----:B------:R-:W-:Y:S06]  /*0350*/  @P1 BRA `(.L_x_2) ;  /* 0xfffffffc00ac1947 */ /* 0x000fec000383ffff */
.L_x_1:
[----:B------:R-:W-:Y:S05]  /*0360*/  @!P0 BRA `(.L_x_3) ;  /* 0x0000000000948947 */ /* 0x000fea0003800000 */
[----:B------:R-:W-:Y:S02]  /*0370*/  ISETP.GE.U32.AND P0, PT, R6, 0x4, PT ;  /* 0x000000040600780c */ /* 0x000fe40003f06070 */
[----:B------:R-:W-:-:S04]  /*0380*/  LOP3.LUT R5, R8, 0x3, RZ, 0xc0, !PT ;  /* 0x0000000308057812 */ /* 0x000fc800078ec0ff */
[----:B------:R-:W-:-:S07]  /*0390*/  ISETP.NE.AND P4, PT, R5, RZ, PT ;  /* 0x000000ff0500720c */ /* 0x000fce0003f85270 */
[----:B------:R-:W-:Y:S06]  /*03a0*/  @!P0 BRA `(.L_x_4) ;  /* 0x0000000000348947 */ /* 0x000fec0003800000 */
[----:B------:R-:W0:Y:S01]  /*03b0*/  S2UR UR5, SR_CgaCtaId ;  /* 0x00000000000579c3 */ /* 0x000e220000008800 */
[C---:B------:R-:W-:Y:S01]  /*03c0*/  ISETP.GT.U32.AND P0, PT, R0.reuse, 0xd8, PT ;  /* 0x000000d80000780c */ /* 0x040fe20003f04070 */
[----:B------:R-:W-:Y:S01]  /*03d0*/  UMOV UR4, 0x400 ;  /* 0x0000040000047882 */ /* 0x000fe20000000000 */
[C---:B------:R-:W-:Y:S02]  /*03e0*/  ISETP.GT.U32.AND P1, PT, R0.reuse, 0xd7, PT ;  /* 0x000000d70000780c */ /* 0x040fe40003f24070 */
[C---:B------:R-:W-:Y:S02]  /*03f0*/  ISETP.GT.U32.AND P2, PT, R0.reuse, 0xd6, PT ;  /* 0x000000d60000780c */ /* 0x040fe40003f44070 */
[----:B------:R-:W-:Y:S01]  /*0400*/  ISETP.GT.U32.AND P3, PT, R0, 0xd5, PT ;  /* 0x000000d50000780c */ /* 0x000fe20003f64070 */
[----:B0-----:R-:W-:-:S06]  /*0410*/  ULEA UR4, UR5, UR4, 0x18 ;  /* 0x0000000405047291 */ /* 0x001fcc000f8ec0ff */
[C---:B------:R-:W-:Y:S02]  /*0420*/  LEA R3, R0.reuse, UR4, 0x2 ;  /* 0x0000000400037c11 */ /* 0x040fe4000f8e10ff */
[----:B------:R-:W-:-:S03]  /*0430*/  IADD3 R0, PT, PT, R0, 0x4, RZ ;  /* 0x0000000400007810 */ /* 0x000fc60007ffe0ff */
[----:B------:R0:W-:Y:S04]  /*0440*/  @!P0 STS [R3+0x2000], RZ ;  /* 0x002000ff03008388 */ /* 0x0001e80000000800 */
[----:B------:R0:W-:Y:S04]  /*0450*/  @!P1 STS [R3+0x2004], RZ ;  /* 0x002004ff03009388 */ /* 0x0001e80000000800 */
[----:B------:R0:W-:Y:S04]  /*0460*/  @!P2 STS [R3+0x2008], RZ ;  /* 0x002008ff0300a388 */ /* 0x0001e80000000800 */
[----:B------:R0:W-:Y:S02]  /*0470*/  @!P3 STS [R3+0x200c], RZ ;  /* 0x00200cff0300b388 */ /* 0x0001e40000000800 */
.L_x_4:
[----:B------:R-:W-:Y:S05]  /*0480*/  @!P4 BRA `(.L_x_3) ;  /* 0x00000000004cc947 */ /* 0x000fea0003800000 */
[----:B------:R-:W-:Y:S02]  /*0490*/  ISETP.NE.AND P0, PT, R5, 0x1, PT ;  /* 0x000000010500780c */ /* 0x000fe40003f05270 */
[----:B------:R-:W-:-:S11]  /*04a0*/  LOP3.LUT R5, R8, 0x1, RZ, 0xc0, !PT ;  /* 0x0000000108057812 */ /* 0x000fd600078ec0ff */
[----:B------:R-:W-:Y:S05]  /*04b0*/  @!P0 BRA `(.L_x_5) ;  /* 0x0000000000248947 */ /* 0x000fea0003800000 */
[----:B------:R-:W1:Y:S01]  /*04c0*/  S2UR UR5, SR_CgaCtaId ;  /* 0x00000000000579c3 */ /* 0x000e620000008800 */
[C---:B------:R-:W-:Y:S01]  /*04d0*/  ISETP.GT.U32.AND P0, PT, R0.reuse, 0xd8, PT ;  /* 0x000000d80000780c */ /* 0x040fe20003f04070 */
[----:B------:R-:W-:Y:S01]  /*04e0*/  UMOV UR4, 0x400 ;  /* 0x0000040000047882 */ /* 0x000fe20000000000 */
[----:B------:R-:W-:Y:S01]  /*04f0*/  ISETP.GT.U32.AND P1, PT, R0, 0xd7, PT ;  /* 0x000000d70000780c */ /* 0x000fe20003f24070 */
[----:B-1----:R-:W-:-:S06]  /*0500*/  ULEA UR4, UR5, UR4, 0x18 ;  /* 0x0000000405047291 */ /* 0x002fcc000f8ec0ff */
[C---:B0-----:R-:W-:Y:S01]  /*0510*/  LEA R3, R0.reuse, UR4, 0x2 ;  /* 0x0000000400037c11 */ /* 0x041fe2000f8e10ff */
[----:B------:R-:W-:-:S04]  /*0520*/  VIADD R0, R0, 0x2 ;  /* 0x0000000200007836 */ /* 0x000fc80000000000 */
[----:B------:R1:W-:Y:S04]  /*0530*/  @!P0 STS [R3+0x2000], RZ ;  /* 0x002000ff03008388 */ /* 0x0003e80000000800 */
[----:B------:R1:W-:Y:S02]  /*0540*/  @!P1 STS [R3+0x2004], RZ ;  /* 0x002004ff03009388 */ /* 0x0003e40000000800 */
.L_x_5:
[----:B------:R-:W-:-:S04]  /*0550*/  ISETP.GT.U32.AND P0, PT, R0, 0xd8, PT ;  /* 0x000000d80000780c */ /* 0x000fc80003f04070 */
[----:B------:R-:W-:-:S13]  /*0560*/  ISETP.NE.U32.OR P0, PT, R5, 0x1, P0 ;  /* 0x000000010500780c */ /* 0x000fda0000705470 */
[----:B------:R-:W2:Y:S01]  /*0570*/  @!P0 S2R R6, SR_CgaCtaId ;  /* 0x0000000000068919 */ /* 0x000ea20000008800 */
[----:B01----:R-:W-:-:S04]  /*0580*/  @!P0 MOV R3, 0x400 ;  /* 0x0000040000038802 */ /* 0x003fc80000000f00 */
[----:B--2---:R-:W-:-:S05]  /*0590*/  @!P0 LEA R3, R6, R3, 0x18 ;  /* 0x0000000306038211 */ /* 0x004fca00078ec0ff */
[----:B------:R-:W-:-:S05]  /*05a0*/  @!P0 IMAD R0, R0, 0x4, R3 ;  /* 0x0000000400008824 */ /* 0x000fca00078e0203 */
[----:B------:R1:W-:Y:S02]  /*05b0*/  @!P0 STS [R0+0x2000], RZ ;  /* 0x002000ff00008388 */ /* 0x0003e40000000800 */
.L_x_3:
[----:B------:R-:W-:Y:S01]  /*05c0*/  BAR.SYNC.DEFER_BLOCKING 0x0 ;  /* 0x0000000000007b1d */ /* 0x000fe20000010000 */
[----:B------:R-:W-:Y:S02]  /*05d0*/  LOP3.LUT P0, R10, R8, 0x3, RZ, 0xc0, !PT ;  /* 0x00000003080a7812 */ /* 0x000fe4000780c0ff */
[----:B0-----:R-:W-:-:S11]  /*05e0*/  MOV R3, R9 ;  /* 0x0000000900037202 */ /* 0x001fd60000000f00 */
[----:B------:R-:W-:Y:S05]  /*05f0*/  @!P0 BRA `(.L_x_6) ;  /* 0x0000000400248947 */ /* 0x000fea0003800000 */
[----:B------:R-:W0:Y:S01]  /*0600*/  LDC.64 R6, c[0x0][0x380] ;  /* 0x0000e000ff067b82 */ /* 0x000e220000000a00 */
[----:B------:R-:W-:Y:S01]  /*0610*/  IMAD R3, R9, 0x3, RZ ;  /* 0x0000000309037824 */ /* 0x000fe200078e02ff */
[----:B------:R-:W-:Y:S01]  /*0620*/  UMOV UR4, 0x400 ;  /* 0x0000040000047882 */ /* 0x000fe20000000000 */
[----:B------:R-:W-:-:S05]  /*0630*/  IMAD.MOV.U32 R11, RZ, RZ, R9 ;  /* 0x000000ffff0b7224 */ /* 0x000fca00078e0009 */
[----:B------:R-:W2:Y:S01]  /*0640*/  S2UR UR5, SR_CgaCtaId ;  /* 0x00000000000579c3 */ /* 0x000ea20000008800 */
[----:B0-----:R-:W-:-:S04]  /*0650*/  IMAD.WIDE.U32 R6, R3, 0x4, R6 ;  /* 0x0000000403067825 */ /* 0x001fc800078e0006 */
[----:B------:R-:W-:Y:S01]  /*0660*/  IMAD.IADD R3, R9, 0x1, R10 ;  /* 0x0000000109037824 */ /* 0x000fe200078e020a */
[----:B------:R-:W-:Y:S02]  /*0670*/  IADD3 R14, P0, PT, R6, 0x4, RZ ;  /* 0x00000004060e7810 */ /* 0x000fe40007f1e0ff */
[----:B------:R-:W-:Y:S01]  /*0680*/  IADD3 R10, PT, PT, -R10, RZ, RZ ;  /* 0x000000ff0a0a7210 */ /* 0x000fe20007ffe1ff */
[----:B--2---:R-:W-:Y:S02]  /*0690*/  ULEA UR4, UR5, UR4, 0x18 ;  /* 0x0000000405047291 */ /* 0x004fe4000f8ec0ff */
[----:B------:R-:W-:-:S04]  /*06a0*/  IMAD.X R15, RZ, RZ, R7, P0 ;  /* 0x000000ffff0f7224 */ /* 0x000fc800000e0607 */
[----:B------:R-:W-:-:S07]  /*06b0*/  LEA R12, R9, UR4, 0x2 ;  /* 0x00000004090c7c11 */ /* 0x000fce000f8e10ff */
.L_x_15:
[----:B------:R-:W-:Y:S01]  /*06c0*/  ISETP.GT.U32.AND P0, PT, R11, 0x7ff, PT ;  /* 0x000007ff0b00780c */ /* 0x000fe20003f04070 */
[----:B------:R-:W-:Y:S01]  /*06d0*/  VIADD R10, R10, 0x1 ;  /* 0x000000010a0a7836 */ /* 0x000fe20000000000 */
[----:B------:R-:W-:Y:S04]  /*06e0*/  BSSY.RECONVERGENT B2, `(.L_x_7) ;  /* 0x0000035000027945 */ /* 0x000fe80003800200 */
[----:B------:R-:W-:-:S07]  /*06f0*/  ISETP.NE.AND P2, PT, R10, RZ, PT ;  /* 0x000000ff0a00720c */ /* 0x000fce0003f45270 */
[----:B------:R-:W-:Y:S06]  /*0700*/  @P0 BRA `(.L_x_8) ;  /* 0x0000000000c80947 */ /* 0x000fec0003800000 */
[----:B-1----:R-:W2:Y:S01]  /*0710*/  LDG.E R0, desc[UR6][R14.64+-0x4] ;  /* 0xfffffc060e007981 */ /* 0x002ea2000c1e1900 */
[----:B------:R-:W0:Y:S01]  /*0720*/  MUFU.RCP R5, R2 ;  /* 0x0000000200057308 */ /* 0x000e220000001000 */
[----:B------:R-:W-:Y:S01]  /*0730*/  BSSY.RECONVERGENT B3, `(.L_x_9) ;  /* 0x000000b000037945 */ /* 0x000fe20003800200 */
[----:B0-----:R-:W-:-:S04]  /*0740*/  FFMA R6, R5, -R2, 1 ;  /* 0x3f80000005067423 */ /* 0x001fc80000000802 */
[----:B------:R-:W-:Y:S02]  /*0750*/  FFMA R5, R5, R6, R5 ;  /* 0x0000000605057223 */ /* 0x000fe40000000005 */
[----:B--2---:R-:W0:Y:S02]  /*0760*/  FCHK P0, R0, R2 ;  /* 0x0000000200007302 */ /* 0x004e240000000000 */
[----:B------:R-:W-:-:S04]  /*0770*/  FFMA R7, R0, R5, RZ ;  /* 0x0000000500077223 */ /* 0x000fc800000000ff */
[----:B------:R-:W-:-:S04]  /*0780*/  FFMA R6, R7, -R2, R0 ;  /* 0x8000000207067223 */ /* 0x000fc80000000000 */
[----:B------:R-:W-:Y:S01]  /*0790*/  FFMA R13, R5, R6, R7 ;  /* 0x00000006050d7223 */ /* 0x000fe20000000007 */
[----:B0-----:R-:W-:Y:S06]  /*07a0*/  @!P0 BRA `(.L_x_10) ;  /* 0x00000000000c8947 */ /* 0x001fec0003800000 */
[----:B------:R-:W-:-:S07]  /*07b0*/  MOV R5, 0x7d0 ;  /* 0x000007d000057802 */ /* 0x000fce0000000f00 */
[----:B------:R-:W-:Y:S05]  /*07c0*/  CALL.REL.NOINC `($__internal_0_$__cuda_sm3x_div_rn_noftz_f32_slowpath) ;  /* 0x0000006000d87944 */ /* 0x000fea0003c00000 */
[----:B------:R-:W-:-:S07]  /*07d0*/  MOV R13, R0 ;  /* 0x00000000000d7202 */ /* 0x000fce0000000f00 */
.L_x_10:
[----:B------:R-:W-:Y:S05]  /*07e0*/  BSYNC.RECONVERGENT B3 ;  /* 0x0000000000037941 */ /* 0x000fea0003800200 */
.L_x_9:
[----:B------:R-:W2:Y:S01]  /*07f0*/  LDG.E R7, desc[UR6][R14.64] ;  /* 0x000000060e077981 */ /* 0x000ea2000c1e1900 */
[----:B------:R-:W0:Y:S01]  /*0800*/  MUFU.RCP R5, R2 ;  /* 0x0000000200057308 */ /* 0x000e220000001000 */
[----:B------:R-:W-:Y:S07]  /*0810*/  BSSY.RECONVERGENT B3, `(.L_x_11) ;  /* 0x000000d000037945 */ /* 0x000fee0003800200 */
[----:B------:R-:W-:Y:S01]  /*0820*/  FRND.FLOOR R13, R13 ;  /* 0x0000000d000d7307 */ /* 0x000fe20000205000 */
[----:B0-----:R-:W-:-:S04]  /*0830*/  FFMA R0, R5, -R2, 1 ;  /* 0x3f80000005007423 */ /* 0x001fc80000000802 */
[----:B------:R-:W-:-:S03]  /*0840*/  FFMA R0, R5, R0, R5 ;  /* 0x0000000005007223 */ /* 0x000fc60000000005 */
[----:B--2---:R-:W0:Y:S01]  /*0850*/  FCHK P0, R7, R2 ;  /* 0x0000000207007302 */ /* 0x004e220000000000 */
[----:B------:R-:W-:-:S04]  /*0860*/  FFMA R5, R0, R7, RZ ;  /* 0x0000000700057223 */ /* 0x000fc800000000ff */
[----:B------:R-:W-:-:S04]  /*0870*/  FFMA R6, R5, -R2, R7 ;  /* 0x8000000205067223 */ /* 0x000fc80000000007 */
[----:B------:R-:W-:Y:S01]  /*0880*/  FFMA R5, R0, R6, R5 ;  /* 0x0000000600057223 */ /* 0x000fe20000000005 */
[----:B0-----:R-:W-:Y:S06]  /*0890*/  @!P0 BRA `(.L_x_12) ;  /* 0x0000000000108947 */ /* 0x001fec0003800000 */
[----:B------:R-:W-:Y:S01]  /*08a0*/  IMAD.MOV.U32 R0, RZ, RZ, R7 ;  /* 0x000000ffff007224 */ /* 0x000fe200078e0007 */
[----:B------:R-:W-:-:S07]  /*08b0*/  MOV R5, 0x8d0 ;  /* 0x000008d000057802 */ /* 0x000fce0000000f00 */
[----:B------:R-:W-:Y:S05]  /*08c0*/  CALL.REL.NOINC `($__internal_0_$__cuda_sm3x_div_rn_noftz_f32_slowpath) ;  /* 0x0000006000987944 */ /* 0x000fea0003c00000 */
[----:B------:R-:W-:-:S07]  /*08d0*/  IMAD.MOV.U32 R5, RZ, RZ, R0 ;  /* 0x000000ffff057224 */ /* 0x000fce00078e0000 */
.L_x_12:
[----:B------:R-:W-:Y:S05]  /*08e0*/  BSYNC.RECONVERGENT B3 ;  /* 0x0000000000037941 */ /* 0x000fea0003800200 */
.L_x_11:
[----:B------:R-:W2:Y:S01]  /*08f0*/  LDG.E R17, desc[UR6][R14.64+0x4] ;  /* 0x000004060e117981 */ /* 0x000ea2000c1e1900 */
[----:B------:R-:W0:Y:S01]  /*0900*/  MUFU.RCP R7, R2 ;  /* 0x0000000200077308 */ /* 0x000e220000001000 */
[----:B------:R-:W-:Y:S07]  /*0910*/  BSSY.RECONVERGENT B3, `(.L_x_13) ;  /* 0x000000d000037945 */ /* 0x000fee0003800200 */
[----:B------:R-:W1:Y:S01]  /*0920*/  FRND.FLOOR R6, R5 ;  /* 0x0000000500067307 */ /* 0x000e620000205000 */
[----:B0-----:R-:W-:-:S04]  /*0930*/  FFMA R0, R7, -R2, 1 ;  /* 0x3f80000007007423 */ /* 0x001fc80000000802 */
[----:B------:R-:W-:Y:S01]  /*0940*/  FFMA R0, R7, R0, R7 ;  /* 0x0000000007007223 */ /* 0x000fe20000000007 */
[----:B-1----:R-:W-:Y:S02]  /*0950*/  FFMA R13, R6, 6, R13 ;  /* 0x40c00000060d7823 */ /* 0x002fe4000000000d */
[----:B--2---:R-:W0:Y:S01]  /*0960*/  FCHK P0, R17, R2 ;  /* 0x0000000211007302 */ /* 0x004e220000000000 */
[----:B------:R-:W-:-:S04]  /*0970*/  FFMA R7, R0, R17, RZ ;  /* 0x0000001100077223 */ /* 0x000fc800000000ff */
[----:B------:R-:W-:-:S04]  /*0980*/  FFMA R16, R7, -R2, R17 ;  /* 0x8000000207107223 */ /* 0x000fc80000000011 */
[----:B------:R-:W-:Y:S01]  /*0990*/  FFMA R0, R0, R16, R7 ;  /* 0x0000001000007223 */ /* 0x000fe20000000007 */
[----:B0-----:R-:W-:Y:S06]  /*09a0*/  @!P0 BRA `(.L_x_14) ;  /* 0x00000000000c8947 */ /* 0x001fec0003800000 */
[----:B------:R-:W-:Y:S02]  /*09b0*/  MOV R0, R17 ;  /* 0x0000001100007202 */ /* 0x000fe40000000f00 */
[----:B------:R-:W-:-:S07]  /*09c0*/  MOV R5, 0x9e0 ;  /* 0x000009e000057802 */ /* 0x000fce0000000f00 */
[----:B------:R-:W-:Y:S05]  /*09d0*/  CALL.REL.NOINC `($__internal_0_$__cuda_sm3x_div_rn_noftz_f32_slowpath) ;  /* 0x0000006000547944 */ /* 0x000fea0003c00000 */
.L_x_14:
[----:B------:R-:W-:Y:S05]  /*09e0*/  BSYNC.RECONVERGENT B3 ;  /* 0x0000000000037941 */ /* 0x000fea0003800200 */
.L_x_13:
[----:B------:R-:W0:Y:S02]  /*09f0*/  FRND.FLOOR R0, R0 ;  /* 0x0000000000007307 */ /* 0x000e240000205000 */
[----:B0-----:R-:W-:-:S06]  /*0a00*/  FFMA R13, R0, 36, R13 ;  /* 0x42100000000d7823 */ /* 0x001fcc000000000d */
[----:B------:R-:W0:Y:S02]  /*0a10*/  F2I.TRUNC.NTZ R13, R13 ;  /* 0x0000000d000d7305 */ /* 0x000e24000020f100 */
[----:B0-----:R0:W-:Y:S02]  /*0a20*/  STS [R12], R13 ;  /* 0x0000000d0c007388 */ /* 0x0011e40000000800 */
.L_x_8:
[----:B------:R-:W-:Y:S05]  /*0a30*/  BSYNC.RECONVERGENT B2 ;  /* 0x0000000000027941 */ /* 0x000fea0003800200 */
.L_x_7:
[----:B------:R-:W-:Y:S01]  /*0a40*/  IADD3 R14, P0, PT, R14, 0xc, RZ ;  /* 0x0000000c0e0e7810 */ /* 0x000fe20007f1e0ff */
[----:B------:R-:W-:Y:S02]  /*0a50*/  VIADD R11, R11, 0x1 ;  /* 0x000000010b0b7836 */ /* 0x000fe40000000000 */
[----:B0-----:R-:W-:Y:S01]  /*0a60*/  VIADD R12, R12, 0x4 ;  /* 0x000000040c0c7836 */ /* 0x001fe20000000000 */
[----:B------:R-:W-:Y:S01]  /*0a70*/  IADD3.X R15, PT, PT, RZ, R15, RZ, P0, !PT ;  /* 0x0000000fff0f7210 */ /* 0x000fe200007fe4ff */
[----:B------:R-:W-:Y:S08]  /*0a80*/  @P2 BRA `(.L_x_15) ;  /* 0xfffffffc000c2947 */ /* 0x000ff0000383ffff */
.L_x_6:
[----:B------:R-:W-:-:S13]  /*0a90*/  ISETP.GE.U32.AND P0, PT, R8, 0x4, PT ;  /* 0x000000040800780c */ /* 0x000fda0003f06070 */
[----:B------:R-:W-:Y:S05]  /*0aa0*/  @!P0 BRA `(.L_x_16) ;  /* 0x0000000c00bc8947 */ /* 0x000fea0003800000 */
[----:B------:R-:W0:Y:S01]  /*0ab0*/  LDC.64 R6, c[0x0][0x380] ;  /* 0x0000e000ff067b82 */ /* 0x000e220000000a00 */
[----:B------:R-:W-:Y:S01]  /*0ac0*/  UMOV UR4, 0x400 ;  /* 0x0000040000047882 */ /* 0x000fe20000000000 */
[----:B------:R-:W-:Y:S01]  /*0ad0*/  BSSY.RECONVERGENT B2, `(.L_x_16) ;  /* 0x00000ec000027945 */ /* 0x000fe20003800200 */
[----:B------:R-:W-:-:S05]  /*0ae0*/  IMAD.IADD R11, R9, 0x1, R8 ;  /* 0x00000001090b7824 */ /* 0x000fca00078e0208 */
[----:B------:R-:W2:Y:S01]  /*0af0*/  S2UR UR5, SR_CgaCtaId ;  /* 0x00000000000579c3 */ /* 0x000ea20000008800 */
[----:B0-----:R-:W-:-:S03]  /*0b00*/  IMAD.WIDE.U32 R6, R3, 0xc, R6 ;  /* 0x0000000c03067825 */ /* 0x001fc600078e0006 */
[----:B-1----:R-:W-:Y:S01]  /*0b10*/  IADD3 R0, P0, PT, R6, 0x18, RZ ;  /* 0x0000001806007810 */ /* 0x002fe20007f1e0ff */
[----:B--2---:R-:W-:-:S04]  /*0b20*/  ULEA UR4, UR5, UR4, 0x18 ;  /* 0x0000000405047291 */ /* 0x004fc8000f8ec0ff */
[----:B------:R-:W-:Y:S02]  /*0b30*/  IMAD.X R9, RZ, RZ, R7, P0 ;  /* 0x000000ffff097224 */ /* 0x000fe400000e0607 */
[----:B------:R-:W-:-:S04]  /*0b40*/  LEA R10, R3, UR4, 0x2 ;  /* 0x00000004030a7c11 */ /* 0x000fc8000f8e10ff */
[----:B------:R-:W-:-:S07]  /*0b50*/  IADD3 R10, PT, PT, R10, 0x8, RZ ;  /* 0x000000080a0a7810 */ /* 0x000fce0007ffe0ff */
.L_x_49:
[----:B------:R-:W-:Y:S01]  /*0b60*/  ISETP.GT.U32.AND P0, PT, R3, 0x7ff, PT ;  /* 0x000007ff0300780c */ /* 0x000fe20003f04070 */
[----:B------:R-:W-:Y:S01]  /*0b70*/  BSSY.RECONVERGENT B3, `(.L_x_17) ;  /* 0x0000036000037945 */ /* 0x000fe20003800200 */
[----:B------:R-:W-:-:S11]  /*0b80*/  IMAD.MOV.U32 R8, RZ, RZ, R0 ;  /* 0x000000ffff087224 */ /* 0x000fd600078e0000 */
[----:B------:R-:W-:Y:S05]  /*0b90*/  @P0 BRA `(.L_x_18) ;  /* 0x0000000000cc0947 */ /* 0x000fea0003800000 */
[----:B------:R-:W2:Y:S01]  /*0ba0*/  LDG.E R7, desc[UR6][R8.64+-0x18] ;  /* 0xffffe80608077981 */ /* 0x000ea2000c1e1900 */
        /* <DEDUP_REMOVED lines=9> */
[----:B------:R-:W-:Y:S01]  /*0c40*/  IMAD.MOV.U32 R0, RZ, RZ, R7 ;  /* 0x000000ffff007224 */ /* 0x000fe200078e0007 */
[----:B------:R-:W-:-:S07]  /*0c50*/  MOV R5, 0xc70 ;  /* 0x00000c7000057802 */ /* 0x000fce0000000f00 */
[----:B------:R-:W-:Y:S05]  /*0c60*/  CALL.REL.NOINC `($__internal_0_$__cuda_sm3x_div_rn_noftz_f32_slowpath) ;  /* 0x0000005c00b07944 */ /* 0x000fea0003c00000 */
[----:B------:R-:W-:-:S07]  /*0c70*/  MOV R12, R0 ;  /* 0x00000000000c7202 */ /* 0x000fce0000000f00 */
.L_x_20:
[----:B------:R-:W-:Y:S05]  /*0c80*/  BSYNC.RECONVERGENT B4 ;  /* 0x0000000000047941 */ /* 0x000fea0003800200 */
.L_x_19:
        /* <DEDUP_REMOVED lines=15> */
.L_x_22:
[----:B------:R-:W-:Y:S05]  /*0d80*/  BSYNC.RECONVERGENT B4 ;  /* 0x0000000000047941 */ /* 0x000fea0003800200 */
.L_x_21:
        /* <DEDUP_REMOVED lines=15> */
.L_x_24:
[----:B------:R-:W-:Y:S05]  /*0e80*/  BSYNC.RECONVERGENT B4 ;  /* 0x0000000000047941 */ /* 0x000fea0003800200 */
.L_x_23:
[----:B------:R-:W0:Y:S02]  /*0e90*/  FRND.FLOOR R5, R0 ;  /* 0x0000000000057307 */ /* 0x000e240000205000 */
[----:B0-----:R-:W-:-:S06]  /*0ea0*/  FFMA R5, R5, 36, R12 ;  /* 0x4210000005057823 */ /* 0x001fcc000000000c */
[----:B------:R-:W0:Y:S02]  /*0eb0*/  F2I.TRUNC.NTZ R5, R5 ;  /* 0x0000000500057305 */ /* 0x000e24000020f100 */
[----:B0-----:R0:W-:Y:S02]  /*0ec0*/  STS [R10+-0x8], R5 ;  /* 0xfffff8050a007388 */ /* 0x0011e40000000800 */
.L_x_18:
[----:B------:R-:W-:Y:S05]  /*0ed0*/  BSYNC.RECONVERGENT B3 ;  /* 0x0000000000037941 */ /* 0x000fea0003800200 */
.L_x_17:
[----:B------:R-:W-:Y:S01]  /*0ee0*/  ISETP.GT.U32.AND P0, PT, R3, 0x7fe, PT ;  /* 0x000007fe0300780c */ /* 0x000fe20003f04070 */
[----:B------:R-:W-:-:S12]  /*0ef0*/  BSSY.RECONVERGENT B3, `(.L_x_25) ;  /* 0x0000035000037945 */ /* 0x000fd80003800200 */
[----:B------:R-:W-:Y:S05]  /*0f00*/  @P0 BRA `(.L_x_26) ;  /* 0x0000000000cc0947 */ /* 0x000fea0003800000 */
[----:B------:R-:W2:Y:S01]  /*0f10*/  LDG.E R7, desc[UR6][R8.64+-0xc] ;  /* 0xfffff40608077981 */ /* 0x000ea2000c1e1900 */
[----:B0-----:R-:W0:Y:S01]  /*0f20*/  MUFU.RCP R5, R2 ;  /* 0x0000000200057308 */ /* 0x001e220000001000 */
        /* <DEDUP_REMOVED lines=12> */
.L_x_28:
[----:B------:R-:W-:Y:S05]  /*0ff0*/  BSYNC.RECONVERGENT B4 ;  /* 0x0000000000047941 */ /* 0x000fea0003800200 */
.L_x_27:
        /* <DEDUP_REMOVED lines=14> */
[----:B------:R-:W-:-:S07]  /*10e0*/  IMAD.MOV.U32 R5, RZ, RZ, R0 ;  /* 0x000000ffff057224 */ /* 0x000fce00078e0000 */
.L_x_30:
[----:B------:R-:W-:Y:S05]  /*10f0*/  BSYNC.RECONVERGENT B4 ;  /* 0x0000000000047941 */ /* 0x000fea0003800200 */
.L_x_29:
        /* <DEDUP_REMOVED lines=15> */
.L_x_32:
[----:B------:R-:W-:Y:S05]  /*11f0*/  BSYNC.RECONVERGENT B4 ;  /* 0x0000000000047941 */ /* 0x000fea0003800200 */
.L_x_31:
[----:B------:R-:W0:Y:S02]  /*1200*/  FRND.FLOOR R5, R0 ;  /* 0x0000000000057307 */ /* 0x000e240000205000 */
[----:B0-----:R-:W-:-:S06]  /*1210*/  FFMA R5, R5, 36, R12 ;  /* 0x4210000005057823 */ /* 0x001fcc000000000c */
[----:B------:R-:W0:Y:S02]  /*1220*/  F2I.TRUNC.NTZ R5, R5 ;  /* 0x0000000500057305 */ /* 0x000e24000020f100 */
[----:B0-----:R1:W-:Y:S02]  /*1230*/  STS [R10+-0x4], R5 ;  /* 0xfffffc050a007388 */ /* 0x0013e40000000800 */
.L_x_26:
[----:B------:R-:W-:Y:S05]  /*1240*/  BSYNC.RECONVERGENT B3 ;  /* 0x0000000000037941 */ /* 0x000fea0003800200 */
.L_x_25:
[----:B------:R-:W-:Y:S01]  /*1250*/  ISETP.GT.U32.AND P0, PT, R3, 0x7fd, PT ;  /* 0x000007fd0300780c */ /* 0x000fe20003f04070 */
[----:B------:R-:W-:-:S12]  /*1260*/  BSSY.RECONVERGENT B3, `(.L_x_33) ;  /* 0x0000035000037945 */ /* 0x000fd80003800200 */
[----:B------:R-:W-:Y:S05]  /*1270*/  @P0 BRA `(.L_x_34) ;  /* 0x0000000000cc0947 */ /* 0x000fea0003800000 */
[----:B------:R-:W2:Y:S01]  /*1280*/  LDG.E R7, desc[UR6][R8.64] ;  /* 0x0000000608077981 */ /* 0x000ea2000c1e1900 */
[----:B01----:R-:W0:Y:S01]  /*1290*/  MUFU.RCP R5, R2 ;  /* 0x0000000200057308 */ /* 0x003e220000001000 */
        /* <DEDUP_REMOVED lines=12> */
.L_x_36:
[----:B------:R-:W-:Y:S05]  /*1360*/  BSYNC.RECONVERGENT B4 ;  /* 0x0000000000047941 */ /* 0x000fea0003800200 */
.L_x_35:
        /* <DEDUP_REMOVED lines=15> */
.L_x_38:
[----:B------:R-:W-:Y:S05]  /*1460*/  BSYNC.RECONVERGENT B4 ;  /* 0x0000000000047941 */ /* 0x000fea0003800200 */
.L_x_37:
        /* <DEDUP_REMOVED lines=15> */
.L_x_40:
[----:B------:R-:W-:Y:S05]  /*1560*/  BSYNC.RECONVERGENT B4 ;  /* 0x0000000000047941 */ /* 0x000fea0003800200 */
.L_x_39:
[----:B------:R-:W0:Y:S02]  /*1570*/  FRND.FLOOR R5, R0 ;  /* 0x0000000000057307 */ /* 0x000e240000205000 */
[----:B0-----:R-:W-:-:S06]  /*1580*/  FFMA R5, R5, 36, R12 ;  /* 0x4210000005057823 */ /* 0x001fcc000000000c */
[----:B------:R-:W0:Y:S02]  /*1590*/  F2I.TRUNC.NTZ R5, R5 ;  /* 0x0000000500057305 */ /* 0x000e24000020f100 */
[----:B0-----:R2:W-:Y:S02]  /*15a0*/  STS [R10], R5 ;  /* 0x000000050a007388 */ /* 0x0015e40000000800 */
.L_x_34:
[----:B------:R-:W-:Y:S05]  /*15b0*/  BSYNC.RECONVERGENT B3 ;  /* 0x0000000000037941 */ /* 0x000fea0003800200 */
.L_x_33:
[----:B------:R-:W-:Y:S01]  /*15c0*/  ISETP.GT.U32.AND P0, PT, R3, 0x7fc, PT ;  /* 0x000007fc0300780c */ /* 0x000fe20003f04070 */
[----:B------:R-:W-:-:S12]  /*15d0*/  BSSY.RECONVERGENT B3, `(.L_x_41) ;  /* 0x0000035000037945 */ /* 0x000fd80003800200 */
[----:B------:R-:W-:Y:S05]  /*15e0*/  @P0 BRA `(.L_x_42) ;  /* 0x0000000000cc0947 */ /* 0x000fea0003800000 */
[----:B------:R-:W3:Y:S01]  /*15f0*/  LDG.E R7, desc[UR6][R8.64+0xc] ;  /* 0x00000c0608077981 */ /* 0x000ee2000c1e1900 */
[----:B012---:R-:W0:Y:S01]  /*1600*/  MUFU.RCP R5, R2 ;  /* 0x0000000200057308 */ /* 0x007e220000001000 */
[----:B------:R-:W-:Y:S01]  /*1610*/  BSSY.RECONVERGENT B4, `(.L_x_43) ;  /* 0x000000c000047945 */ /* 0x000fe20003800200 */
[----:B0-----:R-:W-:-:S04]  /*1620*/  FFMA R0, R5, -R2, 1 ;  /* 0x3f80000005007423 */ /* 0x001fc80000000802 */
[----:B------:R-:W-:Y:S02]  /*1630*/  FFMA R0, R5, R0, R5 ;  /* 0x0000000005007223 */ /* 0x000fe40000000005 */
[----:B---3--:R-:W0:Y:S02]  /*1640*/  FCHK P0, R7, R2 ;  /* 0x0000000207007302 */ /* 0x008e240000000000 */
        /* <DEDUP_REMOVED lines=8> */
.L_x_44:
[----:B------:R-:W-:Y:S05]  /*16d0*/  BSYNC.RECONVERGENT B4 ;  /* 0x0000000000047941 */ /* 0x000fea0003800200 */
.L_x_43:
        /* <DEDUP_REMOVED lines=15> */
.L_x_46:
[----:B------:R-:W-:Y:S05]  /*17d0*/  BSYNC.RECONVERGENT B4 ;  /* 0x0000000000047941 */ /* 0x000fea0003800200 */
.L_x_45:
        /* <DEDUP_REMOVED lines=15> */
.L_x_48:
[----:B------:R-:W-:Y:S05]  /*18d0*/  BSYNC.RECONVERGENT B4 ;  /* 0x0000000000047941 */ /* 0x000fea0003800200 */
.L_x_47:
[----:B------:R-:W0:Y:S02]  /*18e0*/  FRND.FLOOR R5, R0 ;  /* 0x0000000000057307 */ /* 0x000e240000205000 */
[----:B0-----:R-:W-:-:S06]  /*18f0*/  FFMA R5, R5, 36, R12 ;  /* 0x4210000005057823 */ /* 0x001fcc000000000c */
[----:B------:R-:W0:Y:S02]  /*1900*/  F2I.TRUNC.NTZ R5, R5 ;  /* 0x0000000500057305 */ /* 0x000e24000020f100 */
[----:B0-----:R3:W-:Y:S02]  /*1910*/  STS [R10+0x4], R5 ;  /* 0x000004050a007388 */ /* 0x0017e40000000800 */
.L_x_42:
[----:B------:R-:W-:Y:S05]  /*1920*/  BSYNC.RECONVERGENT B3 ;  /* 0x0000000000037941 */ /* 0x000fea0003800200 */
.L_x_41:
[----:B------:R-:W-:Y:S01]  /*1930*/  VIADD R3, R3, 0x4 ;  /* 0x0000000403037836 */ /* 0x000fe20000000000 */
[----:B------:R-:W-:Y:S02]  /*1940*/  IADD3 R0, P1, PT, R8, 0x30, RZ ;  /* 0x0000003008007810 */ /* 0x000fe40007f3e0ff */
[----:B0123--:R-:W-:Y:S02]  /*1950*/  IADD3 R10, PT, PT, R10, 0x10, RZ ;  /* 0x000000100a0a7810 */ /* 0x00ffe40007ffe0ff */
[----:B------:R-:W-:Y:S01]  /*1960*/  ISETP.GE.U32.AND P0, PT, R3, R11, PT ;  /* 0x0000000b0300720c */ /* 0x000fe20003f06070 */
[----:B------:R-:W-:-:S12]  /*1970*/  IMAD.X R9, RZ, RZ, R9, P1 ;  /* 0x000000ffff097224 */ /* 0x000fd800008e0609 */
[----:B------:R-:W-:Y:S05]  /*1980*/  @!P0 BRA `(.L_x_49) ;  /* 0xfffffff000748947 */ /* 0x000fea000383ffff */
[----:B------:R-:W-:Y:S05]  /*1990*/  BSYNC.RECONVERGENT B2 ;  /* 0x0000000000027941 */ /* 0x000fea0003800200 */
.L_x_16:
[----:B------:R-:W-:Y:S01]  /*19a0*/  BAR.SYNC.DEFER_BLOCKING 0x0 ;  /* 0x0000000000007b1d */ /* 0x000fe20000010000 */
[----:B------:R-:W-:-:S13]  /*19b0*/  ISETP.NE.AND P0, PT, R4, RZ, PT ;  /* 0x000000ff0400720c */ /* 0x000fda0003f05270 */
[----:B------:R-:W-:Y:S05]  /*19c0*/  @P0 EXIT ;  /* 0x000000000000094d */ /* 0x000fea0003800000 */
[----:B------:R-:W0:Y:S01]  /*19d0*/  S2UR UR5, SR_CgaCtaId ;  /* 0x00000000000579c3 */ /* 0x000e220000008800 */
[----:B-1----:R-:W-:Y:S01]  /*19e0*/  HFMA2 R0, -RZ, RZ, 0, 1.9073486328125e-06 ;  /* 0x00000020ff007431 */ /* 0x002fe200000001ff */
[----:B------:R-:W-:Y:S02]  /*19f0*/  UMOV UR4, 0x400 ;  /* 0x0000040000047882 */ /* 0x000fe40000000000 */
[----:B0-----:R-:W-:-:S12]  /*1a00*/  ULEA UR4, UR5, UR4, 0x18 ;  /* 0x0000000405047291 */ /* 0x001fd8000f8ec0ff */
.L_x_50:
[----:B0-----:R-:W0:Y:S02]  /*1a10*/  LDS R2, [R0+UR4+-0x20] ;  /* 0xffffe00400027984 */ /* 0x001e240008000800 */
[----:B0-----:R-:W-:-:S05]  /*1a20*/  LEA R5, R2, UR4, 0x2 ;  /* 0x0000000402057c11 */ /* 0x001fca000f8e10ff */
[----:B------:R-:W0:Y:S02]  /*1a30*/  LDS R2, [R5+0x2000] ;  /* 0x0020000005027984 */ /* 0x000e240000000800 */
[----:B0-----:R-:W-:-:S05]  /*1a40*/  VIADD R2, R2, 0x1 ;  /* 0x0000000102027836 */ /* 0x001fca0000000000 */
[----:B------:R-:W-:Y:S04]  /*1a50*/  STS [R5+0x2000], R2 ;  /* 0x0020000205007388 */ /* 0x000fe80000000800 */
[----:B------:R-:W0:Y:S02]  /*1a60*/  LDS R3, [R0+UR4+-0x1c] ;  /* 0xffffe40400037984 */ /* 0x000e240008000800 */
[----:B0-----:R-:W-:-:S05]  /*1a70*/  LEA R6, R3, UR4, 0x2 ;  /* 0x0000000403067c11 */ /* 0x001fca000f8e10ff */
[----:B------:R-:W0:Y:S02]  /*1a80*/  LDS R3, [R6+0x2000] ;  /* 0x0020000006037984 */ /* 0x000e240000000800 */
[----:B0-----:R-:W-:-:S05]  /*1a90*/  IADD3 R3, PT, PT, R3, 0x1, RZ ;  /* 0x0000000103037810 */ /* 0x001fca0007ffe0ff */
[----:B------:R-:W-:Y:S04]  /*1aa0*/  STS [R6+0x2000], R3 ;  /* 0x0020000306007388 */ /* 0x000fe80000000800 */
[----:B------:R-:W0:Y:S02]  /*1ab0*/  LDS R4, [R0+UR4+-0x18] ;  /* 0xffffe80400047984 */ /* 0x000e240008000800 */
        /* <DEDUP_REMOVED lines=29> */
[----:B------:R-:W0:Y:S02]  /*1c90*/  LDS R4, [R0+UR4] ;  /* 0x0000000400047984 */ /* 0x000e240008000800 */
[----:B0-----:R-:W-:-:S05]  /*1ca0*/  LEA R7, R4, UR4, 0x2 ;  /* 0x0000000404077c11 */ /* 0x001fca000f8e10ff */
[----:B------:R-:W0:Y:S02]  /*1cb0*/  LDS R4, [R7+0x2000] ;  /* 0x0020000007047984 */ /* 0x000e240000000800 */
[----:B0-----:R-:W-:-:S05]  /*1cc0*/  VIADD R4, R4, 0x1 ;  /* 0x0000000104047836 */ /* 0x001fca0000000000 */
[----:B------:R-:W-:Y:S04]  /*1cd0*/  STS [R7+0x2000], R4 ;  /* 0x0020000407007388 */ /* 0x000fe80000000800 */
[----:B------:R-:W0:Y:S02]  /*1ce0*/  LDS R2, [R0+UR4+0x4] ;  /* 0x0000040400027984 */ /* 0x000e240008000800 */
[----:B0-----:R-:W-:-:S05]  /*1cf0*/  LEA R5, R2, UR4, 0x2 ;  /* 0x0000000402057c11 */ /* 0x001fca000f8e10ff */
[----:B------:R-:W0:Y:S02]  /*1d00*/  LDS R2, [R5+0x2000] ;  /* 0x0020000005027984 */ /* 0x000e240000000800 */
[----:B0-----:R-:W-:-:S05]  /*1d10*/  IADD3 R2, PT, PT, R2, 0x1, RZ ;  /* 0x0000000102027810 */ /* 0x001fca0007ffe0ff */
[----:B------:R-:W-:Y:S04]  /*1d20*/  STS [R5+0x2000], R2 ;  /* 0x0020000205007388 */ /* 0x000fe80000000800 */
[----:B------:R-:W0:Y:S02]  /*1d30*/  LDS R3, [R0+UR4+0x8] ;  /* 0x0000080400037984 */ /* 0x000e240008000800 */
        /* <DEDUP_REMOVED lines=24> */
[----:B------:R0:W1:Y:S02]  /*1ec0*/  LDS R2, [R0+UR4+0x1c] ;  /* 0x00001c0400027984 */ /* 0x0000640008000800 */
[----:B0-----:R-:W-:-:S05]  /*1ed0*/  VIADD R0, R0, 0x40 ;  /* 0x0000004000007836 */ /* 0x001fca0000000000 */
[----:B------:R-:W-:Y:S02]  /*1ee0*/  ISETP.NE.AND P0, PT, R0, 0x2020, PT ;  /* 0x000020200000780c */ /* 0x000fe40003f05270 */
[----:B-1----:R-:W-:-:S05]  /*1ef0*/  LEA R5, R2, UR4, 0x2 ;  /* 0x0000000402057c11 */ /* 0x002fca000f8e10ff */
[----:B------:R-:W0:Y:S02]  /*1f00*/  LDS R2, [R5+0x2000] ;  /* 0x0020000005027984 */ /* 0x000e240000000800 */
[----:B0-----:R-:W-:-:S05]  /*1f10*/  IADD3 R2, PT, PT, R2, 0x1, RZ ;  /* 0x0000000102027810 */ /* 0x001fca0007ffe0ff */
[----:B------:R0:W-:Y:S01]  /*1f20*/  STS [R5+0x2000], R2 ;  /* 0x0020000205007388 */ /* 0x0001e20000000800 */
[----:B------:R-:W-:Y:S05]  /*1f30*/  @P0 BRA `(.L_x_50) ;  /* 0xfffffff800b40947 */ /* 0x000fea000383ffff */
[----:B0-----:R-:W0:Y:S01]  /*1f40*/  LDS.64 R2, [UR4+0x2000] ;  /* 0x00200004ff027984 */ /* 0x001e220008000a00 */
[----:B------:R-:W-:Y:S01]  /*1f50*/  IMAD.MOV.U32 R32, RZ, RZ, RZ ;  /* 0x000000ffff207224 */ /* 0x000fe200078e00ff */
[----:B------:R-:W-:Y:S02]  /*1f60*/  UIADD3 UR5, UPT, UPT, UR4, 0x20, URZ ;  /* 0x0000002004057890 */ /* 0x000fe4000fffe0ff */
[----:B------:R-:W1:Y:S04]  /*1f70*/  LDS.64 R20, [UR4+0x2008] ;  /* 0x00200804ff147984 */ /* 0x000e680008000a00 */
[----:B------:R-:W2:Y:S04]  /*1f80*/  LDS R0, [UR4+0x2010] ;  /* 0x00201004ff007984 */ /* 0x000ea80008000800 */
[----:B------:R-:W3:Y:S04]  /*1f90*/  LDS R5, [UR4+0x2014] ;  /* 0x00201404ff057984 */ /* 0x000ee80008000800 */
[----:B------:R-:W4:Y:S04]  /*1fa0*/  LDS.64 R10, [UR4+0x2018] ;  /* 0x00201804ff0a7984 */ /* 0x000f280008000a00 */
[----:B------:R-:W5:Y:S04]  /*1fb0*/  LDS R6, [UR4+0x2020] ;  /* 0x00202004ff067984 */ /* 0x000f680008000800 */
[----:B------:R-:W5:Y:S04]  /*1fc0*/  LDS R9, [UR4+0x2024] ;  /* 0x00202404ff097984 */ /* 0x000f680008000800 */
[----:B------:R-:W5:Y:S04]  /*1fd0*/  LDS.64 R16, [UR4+0x2028] ;  /* 0x00202804ff107984 */ /* 0x000f680008000a00 */
[----:B------:R-:W5:Y:S04]  /*1fe0*/  LDS R8, [UR4+0x2030] ;  /* 0x00203004ff087984 */ /* 0x000f680008000800 */
[----:B------:R-:W5:Y:S01]  /*1ff0*/  LDS R7, [UR4+0x2034] ;  /* 0x00203404ff077984 */ /* 0x000f620008000800 */
[----:B0-----:R-:W-:-:S03]  /*2000*/  IADD3 R3, PT, PT, R2, R3, RZ ;  /* 0x0000000302037210 */ /* 0x001fc60007ffe0ff */
[----:B------:R-:W0:Y:S02]  /*2010*/  LDS.64 R12, [UR4+0x2038] ;  /* 0x00203804ff0c7984 */ /* 0x000e240008000a00 */
[----:B-1----:R-:W-:Y:S02]  /*2020*/  IMAD.IADD R20, R3, 0x1, R20 ;  /* 0x0000000103147824 */ /* 0x002fe400078e0214 */
[----:B------:R-:W1:Y:S03]  /*2030*/  LDS R28, [UR4+0x2040] ;  /* 0x00204004ff1c7984 */ /* 0x000e660008000800 */
[----:B------:R-:W-:Y:S01]  /*2040*/  IADD3 R21, PT, PT, R20, R21, RZ ;  /* 0x0000001514157210 */ /* 0x000fe20007ffe0ff */
[----:B------:R-:W1:Y:S04]  /*2050*/  LDS R22, [UR4+0x2044] ;  /* 0x00204404ff167984 */ /* 0x000e680008000800 */
[----:B--2---:R-:W-:Y:S01]  /*2060*/  IMAD.IADD R2, R21, 0x1, R0 ;  /* 0x0000000115027824 */ /* 0x004fe200078e0200 */
[----:B------:R-:W2:Y:S04]  /*2070*/  LDS.64 R18, [UR4+0x2048] ;  /* 0x00204804ff127984 */ /* 0x000ea80008000a00 */
[----:B---3--:R-:W-:Y:S01]  /*2080*/  IADD3 R4, PT, PT, R2, R5, RZ ;  /* 0x0000000502047210 */ /* 0x008fe20007ffe0ff */
[----:B------:R-:W3:Y:S04]  /*2090*/  LDS R27, [UR4+0x2050] ;  /* 0x00205004ff1b7984 */ /* 0x000ee80008000800 */
[----:B----4-:R-:W-:Y:S01]  /*20a0*/  IMAD.IADD R10, R4, 0x1, R10 ;  /* 0x00000001040a7824 */ /* 0x010fe200078e020a */
[----:B------:R-:W4:Y:S04]  /*20b0*/  LDS R24, [UR4+0x2054] ;  /* 0x00205404ff187984 */ /* 0x000f280008000800 */
[----:B------:R-:W-:Y:S01]  /*20c0*/  IADD3 R11, PT, PT, R10, R11, RZ ;  /* 0x0000000b0a0b7210 */ /* 0x000fe20007ffe0ff */
[----:B------:R-:W4:Y:S04]  /*20d0*/  LDS.64 R14, [UR4+0x2058] ;  /* 0x00205804ff0e7984 */ /* 0x000f280008000a00 */
[----:B-----5:R-:W-:Y:S01]  /*20e0*/  IMAD.IADD R0, R11, 0x1, R6 ;  /* 0x000000010b007824 */ /* 0x020fe200078e0206 */
[----:B------:R-:W5:Y:S04]  /*20f0*/  LDS R26, [UR4+0x2060] ;  /* 0x00206004ff1a7984 */ /* 0x000f680008000800 */
[----:B------:R-:W-:Y:S01]  /*2100*/  IADD3 R5, PT, PT, R0, R9, RZ ;  /* 0x0000000900057210 */ /* 0x000fe20007ffe0ff */
[----:B------:R-:W5:Y:S04]  /*2110*/  LDS R23, [UR4+0x2064] ;  /* 0x00206404ff177984 */ /* 0x000f680008000800 */
[----:B------:R-:W-:Y:S01]  /*2120*/  IMAD.IADD R16, R5, 0x1, R16 ;  /* 0x0000000105107824 */ /* 0x000fe200078e0210 */
[----:B------:R-:W-:Y:S04]  /*2130*/  STS.64 [UR4+0x2008], R20 ;  /* 0x00200814ff007988 */ /* 0x000fe80008000a04 */
[----:B------:R-:W-:Y:S01]  /*2140*/  IADD3 R17, PT, PT, R16, R17, RZ ;  /* 0x0000001110117210 */ /* 0x000fe20007ffe0ff */
[----:B------:R-:W5:Y:S04]  /*2150*/  LDS.64 R20, [UR4+0x2068] ;  /* 0x00206804ff147984 */ /* 0x000f680008000a00 */
[----:B------:R-:W-:Y:S01]  /*2160*/  IMAD.IADD R8, R17, 0x1, R8 ;  /* 0x0000000111087824 */ /* 0x000fe200078e0208 */
[----:B------:R3:W-:Y:S04]  /*2170*/  STS.64 [UR4+0x2028], R16 ;  /* 0x00202810ff007988 */ /* 0x0007e80008000a04 */
[----:B------:R-:W-:Y:S01]  /*2180*/  IADD3 R6, PT, PT, R8, R7, RZ ;  /* 0x0000000708067210 */ /* 0x000fe20007ffe0ff */
[----:B------:R-:W5:Y:S04]  /*2190*/  LDS R25, [UR4+0x2070] ;  /* 0x00207004ff197984 */ /* 0x000f680008000800 */
[----:B0-----:R-:W-:Y:S01]  /*21a0*/  IMAD.IADD R12, R6, 0x1, R12 ;  /* 0x00000001060c7824 */ /* 0x001fe200078e020c */
[----:B------:R-:W-:Y:S04]  /*21b0*/  STS.64 [UR4+0x2018], R10 ;  /* 0x0020180aff007988 */ /* 0x000fe80008000a04 */
[----:B------:R-:W-:Y:S01]  /*21c0*/  IADD3 R13, PT, PT, R12, R13, RZ ;  /* 0x0000000d0c0d7210 */ /* 0x000fe20007ffe0ff */
[----:B------:R-:W-:Y:S04]  /*21d0*/  LDS.64 R10, [UR4+0x2078] ;  /* 0x00207804ff0a7984 */ /* 0x000fe80008000a00 */
[----:B-1----:R-:W-:Y:S01]  /*21e0*/  IMAD.IADD R9, R13, 0x1, R28 ;  /* 0x000000010d097824 */ /* 0x002fe200078e021c */
[----:B------:R-:W-:Y:S04]  /*21f0*/  STS.64 [UR4+0x2038], R12 ;  /* 0x0020380cff007988 */ /* 0x000fe80008000a04 */
[----:B------:R-:W-:Y:S01]  /*2200*/  IADD3 R7, PT, PT, R9, R22, RZ ;  /* 0x0000001609077210 */ /* 0x000fe20007ffe0ff */
[----:B------:R-:W-:Y:S04]  /*2210*/  LDS.64 R12, [UR4+0x2088] ;  /* 0x00208804ff0c7984 */ /* 0x000fe80008000a00 */
[----:B--2---:R-:W-:Y:S01]  /*2220*/  IMAD.IADD R18, R7, 0x1, R18 ;  /* 0x0000000107127824 */ /* 0x004fe200078e0212 */
[----:B------:R-:W0:Y:S04]  /*2230*/  LDS R22, [UR4+0x2074] ;  /* 0x00207404ff167984 */ /* 0x000e280008000800 */
[----:B------:R-:W-:Y:S01]  /*2240*/  IADD3 R19, PT, PT, R18, R19, RZ ;  /* 0x0000001312137210 */ /* 0x000fe20007ffe0ff */
[----:B------:R-:W-:Y:S04]  /*2250*/  LDS R28, [UR4+0x2090] ;  /* 0x00209004ff1c7984 */ /* 0x000fe80008000800 */
[----:B---3--:R-:W-:Y:S01]  /*2260*/  IMAD.IADD R17, R19, 0x1, R27 ;  /* 0x0000000113117824 */ /* 0x008fe200078e021b */
[----:B------:R5:W-:Y:S04]  /*2270*/  STS.64 [UR4+0x2048], R18 ;  /* 0x00204812ff007988 */ /* 0x000be80008000a04 */
[----:B----4-:R-:W-:Y:S01]  /*2280*/  IADD3 R16, PT, PT, R17, R24, RZ ;  /* 0x0000001811107210 */ /* 0x010fe20007ffe0ff */
[----:B------:R-:W-:Y:S04]  /*2290*/  LDS R27, [UR4+0x2084] ;  /* 0x00208404ff1b7984 */ /* 0x000fe80008000800 */
[----:B------:R-:W-:Y:S01]  /*22a0*/  IMAD.IADD R14, R16, 0x1, R14 ;  /* 0x00000001100e7824 */ /* 0x000fe200078e020e */
[----:B------:R-:W1:Y:S04]  /*22b0*/  LDS R24, [UR4+0x2080] ;  /* 0x00208004ff187984 */ /* 0x000e680008000800 */
[----:B------:R-:W-:Y:S01]  /*22c0*/  IADD3 R15, PT, PT, R14, R15, RZ ;  /* 0x0000000f0e0f7210 */ /* 0x000fe20007ffe0ff */
[----:B------:R-:W-:Y:S04]  /*22d0*/  LDS R31, [UR4+0x20a0] ;  /* 0x0020a004ff1f7984 */ /* 0x000fe80008000800 */
[----:B-----5:R-:W-:Y:S01]  /*22e0*/  IMAD.IADD R19, R15, 0x1, R26 ;  /* 0x000000010f137824 */ /* 0x020fe200078e021a */
[----:B------:R-:W-:Y:S04]  /*22f0*/  STS.64 [UR4+0x2058], R14 ;  /* 0x0020580eff007988 */ /* 0x000fe80008000a04 */
[----:B------:R-:W-:Y:S01]  /*2300*/  IADD3 R18, PT, PT, R19, R23, RZ ;  /* 0x0000001713127210 */ /* 0x000fe20007ffe0ff */
[----:B------:R-:W2:Y:S04]  /*2310*/  LDS R26, [UR4+0x2094] ;  /* 0x00209404ff1a7984 */ /* 0x000ea80008000800 */
[----:B------:R-:W-:Y:S01]  /*2320*/  IMAD.IADD R20, R18, 0x1, R20 ;  /* 0x0000000112147824 */ /* 0x000fe200078e0214 */
[----:B------:R-:W3:Y:S04]  /*2330*/  LDS.64 R14, [UR4+0x2098] ;  /* 0x00209804ff0e7984 */ /* 0x000ee80008000a00 */
[----:B------:R-:W-:Y:S01]  /*2340*/  IADD3 R21, PT, PT, R20, R21, RZ ;  /* 0x0000001514157210 */ /* 0x000fe20007ffe0ff */
[----:B------:R-:W4:Y:S04]  /*2350*/  LDS R29, [UR4+0x20a4] ;  /* 0x0020a404ff1d7984 */ /* 0x000f280008000800 */
[----:B------:R-:W-:Y:S01]  /*2360*/  IMAD.IADD R23, R21, 0x1, R25 ;  /* 0x0000000115177824 */ /* 0x000fe200078e0219 */
[----:B------:R1:W-:Y:S04]  /*2370*/  STS.64 [UR4+0x2068], R20 ;  /* 0x00206814ff007988 */ /* 0x0003e80008000a04 */
[----:B0-----:R-:W-:Y:S01]  /*2380*/  IADD3 R22, PT, PT, R23, R22, RZ ;  /* 0x0000001617167210 */ /* 0x001fe20007ffe0ff */
[----:B------:R-:W-:Y:S04]  /*2390*/  LDS R30, [UR4+0x20b0] ;  /* 0x0020b004ff1e7984 */ /* 0x000fe80008000800 */
[----:B------:R-:W-:Y:S01]  /*23a0*/  IMAD.IADD R10, R22, 0x1, R10 ;  /* 0x00000001160a7824 */ /* 0x000fe200078e020a */
[----:B------:R-:W-:Y:S04]  /*23b0*/  STS [UR4+0x2004], R3 ;  /* 0x00200403ff007988 */ /* 0x000fe80008000804 */
[----:B------:R-:W-:Y:S01]  /*23c0*/  IADD3 R11, PT, PT, R10, R11, RZ ;  /* 0x0000000b0a0b7210 */ /* 0x000fe20007ffe0ff */
[----:B------:R-:W-:Y:S04]  /*23d0*/  STS [UR4+0x2010], R2 ;  /* 0x00201002ff007988 */ /* 0x000fe80008000804 */
[----:B-1----:R-:W-:Y:S01]  /*23e0*/  IMAD.IADD R21, R11, 0x1, R24 ;  /* 0x000000010b157824 */ /* 0x002fe200078e0218 */
[----:B------:R-:W-:Y:S04]  /*23f0*/  STS.64 [UR4+0x2078], R10 ;  /* 0x0020780aff007988 */ /* 0x000fe80008000a04 */
[----:B------:R-:W-:Y:S01]  /*2400*/  IADD3 R20, PT, PT, R21, R27, RZ ;  /* 0x0000001b15147210 */ /* 0x000fe20007ffe0ff */
[----:B------:R-:W0:Y:S04]  /*2410*/  LDS.64 R10, [UR4+0x20a8] ;  /* 0x0020a804ff0a7984 */ /* 0x000e280008000a00 */
[----:B------:R-:W-:Y:S01]  /*2420*/  IMAD.IADD R12, R20, 0x1, R12 ;  /* 0x00000001140c7824 */ /* 0x000fe200078e020c */
[----:B------:R-:W1:Y:S04]  /*2430*/  LDS R27, [UR4+0x20b4] ;  /* 0x0020b404ff1b7984 */ /* 0x000e680008000800 */
[----:B------:R-:W-:Y:S01]  /*2440*/  IADD3 R13, PT, PT, R12, R13, RZ ;  /* 0x0000000d0c0d7210 */ /* 0x000fe20007ffe0ff */
[----:B------:R-:W-:Y:S04]  /*2450*/  LDS.64 R2, [UR4+0x20c8] ;  /* 0x0020c804ff027984 */ /* 0x000fe80008000a00 */
[----:B------:R-:W-:Y:S01]  /*2460*/  IMAD.IADD R25, R13, 0x1, R28 ;  /* 0x000000010d197824 */ /* 0x000fe200078e021c */
[----:B------:R-:W-:Y:S04]  /*2470*/  STS.64 [UR4+0x2088], R12 ;  /* 0x0020880cff007988 */ /* 0x000fe80008000a04 */
[----:B--2---:R-:W-:Y:S01]  /*2480*/  IADD3 R24, PT, PT, R25, R26, RZ ;  /* 0x0000001a19187210 */ /* 0x004fe20007ffe0ff */
[----:B------:R-:W2:Y:S04]  /*2490*/  LDS.64 R12, [UR4+0x20b8] ;  /* 0x0020b804ff0c7984 */ /* 0x000ea80008000a00 */
[----:B---3--:R-:W-:Y:S01]  /*24a0*/  IMAD.IADD R14, R24, 0x1, R14 ;  /* 0x00000001180e7824 */ /* 0x008fe200078e020e */
[----:B------:R-:W3:Y:S04]  /*24b0*/  LDS R26, [UR4+0x20c0] ;  /* 0x0020c004ff1a7984 */ /* 0x000ee80008000800 */
[----:B------:R-:W-:Y:S01]  /*24c0*/  IADD3 R15, PT, PT, R14, R15, RZ ;  /* 0x0000000f0e0f7210 */ /* 0x000fe20007ffe0ff */
[----:B------:R-:W5:Y:S04]  /*24d0*/  LDS R28, [UR4+0x20c4] ;  /* 0x0020c404ff1c7984 */ /* 0x000f680008000800 */
[----:B------:R4:W-:Y:S04]  /*24e0*/  STS.64 [UR4+0x2098], R14 ;  /* 0x0020980eff007988 */ /* 0x0009e80008000a04 */
[----:B------:R-:W-:Y:S04]  /*24f0*/  STS [UR4+0x2014], R4 ;  /* 0x00201404ff007988 */ /* 0x000fe80008000804 */
[----:B------:R-:W-:Y:S01]  /*2500*/  STS [UR4+0x2024], R5 ;  /* 0x00202405ff007988 */ /* 0x000fe20008000804 */
[----:B----4-:R-:W-:-:S03]  /*2510*/  IMAD.IADD R15, R15, 0x1, R31 ;  /* 0x000000010f0f7824 */ /* 0x010fc600078e021f */
[----:B------:R-:W-:Y:S02]  /*2520*/  LDS.64 R4, [UR4+0x20d8] ;  /* 0x0020d804ff047984 */ /* 0x000fe40008000a00 */
[----:B------:R-:W-:Y:S02]  /*2530*/  IADD3 R14, PT, PT, R15, R29, RZ ;  /* 0x0000001d0f0e7210 */ /* 0x000fe40007ffe0ff */
[----:B------:R-:W-:Y:S03]  /*2540*/  STS [UR4+0x2020], R0 ;  /* 0x00202000ff007988 */ /* 0x000fe60008000804 */
[----:B0-----:R-:W-:Y:S01]  /*2550*/  IMAD.IADD R10, R14, 0x1, R10 ;  /* 0x000000010e0a7824 */ /* 0x001fe200078e020a */
[----:B------:R-:W-:Y:S04]  /*2560*/  STS [UR4+0x2030], R8 ;  /* 0x00203008ff007988 */ /* 0x000fe80008000804 */
[----:B------:R-:W-:Y:S01]  /*2570*/  IADD3 R11, PT, PT, R10, R11, RZ ;  /* 0x0000000b0a0b7210 */ /* 0x000fe20007ffe0ff */
[----:B------:R-:W-:Y:S04]  /*2580*/  STS [UR4+0x2034], R6 ;  /* 0x00203406ff007988 */ /* 0x000fe80008000804 */
[----:B------:R0:W-:Y:S04]  /*2590*/  STS.64 [UR4+0x20a8], R10 ;  /* 0x0020a80aff007988 */ /* 0x0001e80008000a04 */
[----:B------:R-:W-:Y:S04]  /*25a0*/  STS [UR4+0x2044], R7 ;  /* 0x00204407ff007988 */ /* 0x000fe80008000804 */
[----:B------:R-:W-:Y:S01]  /*25b0*/  STS [UR4+0x2050], R17 ;  /* 0x00205011ff007988 */ /* 0x000fe20008000804 */
[----:B0-----:R-:W-:-:S03]  /*25c0*/  IMAD.IADD R11, R11, 0x1, R30 ;  /* 0x000000010b0b7824 */ /* 0x001fc600078e021e */
[----:B------:R-:W-:Y:S02]  /*25d0*/  LDS R17, [UR4+0x2100] ;  /* 0x00210004ff117984 */ /* 0x000fe40008000800 */
[----:B-1----:R-:W-:Y:S02]  /*25e0*/  IADD3 R10, PT, PT, R11, R27, RZ ;  /* 0x0000001b0b0a7210 */ /* 0x002fe40007ffe0ff */
[----:B------:R-:W-:Y:S03]  /*25f0*/  STS [UR4+0x2040], R9 ;  /* 0x00204009ff007988 */ /* 0x000fe60008000804 */
[----:B--2---:R-:W-:Y:S01]  /*2600*/  IMAD.IADD R12, R10, 0x1, R12 ;  /* 0x000000010a0c7824 */ /* 0x004fe200078e020c */
[----:B------:R-:W0:Y:S04]  /*2610*/  LDS R27, [UR4+0x20d0] ;  /* 0x0020d004ff1b7984 */ /* 0x000e280008000800 */
[----:B------:R-:W-:Y:S01]  /*2620*/  IADD3 R13, PT, PT, R12, R13, RZ ;  /* 0x0000000d0c0d7210 */ /* 0x000fe20007ffe0ff */
[----:B------:R-:W-:Y:S04]  /*2630*/  STS [UR4+0x2054], R16 ;  /* 0x00205410ff007988 */ /* 0x000fe80008000804 */
[----:B------:R3:W-:Y:S04]  /*2640*/  STS.64 [UR4+0x20b8], R12 ;  /* 0x0020b80cff007988 */ /* 0x0007e80008000a04 */
[----:B------:R-:W1:Y:S04]  /*2650*/  LDS R12, [UR4+0x20d4] ;  /* 0x0020d404ff0c7984 */ /* 0x000e680008000800 */
[----:B------:R-:W-:Y:S01]  /*2660*/  STS [UR4+0x2060], R19 ;  /* 0x00206013ff007988 */ /* 0x000fe20008000804 */
[----:B---3--:R-:W-:-:S03]  /*2670*/  IMAD.IADD R13, R13, 0x1, R26 ;  /* 0x000000010d0d7824 */ /* 0x008fc600078e021a */
[----:B------:R-:W2:Y:S02]  /*2680*/  LDS R26, [UR4+0x20e0] ;  /* 0x0020e004ff1a7984 */ /* 0x000ea40008000800 */
[----:B-----5:R-:W-:Y:S02]  /*2690*/  IADD3 R0, PT, PT, R13, R28, RZ ;  /* 0x0000001c0d007210 */ /* 0x020fe40007ffe0ff */
[----:B------:R-:W-:Y:S03]  /*26a0*/  LDS R19, [UR4+0x2114] ;  /* 0x00211404ff137984 */ /* 0x000fe60008000800 */
[----:B------:R-:W-:Y:S01]  /*26b0*/  IMAD.IADD R2, R0, 0x1, R2 ;  /* 0x0000000100027824 */ /* 0x000fe200078e0202 */
[----:B------:R-:W3:Y:S04]  /*26c0*/  LDS R28, [UR4+0x20e4] ;  /* 0x0020e404ff1c7984 */ /* 0x000ee80008000800 */
[----:B------:R-:W-:Y:S01]  /*26d0*/  IADD3 R3, PT, PT, R2, R3, RZ ;  /* 0x0000000302037210 */ /* 0x000fe20007ffe0ff */
[----:B------:R-:W-:Y:S04]  /*26e0*/  STS [UR4+0x2064], R18 ;  /* 0x00206412ff007988 */ /* 0x000fe80008000804 */
[----:B------:R-:W-:Y:S01]  /*26f0*/  STS.64 [UR4+0x20c8], R2 ;  /* 0x0020c802ff007988 */ /* 0x000fe20008000a04 */
[----:B0-----:R-:W-:-:S03]  /*2700*/  IMAD.IADD R8, R3, 0x1, R27 ;  /* 0x0000000103087824 */ /* 0x001fc600078e021b */
[----:B------:R-:W0:Y:S04]  /*2710*/  LDS.64 R2, [UR4+0x20e8] ;  /* 0x0020e804ff027984 */ /* 0x000e280008000a00 */
[----:B------:R-:W4:Y:S04]  /*2720*/  LDS R27, [UR4+0x20f0] ;  /* 0x0020f004ff1b7984 */ /* 0x000f280008000800 */
[----:B------:R-:W-:Y:S01]  /*2730*/  STS [UR4+0x2074], R22 ;  /* 0x00207416ff007988 */ /* 0x000fe20008000804 */
[----:B-1----:R-:W-:-:S03]  /*2740*/  IADD3 R6, PT, PT, R8, R12, RZ ;  /* 0x0000000c08067210 */ /* 0x002fc60007ffe0ff */
[----:B------:R-:W1:Y:S02]  /*2750*/  LDS R12, [UR4+0x20f4] ;  /* 0x0020f404ff0c7984 */ /* 0x000e640008000800 */
[----:B------:R-:W-:Y:S02]  /*2760*/  IMAD.IADD R4, R6, 0x1, R4 ;  /* 0x0000000106047824 */ /* 0x000fe400078e0204 */
[----:B------:R-:W-:Y:S03]  /*2770*/  STS [UR4+0x2070], R23 ;  /* 0x00207017ff007988 */ /* 0x000fe60008000804 */
[----:B------:R-:W-:Y:S01]  /*2780*/  IADD3 R5, PT, PT, R4, R5, RZ ;  /* 0x0000000504057210 */ /* 0x000fe20007ffe0ff */
[----:B------:R-:W-:Y:S04]  /*2790*/  LDS R23, [UR4+0x2134] ;  /* 0x00213404ff177984 */ /* 0x000fe80008000800 */
[----:B------:R-:W-:Y:S01]  /*27a0*/  STS.64 [UR4+0x20d8], R4 ;  /* 0x0020d804ff007988 */ /* 0x000fe20008000a04 */
[----:B--2---:R-:W-:-:S03]  /*27b0*/  IMAD.IADD R7, R5, 0x1, R26 ;  /* 0x0000000105077824 */ /* 0x004fc600078e021a */
[----:B------:R-:W2:Y:S02]  /*27c0*/  LDS.64 R4, [UR4+0x20f8] ;  /* 0x0020f804ff047984 */ /* 0x000ea40008000a00 */
[----:B---3--:R-:W-:Y:S02]  /*27d0*/  IADD3 R9, PT, PT, R7, R28, RZ ;  /* 0x0000001c07097210 */ /* 0x008fe40007ffe0ff */
[----:B------:R-:W3:Y:S04]  /*27e0*/  LDS R26, [UR4+0x2104] ;  /* 0x00210404ff1a7984 */ /* 0x000ee80008000800 */
[----:B------:R-:W-:Y:S01]  /*27f0*/  LDS R28, [UR4+0x2110] ;  /* 0x00211004ff1c7984 */ /* 0x000fe20008000800 */
[----:B0-----:R-:W-:-:S03]  /*2800*/  IMAD.IADD R2, R9, 0x1, R2 ;  /* 0x0000000109027824 */ /* 0x001fc600078e0202 */
[----:B------:R-:W-:Y:S02]  /*2810*/  STS [UR4+0x2084], R20 ;  /* 0x00208414ff007988 */ /* 0x000fe40008000804 */
[----:B------:R-:W-:Y:S02]  /*2820*/  IADD3 R3, PT, PT, R2, R3, RZ ;  /* 0x0000000302037210 */ /* 0x000fe40007ffe0ff */
[----:B------:R-:W-:Y:S04]  /*2830*/  STS [UR4+0x2080], R21 ;  /* 0x00208015ff007988 */ /* 0x000fe80008000804 */
[----:B------:R-:W-:Y:S01]  /*2840*/  STS.64 [UR4+0x20e8], R2 ;  /* 0x0020e802ff007988 */ /* 0x000fe20008000a04 */
[----:B----4-:R-:W-:-:S03]  /*2850*/  IMAD.IADD R16, R3, 0x1, R27 ;  /* 0x0000000103107824 */ /* 0x010fc600078e021b */
[----:B------:R-:W0:Y:S02]  /*2860*/  LDS.64 R2, [UR4+0x2108] ;  /* 0x00210804ff027984 */ /* 0x000e240008000a00 */
[----:B-1----:R-:W-:Y:S02]  /*2870*/  IADD3 R12, PT, PT, R16, R12, RZ ;  /* 0x0000000c100c7210 */ /* 0x002fe40007ffe0ff */
[----:B------:R-:W-:Y:S04]  /*2880*/  LDS R27, [UR4+0x2124] ;  /* 0x00212404ff1b7984 */ /* 0x000fe80008000800 */
[----:B------:R-:W-:Y:S04]  /*2890*/  STS [UR4+0x2094], R24 ;  /* 0x00209418ff007988 */ /* 0x000fe80008000804 */
[----:B------:R-:W-:Y:S01]  /*28a0*/  STS [UR4+0x20a0], R15 ;  /* 0x0020a00fff007988 */ /* 0x000fe20008000804 */
[----:B--2---:R-:W-:-:S03]  /*28b0*/  IMAD.IADD R4, R12, 0x1, R4 ;  /* 0x000000010c047824 */ /* 0x004fc600078e0204 */
[----:B------:R-:W-:Y:S02]  /*28c0*/  LDS R15, [UR4+0x2150] ;  /* 0x00215004ff0f7984 */ /* 0x000fe40008000800 */
[----:B------:R-:W-:Y:S02]  /*28d0*/  IADD3 R5, PT, PT, R4, R5, RZ ;  /* 0x0000000504057210 */ /* 0x000fe40007ffe0ff */
[----:B------:R-:W-:Y:S04]  /*28e0*/  STS [UR4+0x2090], R25 ;  /* 0x00209019ff007988 */ /* 0x000fe80008000804 */
[----:B------:R-:W-:Y:S01]  /*28f0*/  STS.64 [UR4+0x20f8], R4 ;  /* 0x0020f804ff007988 */ /* 0x000fe20008000a04 */
[----:B------:R-:W-:-:S03]  /*2900*/  IMAD.IADD R17, R5, 0x1, R17 ;  /* 0x0000000105117824 */ /* 0x000fc600078e0211 */
[----:B------:R-:W1:Y:S02]  /*2910*/  LDS.64 R4, [UR4+0x2118] ;  /* 0x00211804ff047984 */ /* 0x000e640008000a00 */
[----:B---3--:R-:W-:Y:S02]  /*2920*/  IADD3 R18, PT, PT, R17, R26, RZ ;  /* 0x0000001a11127210 */ /* 0x008fe40007ffe0ff */
[----:B------:R-:W2:Y:S04]  /*2930*/  LDS R26, [UR4+0x2120] ;  /* 0x00212004ff1a7984 */ /* 0x000ea80008000800 */
[----:B------:R-:W-:Y:S01]  /*2940*/  LDS R25, [UR4+0x2154] ;  /* 0x00215404ff197984 */ /* 0x000fe20008000800 */
[----:B0-----:R-:W-:-:S03]  /*2950*/  IMAD.IADD R2, R18, 0x1, R2 ;  /* 0x0000000112027824 */ /* 0x001fc600078e0202 */
[----:B------:R-:W-:Y:S02]  /*2960*/  STS [UR4+0x20a4], R14 ;  /* 0x0020a40eff007988 */ /* 0x000fe40008000804 */
[----:B------:R-:W-:Y:S02]  /*2970*/  IADD3 R3, PT, PT, R2, R3, RZ ;  /* 0x0000000302037210 */ /* 0x000fe40007ffe0ff */
[----:B------:R-:W-:Y:S04]  /*2980*/  STS [UR4+0x20b0], R11 ;  /* 0x0020b00bff007988 */ /* 0x000fe80008000804 */
[----:B------:R-:W-:Y:S01]  /*2990*/  STS.64 [UR4+0x2108], R2 ;  /* 0x00210802ff007988 */ /* 0x000fe20008000a04 */
[----:B------:R-:W-:-:S03]  /*29a0*/  IMAD.IADD R22, R3, 0x1, R28 ;  /* 0x0000000103167824 */ /* 0x000fc600078e021c */
[----:B------:R-:W0:Y:S02]  /*29b0*/  LDS.64 R2, [UR4+0x2128] ;  /* 0x00212804ff027984 */ /* 0x000e240008000a00 */
[----:B------:R-:W-:Y:S02]  /*29c0*/  IADD3 R19, PT, PT, R22, R19, RZ ;  /* 0x0000001316137210 */ /* 0x000fe40007ffe0ff */
[----:B------:R-:W3:Y:S04]  /*29d0*/  LDS R28, [UR4+0x2130] ;  /* 0x00213004ff1c7984 */ /* 0x000ee80008000800 */
[----:B------:R-:W-:Y:S04]  /*29e0*/  STS [UR4+0x20b4], R10 ;  /* 0x0020b40aff007988 */ /* 0x000fe80008000804 */
[----:B------:R-:W-:Y:S01]  /*29f0*/  STS [UR4+0x20c0], R13 ;  /* 0x0020c00dff007988 */ /* 0x000fe20008000804 */
[----:B-1----:R-:W-:-:S03]  /*2a00*/  IMAD.IADD R4, R19, 0x1, R4 ;  /* 0x0000000113047824 */ /* 0x002fc600078e0204 */
[----:B------:R-:W-:Y:S02]  /*2a10*/  LDS R13, [UR4+0x2170] ;  /* 0x00217004ff0d7984 */ /* 0x000fe40008000800 */
[----:B------:R-:W-:Y:S02]  /*2a20*/  IADD3 R5, PT, PT, R4, R5, RZ ;  /* 0x0000000504057210 */ /* 0x000fe40007ffe0ff */
[----:B------:R-:W-:Y:S04]  /*2a30*/  STS [UR4+0x20c4], R0 ;  /* 0x0020c400ff007988 */ /* 0x000fe80008000804 */
[----:B------:R-:W-:Y:S01]  /*2a40*/  STS.64 [UR4+0x2118], R4 ;  /* 0x00211804ff007988 */ /* 0x000fe20008000a04 */
[----:B--2---:R-:W-:-:S03]  /*2a50*/  IMAD.IADD R20, R5, 0x1, R26 ;  /* 0x0000000105147824 */ /* 0x004fc600078e021a */
[----:B------:R-:W1:Y:S02]  /*2a60*/  LDS.64 R4, [UR4+0x2138] ;  /* 0x00213804ff047984 */ /* 0x000e640008000a00 */
[----:B------:R-:W-:Y:S02]  /*2a70*/  IADD3 R21, PT, PT, R20, R27, RZ ;  /* 0x0000001b14157210 */ /* 0x000fe40007ffe0ff */
[----:B------:R-:W2:Y:S04]  /*2a80*/  LDS R26, [UR4+0x2140] ;  /* 0x00214004ff1a7984 */ /* 0x000ea80008000800 */
[----:B------:R-:W4:Y:S01]  /*2a90*/  LDS R27, [UR4+0x2144] ;  /* 0x00214404ff1b7984 */ /* 0x000f220008000800 */
[----:B0-----:R-:W-:-:S03]  /*2aa0*/  IMAD.IADD R2, R21, 0x1, R2 ;  /* 0x0000000115027824 */ /* 0x001fc600078e0202 */
[----:B------:R-:W-:Y:S02]  /*2ab0*/  STS [UR4+0x20d0], R8 ;  /* 0x0020d008ff007988 */ /* 0x000fe40008000804 */
[----:B------:R-:W-:Y:S02]  /*2ac0*/  IADD3 R3, PT, PT, R2, R3, RZ ;  /* 0x0000000302037210 */ /* 0x000fe40007ffe0ff */
[----:B------:R-:W-:Y:S04]  /*2ad0*/  STS [UR4+0x20d4], R6 ;  /* 0x0020d406ff007988 */ /* 0x000fe80008000804 */
[----:B------:R-:W-:Y:S01]  /*2ae0*/  STS.64 [UR4+0x2128], R2 ;  /* 0x00212802ff007988 */ /* 0x000fe20008000a04 */
[----:B---3--:R-:W-:-:S03]  /*2af0*/  IMAD.IADD R24, R3, 0x1, R28 ;  /* 0x0000000103187824 */ /* 0x008fc600078e021c */
[----:B------:R-:W0:Y:S02]  /*2b00*/  LDS.64 R2, [UR4+0x2148] ;  /* 0x00214804ff027984 */ /* 0x000e240008000a00 */
[----:B------:R-:W-:Y:S02]  /*2b10*/  IADD3 R23, PT, PT, R24, R23, RZ ;  /* 0x0000001718177210 */ /* 0x000fe40007ffe0ff */
[----:B------:R-:W-:Y:S04]  /*2b20*/  LDS R28, [UR4+0x2184] ;  /* 0x00218404ff1c7984 */ /* 0x000fe80008000800 */
[----:B------:R-:W-:Y:S04]  /*2b30*/  STS [UR4+0x20e0], R7 ;  /* 0x0020e007ff007988 */ /* 0x000fe80008000804 */
[----:B------:R-:W-:Y:S01]  /*2b40*/  STS [UR4+0x20e4], R9 ;  /* 0x0020e409ff007988 */ /* 0x000fe20008000804 */
[----:B-1----:R-:W-:-:S03]  /*2b50*/  IMAD.IADD R4, R23, 0x1, R4 ;  /* 0x0000000117047824 */ /* 0x002fc600078e0204 */
[----:B------:R-:W-:Y:S02]  /*2b60*/  STS [UR4+0x20f0], R16 ;  /* 0x0020f010ff007988 */ /* 0x000fe40008000804 */
[----:B------:R-:W-:Y:S02]  /*2b70*/  IADD3 R5, PT, PT, R4, R5, RZ ;  /* 0x0000000504057210 */ /* 0x000fe40007ffe0ff */
[----:B------:R-:W-:Y:S04]  /*2b80*/  STS [UR4+0x20f4], R12 ;  /* 0x0020f40cff007988 */ /* 0x000fe80008000804 */
[----:B------:R-:W-:Y:S01]  /*2b90*/  STS.64 [UR4+0x2138], R4 ;  /* 0x00213804ff007988 */ /* 0x000fe20008000a04 */
[----:B--2---:R-:W-:-:S03]  /*2ba0*/  IMAD.IADD R14, R5, 0x1, R26 ;  /* 0x00000001050e7824 */ /* 0x004fc600078e021a */
[----:B------:R-:W1:Y:S02]  /*2bb0*/  LDS.64 R4, [UR4+0x2158] ;  /* 0x00215804ff047984 */ /* 0x000e640008000a00 */
[----:B----4-:R-:W-:Y:S02]  /*2bc0*/  IADD3 R11, PT, PT, R14, R27, RZ ;  /* 0x0000001b0e0b7210 */ /* 0x010fe40007ffe0ff */
[----:B------:R-:W2:Y:S04]  /*2bd0*/  LDS R26, [UR4+0x2160] ;  /* 0x00216004ff1a7984 */ /* 0x000ea80008000800 */
[----:B------:R-:W3:Y:S01]  /*2be0*/  LDS R27, [UR4+0x2164] ;  /* 0x00216404ff1b7984 */ /* 0x000ee20008000800 */
        /* <DEDUP_REMOVED lines=8> */
[----:B------:R-:W4:Y:S04]  /*2c70*/  LDS R25, [UR4+0x2174] ;  /* 0x00217404ff197984 */ /* 0x000f280008000800 */
        /* <DEDUP_REMOVED lines=19> */
[----:B----4-:R-:W-:Y:S02]  /*2db0*/  IADD3 R6, PT, PT, R13, R25, RZ ;  /* 0x000000190d067210 */ /* 0x010fe40007ffe0ff */
[----:B------:R-:W3:Y:S04]  /*2dc0*/  LDS R25, [UR4+0x2194] ;  /* 0x00219404ff197984 */ /* 0x000ee80008000800 */
        /* <DEDUP_REMOVED lines=17> */
[----:B------:R-:W-:-:S03]  /*2ee0*/  IMAD.IADD R16, R3, 0x1, R26 ;  /* 0x0000000103107824 */ /* 0x000fc600078e021a */
[----:B------:R-:W0:Y:S02]  /*2ef0*/  LDS.64 R2, [UR4+0x21a8] ;  /* 0x0021a804ff027984 */ /* 0x000e240008000a00 */
[----:B---3--:R-:W-:Y:S02]  /*2f00*/  IADD3 R12, PT, PT, R16, R25, RZ ;  /* 0x00000019100c7210 */ /* 0x008fe40007ffe0ff */
[----:B------:R-:W3:Y:S04]  /*2f10*/  LDS R26, [UR4+0x21b0] ;  /* 0x0021b004ff1a7984 */ /* 0x000ee80008000800 */
[----:B------:R-:W5:Y:S04]  /*2f20*/  LDS R25, [UR4+0x21b4] ;  /* 0x0021b404ff197984 */ /* 0x000f680008000800 */
        /* <DEDUP_REMOVED lines=18> */
[----:B-----5:R-:W-:Y:S02]  /*3050*/  IADD3 R19, PT, PT, R22, R25, RZ ;  /* 0x0000001916137210 */ /* 0x020fe40007ffe0ff */
        /* <DEDUP_REMOVED lines=69> */
[----:B------:R-:W-:Y:S04]  /*34b0*/  LDS R30, [UR4+0x2300] ;  /* 0x00230004ff1e7984 */ /* 0x000fe80008000800 */
        /* <DEDUP_REMOVED lines=58> */
[----:B------:R-:W-:Y:S01]  /*3860*/  LDS R22, [UR4+0x2324] ;  /* 0x00232404ff167984 */ /* 0x000fe20008000800 */
        /* <DEDUP_REMOVED lines=24> */
[----:B------:R-:W-:Y:S04]  /*39f0*/  LDS.64 R10, [UR4+0x2338] ;  /* 0x00233804ff0a7984 */ /* 0x000fe80008000a00 */
        /* <DEDUP_REMOVED lines=26> */
[----:B------:R-:W-:Y:S01]  /*3ba0*/  LDS R27, [UR4+0x22f0] ;  /* 0x0022f004ff1b7984 */ /* 0x000fe20008000800 */
        /* <DEDUP_REMOVED lines=9> */
[----:B------:R-:W-:Y:S04]  /*3c40*/  LDS.64 R6, [UR4+0x2348] ;  /* 0x00234804ff067984 */ /* 0x000fe80008000a00 */
[----:B------:R-:W-:Y:S01]  /*3c50*/  STS [UR4+0x22d0], R25 ;  /* 0x0022d019ff007988 */ /* 0x000fe20008000804 */
[----:B-1----:R-:W-:-:S03]  /*3c60*/  IMAD.IADD R4, R12, 0x1, R4 ;  /* 0x000000010c047824 */ /* 0x002fc600078e0204 */
[----:B------:R-:W-:Y:S02]  /*3c70*/  LDS R25, [UR4+0x2354] ;  /* 0x00235404ff197984 */ /* 0x000fe40008000800 */
[----:B------:R-:W-:Y:S02]  /*3c80*/  IADD3 R5, PT, PT, R4, R5, RZ ;  /* 0x0000000504057210 */ /* 0x000fe40007ffe0ff */
[----:B------:R-:W-:Y:S04]  /*3c90*/  STS [UR4+0x2274], R23 ;  /* 0x00227417ff007988 */ /* 0x000fe80008000804 */
[----:B------:R-:W-:Y:S01]  /*3ca0*/  STS.64 [UR4+0x22d8], R4 ;  /* 0x0022d804ff007988 */ /* 0x000fe20008000a04 */
[----:B------:R-:W-:-:S03]  /*3cb0*/  IMAD.IADD R18, R5, 0x1, R16 ;  /* 0x0000000105127824 */ /* 0x000fc600078e0210 */
[----:B------:R-:W1:Y:S02]  /*3cc0*/  LDS.64 R4, [UR4+0x22f8] ;  /* 0x0022f804ff047984 */ /* 0x000e640008000a00 */
[----:B--2---:R-:W-:Y:S02]  /*3cd0*/  IADD3 R19, PT, PT, R18, R28, RZ ;  /* 0x0000001c12137210 */ /* 0x004fe40007ffe0ff */
[----:B------:R-:W2:Y:S04]  /*3ce0*/  LDS R28, [UR4+0x2304] ;  /* 0x00230404ff1c7984 */ /* 0x000ea80008000800 */
[----:B------:R-:W4:Y:S01]  /*3cf0*/  LDS.64 R16, [UR4+0x2308] ;  /* 0x00230804ff107984 */ /* 0x000f220008000a00 */
[----:B0-----:R-:W-:-:S03]  /*3d00*/  IMAD.IADD R2, R19, 0x1, R2 ;  /* 0x0000000113027824 */ /* 0x001fc600078e0202 */
[----:B------:R-:W-:Y:S02]  /*3d10*/  STS [UR4+0x22e0], R18 ;  /* 0x0022e012ff007988 */ /* 0x000fe40008000804 */
[----:B------:R-:W-:Y:S02]  /*3d20*/  IADD3 R3, PT, PT, R2, R3, RZ ;  /* 0x0000000302037210 */ /* 0x000fe40007ffe0ff */
[----:B------:R-:W-:Y:S03]  /*3d30*/  STS [UR4+0x22e4], R19 ;  /* 0x0022e413ff007988 */ /* 0x000fe60008000804 */
[----:B------:R-:W-:Y:S01]  /*3d40*/  IMAD.IADD R20, R3, 0x1, R27 ;  /* 0x0000000103147824 */ /* 0x000fe200078e021b */
[----:B------:R-:W-:Y:S04]  /*3d50*/  STS.64 [UR4+0x22e8], R2 ;  /* 0x0022e802ff007988 */ /* 0x000fe80008000a04 */
[----:B------:R-:W0:Y:S01]  /*3d60*/  LDS R27, [UR4+0x2314] ;  /* 0x00231404ff1b7984 */ /* 0x000e220008000800 */
[----:B---3--:R-:W-:-:S03]  /*3d70*/  IADD3 R21, PT, PT, R20, R26, RZ ;  /* 0x0000001a14157210 */ /* 0x008fc60007ffe0ff */
[----:B------:R-:W3:Y:S04]  /*3d80*/  LDS.64 R2, [UR4+0x2318] ;  /* 0x00231804ff027984 */ /* 0x000ee80008000a00 */
[----:B------:R-:W5:Y:S04]  /*3d90*/  LDS R26, [UR4+0x2320] ;  /* 0x00232004ff1a7984 */ /* 0x000f680008000800 */
[----:B------:R-:W-:Y:S01]  /*3da0*/  LDS.64 R18, [UR4+0x2358] ;  /* 0x00235804ff127984 */ /* 0x000fe20008000a00 */
[----:B-1----:R-:W-:-:S03]  /*3db0*/  IMAD.IADD R4, R21, 0x1, R4 ;  /* 0x0000000115047824 */ /* 0x002fc600078e0204 */
[----:B------:R-:W-:Y:S02]  /*3dc0*/  STS [UR4+0x22d4], R12 ;  /* 0x0022d40cff007988 */ /* 0x000fe40008000804 */
[----:B------:R-:W-:Y:S02]  /*3dd0*/  IADD3 R5, PT, PT, R4, R5, RZ ;  /* 0x0000000504057210 */ /* 0x000fe40007ffe0ff */
[----:B------:R-:W-:Y:S03]  /*3de0*/  STS [UR4+0x22f0], R20 ;  /* 0x0022f014ff007988 */ /* 0x000fe60008000804 */
[----:B------:R-:W-:Y:S01]  /*3df0*/  IMAD.IADD R14, R5, 0x1, R30 ;  /* 0x00000001050e7824 */ /* 0x000fe200078e021e */
[----:B------:R-:W-:Y:S01]  /*3e00*/  STS.64 [UR4+0x22f8], R4 ;  /* 0x0022f804ff007988 */ /* 0x000fe20008000a04 */
[----:B------:R-:W1:Y:S03]  /*3e10*/  LDC.64 R30, c[0x0][0x390] ;  /* 0x0000e400ff1e7b82 */ /* 0x000e660000000a00 */
[----:B--2---:R-:W-:Y:S01]  /*3e20*/  IADD3 R15, PT, PT, R14, R28, RZ ;  /* 0x0000001c0e0f7210 */ /* 0x004fe20007ffe0ff */
[----:B------:R-:W2:Y:S04]  /*3e30*/  LDS.64 R4, [UR4+0x2328] ;  /* 0x00232804ff047984 */ /* 0x000ea80008000a00 */
[----:B----4-:R-:W-:Y:S01]  /*3e40*/  IMAD.IADD R16, R15, 0x1, R16 ;  /* 0x000000010f107824 */ /* 0x010fe200078e0210 */
[----:B------:R-:W4:Y:S04]  /*3e50*/  LDS R28, [UR4+0x2330] ;  /* 0x00233004ff1c7984 */ /* 0x000f280008000800 */
[----:B------:R-:W-:Y:S01]  /*3e60*/  IADD3 R17, PT, PT, R16, R17, RZ ;  /* 0x0000001110117210 */ /* 0x000fe20007ffe0ff */
[----:B------:R-:W-:Y:S04]  /*3e70*/  STS [UR4+0x22f4], R21 ;  /* 0x0022f415ff007988 */ /* 0x000fe80008000804 */
[----:B------:R-:W-:Y:S01]  /*3e80*/  IMAD.IADD R0, R17, 0x1, R29 ;  /* 0x0000000111007824 */ /* 0x000fe200078e021d */
[----:B------:R-:W-:Y:S04]  /*3e90*/  STS.64 [UR4+0x2308], R16 ;  /* 0x00230810ff007988 */ /* 0x000fe80008000a04 */
[----:B0-----:R-:W-:Y:S01]  /*3ea0*/  IADD3 R8, PT, PT, R0, R27, RZ ;  /* 0x0000001b00087210 */ /* 0x001fe20007ffe0ff */
[----:B------:R-:W0:Y:S04]  /*3eb0*/  LDS R29, [UR4+0x2344] ;  /* 0x00234404ff1d7984 */ /* 0x000e280008000800 */
[----:B---3--:R-:W-:Y:S01]  /*3ec0*/  IMAD.IADD R2, R8, 0x1, R2 ;  /* 0x0000000108027824 */ /* 0x008fe200078e0202 */
[----:B------:R-:W-:Y:S04]  /*3ed0*/  LDS R27, [UR4+0x2350] ;  /* 0x00235004ff1b7984 */ /* 0x000fe80008000800 */
[----:B------:R-:W-:Y:S01]  /*3ee0*/  IADD3 R3, PT, PT, R2, R3, RZ ;  /* 0x0000000302037210 */ /* 0x000fe20007ffe0ff */
[----:B------:R-:W-:Y:S04]  /*3ef0*/  STS [UR4+0x2300], R14 ;  /* 0x0023000eff007988 */ /* 0x000fe80008000804 */
[----:B-----5:R-:W-:Y:S01]  /*3f00*/  IMAD.IADD R26, R3, 0x1, R26 ;  /* 0x00000001031a7824 */ /* 0x020fe200078e021a */
[----:B------:R-:W-:Y:S04]  /*3f10*/  STS [UR4+0x2304], R15 ;  /* 0x0023040fff007988 */ /* 0x000fe80008000804 */
[----:B------:R-:W-:Y:S01]  /*3f20*/  IADD3 R9, PT, PT, R26, R22, RZ ;  /* 0x000000161a097210 */ /* 0x000fe20007ffe0ff */
[----:B------:R-:W-:Y:S04]  /*3f30*/  STS [UR4+0x2314], R8 ;  /* 0x00231408ff007988 */ /* 0x000fe80008000804 */
[----:B--2---:R-:W-:Y:S01]  /*3f40*/  IMAD.IADD R4, R9, 0x1, R4 ;  /* 0x0000000109047824 */ /* 0x004fe200078e0204 */
[----:B------:R-:W2:Y:S04]  /*3f50*/  LDS.128 R20, [UR4+0x2000] ;  /* 0x00200004ff147984 */ /* 0x000ea80008000c00 */
[----:B------:R-:W-:Y:S01]  /*3f60*/  IADD3 R5, PT, PT, R4, R5, RZ ;  /* 0x0000000504057210 */ /* 0x000fe20007ffe0ff */
[----:B------:R-:W-:Y:S04]  /*3f70*/  STS [UR4+0x2324], R9 ;  /* 0x00232409ff007988 */ /* 0x000fe80008000804 */
[----:B----4-:R-:W-:Y:S01]  /*3f80*/  IMAD.IADD R28, R5, 0x1, R28 ;  /* 0x00000001051c7824 */ /* 0x010fe200078e021c */
[----:B------:R-:W-:Y:S04]  /*3f90*/  STS.64 [UR4+0x2328], R4 ;  /* 0x00232804ff007988 */ /* 0x000fe80008000a04 */
[----:B------:R-:W-:Y:S01]  /*3fa0*/  IADD3 R24, PT, PT, R28, R24, RZ ;  /* 0x000000181c187210 */ /* 0x000fe20007ffe0ff */
[----:B------:R3:W-:Y:S04]  /*3fb0*/  STS.64 [UR4+0x2318], R2 ;  /* 0x00231802ff007988 */ /* 0x0007e80008000a04 */
[----:B------:R-:W-:Y:S01]  /*3fc0*/  IMAD.IADD R10, R24, 0x1, R10 ;  /* 0x00000001180a7824 */ /* 0x000fe200078e020a */
[----:B------:R-:W-:Y:S04]  /*3fd0*/  STS [UR4+0x2320], R26 ;  /* 0x0023201aff007988 */ /* 0x000fe80008000804 */
[----:B------:R-:W-:Y:S01]  /*3fe0*/  IADD3 R11, PT, PT, R10, R11, RZ ;  /* 0x0000000b0a0b7210 */ /* 0x000fe20007ffe0ff */
[----:B---3--:R-:W3:Y:S01]  /*3ff0*/  LDC.64 R2, c[0x0][0x390] ;  /* 0x0000e400ff027b82 */ /* 0x008ee20000000a00 */
[----:B------:R4:W-:Y:S03]  /*4000*/  STS [UR4+0x2334], R24 ;  /* 0x00233418ff007988 */ /* 0x0009e60008000804 */
[----:B------:R-:W-:Y:S01]  /*4010*/  IMAD.IADD R16, R11, 0x1, R13 ;  /* 0x000000010b107824 */ /* 0x000fe200078e020d */
[----:B------:R-:W-:Y:S04]  /*4020*/  STS.64 [UR4+0x2338], R10 ;  /* 0x0023380aff007988 */ /* 0x000fe80008000a04 */
[----:B0-----:R-:W-:Y:S01]  /*4030*/  IADD3 R29, PT, PT, R16, R29, RZ ;  /* 0x0000001d101d7210 */ /* 0x001fe20007ffe0ff */
[----:B------:R-:W0:Y:S04]  /*4040*/  LDS.128 R12, [UR4+0x2010] ;  /* 0x00201004ff0c7984 */ /* 0x000e280008000c00 */
[----:B------:R-:W-:Y:S01]  /*4050*/  IMAD.IADD R6, R29, 0x1, R6 ;  /* 0x000000011d067824 */ /* 0x000fe200078e0206 */
[----:B------:R-:W5:Y:S01]  /*4060*/  LDS.128 R8, [UR4+0x2020] ;  /* 0x00202004ff087984 */ /* 0x000f620008000c00 */
[----:B--2---:R-:W-:Y:S01]  /*4070*/  MOV R33, R20 ;  /* 0x0000001400217202 */ /* 0x004fe20000000f00 */
[----:B------:R-:W-:Y:S01]  /*4080*/  IMAD.MOV.U32 R34, RZ, RZ, R21 ;  /* 0x000000ffff227224 */ /* 0x000fe200078e0015 */
[----:B------:R-:W-:Y:S01]  /*4090*/  MOV R35, R22 ;  /* 0x0000001600237202 */ /* 0x000fe20000000f00 */
[----:B------:R-:W-:Y:S01]  /*40a0*/  STS [UR4+0x2340], R16 ;  /* 0x00234010ff007988 */ /* 0x000fe20008000804 */
[----:B------:R-:W-:Y:S01]  /*40b0*/  IADD3 R7, PT, PT, R6, R7, RZ ;  /* 0x0000000706077210 */ /* 0x000fe20007ffe0ff */
[----:B----4-:R-:W-:-:S02]  /*40c0*/  IMAD.MOV.U32 R24, RZ, RZ, R23 ;  /* 0x000000ffff187224 */ /* 0x010fc400078e0017 */
[----:B-1----:R-:W-:Y:S02]  /*40d0*/  STG.E desc[UR6][R30.64], RZ ;  /* 0x000000ff1e007986 */ /* 0x002fe4000c101906 */
[----:B------:R-:W-:Y:S02]  /*40e0*/  IMAD.IADD R27, R27, 0x1, R7 ;  /* 0x000000011b1b7824 */ /* 0x000fe400078e0207 */
[----:B------:R-:W-:Y:S03]  /*40f0*/  STS.64 [UR4+0x2348], R6 ;  /* 0x00234806ff007988 */ /* 0x000fe60008000a04 */
[----:B------:R-:W-:Y:S01]  /*4100*/  IADD3 R25, PT, PT, R27, R25, RZ ;  /* 0x000000191b197210 */ /* 0x000fe20007ffe0ff */
[----:B------:R-:W1:Y:S04]  /*4110*/  LDS.128 R4, [UR4+0x2030] ;  /* 0x00203004ff047984 */ /* 0x000e680008000c00 */
[----:B------:R-:W-:Y:S01]  /*4120*/  IMAD.IADD R18, R25, 0x1, R18 ;  /* 0x0000000119127824 */ /* 0x000fe200078e0212 */
[----:B------:R-:W-:Y:S04]  /*4130*/  STS [UR4+0x2350], R27 ;  /* 0x0023501bff007988 */ /* 0x000fe80008000804 */
[----:B------:R-:W-:Y:S01]  /*4140*/  IADD3 R19, PT, PT, R18, R19, RZ ;  /* 0x0000001312137210 */ /* 0x000fe20007ffe0ff */
[----:B------:R0:W-:Y:S04]  /*4150*/  STS [UR4+0x2354], R25 ;  /* 0x00235419ff007988 */ /* 0x0001e80008000804 */
[----:B------:R-:W-:Y:S04]  /*4160*/  STS.64 [UR4+0x2358], R18 ;  /* 0x00235812ff007988 */ /* 0x000fe80008000a04 */
[----:B------:R-:W2:Y:S01]  /*4170*/  LDS.128 R16, [UR4+0x2040] ;  /* 0x00204004ff107984 */ /* 0x000ea20008000c00 */
[----:B0-----:R-:W-:Y:S01]  /*4180*/  MOV R25, R12 ;  /* 0x0000000c00197202 */ /* 0x001fe20000000f00 */
[----:B------:R-:W-:Y:S01]  /*4190*/  IMAD.MOV.U32 R26, RZ, RZ, R13 ;  /* 0x000000ffff1a7224 */ /* 0x000fe200078e000d */
[----:B------:R-:W-:Y:S01]  /*41a0*/  MOV R27, R14 ;  /* 0x0000000e001b7202 */ /* 0x000fe20000000f00 */
[----:B---3--:R-:W-:Y:S04]  /*41b0*/  STG.E desc[UR6][R2.64+0x4], R20 ;  /* 0x0000041402007986 */ /* 0x008fe8000c101906 */
[----:B------:R-:W-:Y:S04]  /*41c0*/  STG.E desc[UR6][R2.64+0x8], R21 ;  /* 0x0000081502007986 */ /* 0x000fe8000c101906 */
[----:B------:R-:W-:Y:S04]  /*41d0*/  STG.E desc[UR6][R2.64+0xc], R22 ;  /* 0x00000c1602007986 */ /* 0x000fe8000c101906 */
[----:B------:R-:W-:Y:S04]  /*41e0*/  STG.E desc[UR6][R2.64+0x10], R23 ;  /* 0x0000101702007986 */ /* 0x000fe8000c101906 */
[----:B------:R-:W0:Y:S04]  /*41f0*/  LDS.128 R20, [UR4+0x2050] ;  /* 0x00205004ff147984 */ /* 0x000e280008000c00 */
[----:B------:R3:W-:Y:S04]  /*4200*/  STS.128 [UR4+0x2010], R24 ;  /* 0x00201018ff007988 */ /* 0x0007e80008000c04 */
[----:B------:R-:W-:Y:S04]  /*4210*/  STG.E desc[UR6][R2.64+0x14], R12 ;  /* 0x0000140c02007986 */ /* 0x000fe8000c101906 */
[----:B------:R-:W-:Y:S04]  /*4220*/  STG.E desc[UR6][R2.64+0x18], R13 ;  /* 0x0000180d02007986 */ /* 0x000fe8000c101906 */
[----:B------:R-:W-:Y:S01]  /*4230*/  STG.E desc[UR6][R2.64+0x1c], R14 ;  /* 0x00001c0e02007986 */ /* 0x000fe2000c101906 */
[----:B---3--:R-:W-:Y:S01]  /*4240*/  IMAD.MOV.U32 R24, RZ, RZ, R15 ;  /* 0x000000ffff187224 */ /* 0x008fe200078e000f */
[----:B-----5:R-:W-:-:S02]  /*4250*/  MOV R25, R8 ;  /* 0x0000000800197202 */ /* 0x020fc40000000f00 */
[----:B------:R-:W-:Y:S01]  /*4260*/  STG.E desc[UR6][R2.64+0x20], R15 ;  /* 0x0000200f02007986 */ /* 0x000fe2000c101906 */
[----:B------:R-:W-:Y:S01]  /*4270*/  IMAD.MOV.U32 R26, RZ, RZ, R9 ;  /* 0x000000ffff1a7224 */ /* 0x000fe200078e0009 */
[----:B------:R-:W-:Y:S02]  /*4280*/  MOV R27, R10 ;  /* 0x0000000a001b7202 */ /* 0x000fe40000000f00 */
[----:B------:R-:W3:Y:S04]  /*4290*/  LDS.128 R12, [UR4+0x2060] ;  /* 0x00206004ff0c7984 */ /* 0x000ee80008000c00 */
[----:B------:R4:W-:Y:S04]  /*42a0*/  STS.128 [UR4+0x2020], R24 ;  /* 0x00202018ff007988 */ /* 0x0009e80008000c04 */
[----:B------:R-:W-:Y:S04]  /*42b0*/  STG.E desc[UR6][R2.64+0x24], R8 ;  /* 0x0000240802007986 */ /* 0x000fe8000c101906 */
[----:B------:R-:W-:Y:S04]  /*42c0*/  STG.E desc[UR6][R2.64+0x28], R9 ;  /* 0x0000280902007986 */ /* 0x000fe8000c101906 */
[----:B------:R-:W-:Y:S01]  /*42d0*/  STG.E desc[UR6][R2.64+0x2c], R10 ;  /* 0x00002c0a02007986 */ /* 0x000fe2000c101906 */
[----:B----4-:R-:W-:Y:S01]  /*42e0*/  IMAD.MOV.U32 R24, RZ, RZ, R11 ;  /* 0x000000ffff187224 */ /* 0x010fe200078e000b */
[----:B-1----:R-:W-:-:S02]  /*42f0*/  MOV R25, R4 ;  /* 0x0000000400197202 */ /* 0x002fc40000000f00 */
[----:B------:R-:W-:Y:S01]  /*4300*/  STG.E desc[UR6][R2.64+0x30], R11 ;  /* 0x0000300b02007986 */ /* 0x000fe2000c101906 */
[----:B------:R-:W-:Y:S01]  /*4310*/  IMAD.MOV.U32 R26, RZ, RZ, R5 ;  /* 0x000000ffff1a7224 */ /* 0x000fe200078e0005 */
[----:B------:R-:W-:Y:S02]  /*4320*/  MOV R27, R6 ;  /* 0x00000006001b7202 */ /* 0x000fe40000000f00 */
[----:B------:R-:W1:Y:S04]  /*4330*/  LDS.128 R8, [UR4+0x2070] ;  /* 0x00207004ff087984 */ /* 0x000e680008000c00 */
[----:B------:R4:W-:Y:S04]  /*4340*/  STS.128 [UR4+0x2030], R24 ;  /* 0x00203018ff007988 */ /* 0x0009e80008000c04 */
[----:B------:R-:W-:Y:S04]  /*4350*/  STG.E desc[UR6][R2.64+0x34], R4 ;  /* 0x0000340402007986 */ /* 0x000fe8000c101906 */
[----:B------:R-:W-:Y:S04]  /*4360*/  STG.E desc[UR6][R2.64+0x38], R5 ;  /* 0x0000380502007986 */ /* 0x000fe8000c101906 */
[----:B------:R-:W-:Y:S01]  /*4370*/  STG.E desc[UR6][R2.64+0x3c], R6 ;  /* 0x00003c0602007986 */ /* 0x000fe2000c101906 */
[----:B----4-:R-:W-:Y:S01]  /*4380*/  IMAD.MOV.U32 R24, RZ, RZ, R7 ;  /* 0x000000ffff187224 */ /* 0x010fe200078e0007 */
[----:B--2---:R-:W-:-:S02]  /*4390*/  MOV R25, R16 ;  /* 0x0000001000197202 */ /* 0x004fc40000000f00 */
[----:B------:R-:W-:Y:S01]  /*43a0*/  STG.E desc[UR6][R2.64+0x40], R7 ;  /* 0x0000400702007986 */ /* 0x000fe2000c101906 */
[----:B------:R-:W-:Y:S01]  /*43b0*/  IMAD.MOV.U32 R26, RZ, RZ, R17 ;  /* 0x000000ffff1a7224 */ /* 0x000fe200078e0011 */
[----:B------:R-:W-:Y:S02]  /*43c0*/  MOV R27, R18 ;  /* 0x00000012001b7202 */ /* 0x000fe40000000f00 */
[----:B------:R-:W2:Y:S04]  /*43d0*/  LDS.128 R4, [UR4+0x2080] ;  /* 0x00208004ff047984 */ /* 0x000ea80008000c00 */
[----:B------:R4:W-:Y:S04]  /*43e0*/  STS.128 [UR4+0x2040], R24 ;  /* 0x00204018ff007988 */ /* 0x0009e80008000c04 */
[----:B------:R-:W-:Y:S04]  /*43f0*/  STG.E desc[UR6][R2.64+0x44], R16 ;  /* 0x0000441002007986 */ /* 0x000fe8000c101906 */
[----:B------:R-:W-:Y:S04]  /*4400*/  STG.E desc[UR6][R2.64+0x48], R17 ;  /* 0x0000481102007986 */ /* 0x000fe8000c101906 */
[----:B------:R-:W-:Y:S01]  /*4410*/  STG.E desc[UR6][R2.64+0x4c], R18 ;  /* 0x00004c1202007986 */ /* 0x000fe2000c101906 */
[----:B----4-:R-:W-:Y:S01]  /*4420*/  IMAD.MOV.U32 R24, RZ, RZ, R19 ;  /* 0x000000ffff187224 */ /* 0x010fe200078e0013 */
[----:B0-----:R-:W-:-:S02]  /*4430*/  MOV R25, R20 ;  /* 0x0000001400197202 */ /* 0x001fc40000000f00 */
[----:B------:R-:W-:Y:S01]  /*4440*/  STG.E desc[UR6][R2.64+0x50], R19 ;  /* 0x0000501302007986 */ /* 0x000fe2000c101906 */
[----:B------:R-:W-:Y:S01]  /*4450*/  IMAD.MOV.U32 R26, RZ, RZ, R21 ;  /* 0x000000ffff1a7224 */ /* 0x000fe200078e0015 */
[----:B------:R-:W-:Y:S02]  /*4460*/  MOV R27, R22 ;  /* 0x00000016001b7202 */ /* 0x000fe40000000f00 */
[----:B------:R-:W0:Y:S04]  /*4470*/  LDS.128 R16, [UR4+0x2090] ;  /* 0x00209004ff107984 */ /* 0x000e280008000c00 */
[----:B------:R4:W-:Y:S04]  /*4480*/  STS.128 [UR4+0x2050], R24 ;  /* 0x00205018ff007988 */ /* 0x0009e80008000c04 */
[----:B------:R-:W-:Y:S04]  /*4490*/  STG.E desc[UR6][R2.64+0x54], R20 ;  /* 0x0000541402007986 */ /* 0x000fe8000c101906 */
[----:B------:R-:W-:Y:S04]  /*44a0*/  STG.E desc[UR6][R2.64+0x58], R21 ;  /* 0x0000581502007986 */ /* 0x000fe8000c101906 */
[----:B------:R-:W-:Y:S01]  /*44b0*/  STG.E desc[UR6][R2.64+0x5c], R22 ;  /* 0x00005c1602007986 */ /* 0x000fe2000c101906 */
[----:B----4-:R-:W-:Y:S01]  /*44c0*/  IMAD.MOV.U32 R24, RZ, RZ, R23 ;  /* 0x000000ffff187224 */ /* 0x010fe200078e0017 */
[----:B---3--:R-:W-:-:S02]  /*44d0*/  MOV R25, R12 ;  /* 0x0000000c00197202 */ /* 0x008fc40000000f00 */
        /* <DEDUP_REMOVED lines=289> */
[----:B-1----:R-:W-:Y:S01]  /*56f0*/  MOV R25, R20 ;  /* 0x0000001400197202 */ /* 0x002fe20000000f00 */
[----:B------:R-:W-:Y:S01]  /*5700*/  IMAD.MOV.U32 R26, RZ, RZ, R21 ;  /* 0x000000ffff1a7224 */ /* 0x000fe200078e0015 */
[----:B------:R-:W-:Y:S01]  /*5710*/  MOV R27, R22 ;  /* 0x00000016001b7202 */ /* 0x000fe20000000f00 */
[----:B------:R-:W-:Y:S04]  /*5720*/  STG.E desc[UR6][R2.64+0x230], R19 ;  /* 0x0002301302007986 */ /* 0x000fe8000c101906 */
[----:B------:R1:W-:Y:S04]  /*5730*/  STS.128 [UR4+0x2230], R24 ;  /* 0x00223018ff007988 */ /* 0x0003e80008000c04 */
[----:B------:R-:W4:Y:S04]  /*5740*/  LDS.128 R16, [UR4+0x2270] ;  /* 0x00227004ff107984 */ /* 0x000f280008000c00 */
[----:B------:R-:W-:Y:S04]  /*5750*/  STG.E desc[UR6][R2.64+0x234], R20 ;  /* 0x0002341402007986 */ /* 0x000fe8000c101906 */
[----:B------:R-:W-:Y:S01]  /*5760*/  STG.E desc[UR6][R2.64+0x238], R21 ;  /* 0x0002381502007986 */ /* 0x000fe2000c101906 */
[----:B-1----:R-:W-:Y:S01]  /*5770*/  IMAD.MOV.U32 R24, RZ, RZ, R23 ;  /* 0x000000ffff187224 */ /* 0x002fe200078e0017 */
[----:B--2---:R-:W-:Y:S01]  /*5780*/  MOV R25, R12 ;  /* 0x0000000c00197202 */ /* 0x004fe20000000f00 */
[----:B------:R-:W-:Y:S01]  /*5790*/  IMAD.MOV.U32 R26, RZ, RZ, R13 ;  /* 0x000000ffff1a7224 */ /* 0x000fe200078e000d */
[----:B------:R-:W-:Y:S01]  /*57a0*/  MOV R27, R14 ;  /* 0x0000000e001b7202 */ /* 0x000fe20000000f00 */
[----:B------:R-:W-:Y:S04]  /*57b0*/  STG.E desc[UR6][R2.64+0x23c], R22 ;  /* 0x00023c1602007986 */ /* 0x000fe8000c101906 */
[----:B------:R1:W-:Y:S04]  /*57c0*/  STS.128 [UR4+0x2240], R24 ;  /* 0x00224018ff007988 */ /* 0x0003e80008000c04 */
[----:B------:R-:W-:Y:S04]  /*57d0*/  STG.E desc[UR6][R2.64+0x240], R23 ;  /* 0x0002401702007986 */ /* 0x000fe8000c101906 */
[----:B------:R-:W-:Y:S04]  /*57e0*/  STG.E desc[UR6][R2.64+0x244], R12 ;  /* 0x0002440c02007986 */ /* 0x000fe8000c101906 */
[----:B------:R-:W-:Y:S01]  /*57f0*/  LDS.128 R20, [UR4+0x2280] ;  /* 0x00228004ff147984 */ /* 0x000fe20008000c00 */
[----:B-1----:R-:W-:Y:S01]  /*5800*/  IMAD.MOV.U32 R24, RZ, RZ, R15 ;  /* 0x000000ffff187224 */ /* 0x002fe200078e000f */
[----:B0-----:R-:W-:Y:S01]  /*5810*/  MOV R25, R8 ;  /* 0x0000000800197202 */ /* 0x001fe20000000f00 */
[----:B------:R-:W-:Y:S01]  /*5820*/  IMAD.MOV.U32 R26, RZ, RZ, R9 ;  /* 0x000000ffff1a7224 */ /* 0x000fe200078e0009 */
[----:B------:R-:W-:Y:S01]  /*5830*/  MOV R27, R10 ;  /* 0x0000000a001b7202 */ /* 0x000fe20000000f00 */
[----:B------:R-:W-:Y:S04]  /*5840*/  STG.E desc[UR6][R2.64+0x248], R13 ;  /* 0x0002480d02007986 */ /* 0x000fe8000c101906 */
[----:B------:R0:W-:Y:S04]  /*5850*/  STS.128 [UR4+0x2250], R24 ;  /* 0x00225018ff007988 */ /* 0x0001e80008000c04 */
[----:B------:R-:W-:Y:S04]  /*5860*/  STG.E desc[UR6][R2.64+0x24c], R14 ;  /* 0x00024c0e02007986 */ /* 0x000fe8000c101906 */
[----:B------:R-:W-:Y:S04]  /*5870*/  STG.E desc[UR6][R2.64+0x250], R15 ;  /* 0x0002500f02007986 */ /* 0x000fe8000c101906 */
[----:B------:R-:W1:Y:S01]  /*5880*/  LDS.128 R12, [UR4+0x2290] ;  /* 0x00229004ff0c7984 */ /* 0x000e620008000c00 */
[----:B0-----:R-:W-:Y:S01]  /*5890*/  IMAD.MOV.U32 R24, RZ, RZ, R11 ;  /* 0x000000ffff187224 */ /* 0x001fe200078e000b */
[----:B---3--:R-:W-:Y:S01]  /*58a0*/  MOV R25, R4 ;  /* 0x0000000400197202 */ /* 0x008fe20000000f00 */
[----:B------:R-:W-:Y:S01]  /*58b0*/  IMAD.MOV.U32 R26, RZ, RZ, R5 ;  /* 0x000000ffff1a7224 */ /* 0x000fe200078e0005 */
[----:B------:R-:W-:Y:S01]  /*58c0*/  MOV R27, R6 ;  /* 0x00000006001b7202 */ /* 0x000fe20000000f00 */
[----:B------:R-:W-:Y:S04]  /*58d0*/  STG.E desc[UR6][R2.64+0x254], R8 ;  /* 0x0002540802007986 */ /* 0x000fe8000c101906 */
        /* <DEDUP_REMOVED lines=8> */
[----:B--2---:R-:W-:Y:S01]  /*5960*/  IMAD.MOV.U32 R24, RZ, RZ, R7 ;  /* 0x000000ffff187224 */ /* 0x004fe200078e0007 */
[----:B----4-:R-:W-:-:S02]  /*5970*/  MOV R25, R16 ;  /* 0x0000001000197202 */ /* 0x010fc40000000f00 */
[----:B------:R-:W-:Y:S01]  /*5980*/  STG.E desc[UR6][R2.64+0x270], R7 ;  /* 0x0002700702007986 */ /* 0x000fe2000c101906 */
[----:B------:R-:W-:Y:S01]  /*5990*/  IMAD.MOV.U32 R26, RZ, RZ, R17 ;  /* 0x000000ffff1a7224 */ /* 0x000fe200078e0011 */
[----:B------:R-:W-:Y:S01]  /*59a0*/  MOV R27, R18 ;  /* 0x00000012001b7202 */ /* 0x000fe20000000f00 */
[----:B-1----:R-:W-:Y:S01]  /*59b0*/  IMAD.MOV.U32 R30, RZ, RZ, R13 ;  /* 0x000000ffff1e7224 */ /* 0x002fe200078e000d */
[----:B------:R-:W1:Y:S01]  /*59c0*/  LDS.128 R4, [UR4+0x22b0] ;  /* 0x0022b004ff047984 */ /* 0x000e620008000c00 */
[----:B------:R-:W-:-:S03]  /*59d0*/  MOV R31, R14 ;  /* 0x0000000e001f7202 */ /* 0x000fc60000000f00 */
[----:B------:R2:W-:Y:S04]  /*59e0*/  STS.128 [UR4+0x2270], R24 ;  /* 0x00227018ff007988 */ /* 0x0005e80008000c04 */
[----:B------:R-:W-:Y:S04]  /*59f0*/  STG.E desc[UR6][R2.64+0x274], R16 ;  /* 0x0002741002007986 */ /* 0x000fe8000c101906 */
[----:B------:R-:W-:Y:S04]  /*5a00*/  STG.E desc[UR6][R2.64+0x278], R17 ;  /* 0x0002781102007986 */ /* 0x000fe8000c101906 */
[----:B------:R-:W-:Y:S01]  /*5a10*/  STG.E desc[UR6][R2.64+0x27c], R18 ;  /* 0x00027c1202007986 */ /* 0x000fe2000c101906 */
[----:B--2---:R-:W-:Y:S01]  /*5a20*/  IMAD.MOV.U32 R24, RZ, RZ, R19 ;  /* 0x000000ffff187224 */ /* 0x004fe200078e0013 */
[----:B------:R-:W-:-:S02]  /*5a30*/  MOV R25, R20 ;  /* 0x0000001400197202 */ /* 0x000fc40000000f00 */
[----:B------:R-:W-:Y:S01]  /*5a40*/  STG.E desc[UR6][R2.64+0x280], R19 ;  /* 0x0002801302007986 */ /* 0x000fe2000c101906 */
[----:B------:R-:W-:Y:S01]  /*5a50*/  IMAD.MOV.U32 R26, RZ, RZ, R21 ;  /* 0x000000ffff1a7224 */ /* 0x000fe200078e0015 */
[----:B------:R-:W-:Y:S02]  /*5a60*/  MOV R27, R22 ;  /* 0x00000016001b7202 */ /* 0x000fe40000000f00 */
[----:B------:R2:W-:Y:S04]  /*5a70*/  STS [UR4+0x2330], R28 ;  /* 0x0023301cff007988 */ /* 0x0005e80008000804 */
[----:B------:R-:W3:Y:S04]  /*5a80*/  LDS.128 R16, [UR4+0x22c0] ;  /* 0x0022c004ff107984 */ /* 0x000ee80008000c00 */
[----:B------:R4:W-:Y:S01]  /*5a90*/  STS [UR4+0x2344], R29 ;  /* 0x0023441dff007988 */ /* 0x0009e20008000804 */
[----:B--2---:R-:W-:-:S03]  /*5aa0*/  IMAD.MOV.U32 R28, RZ, RZ, R23 ;  /* 0x000000ffff1c7224 */ /* 0x004fc600078e0017 */
[----:B------:R-:W-:Y:S04]  /*5ab0*/  STG.E desc[UR6][R2.64+0x284], R20 ;  /* 0x0002841402007986 */ /* 0x000fe8000c101906 */
[----:B------:R-:W-:Y:S01]  /*5ac0*/  STG.E desc[UR6][R2.64+0x288], R21 ;  /* 0x0002881502007986 */ /* 0x000fe2000c101906 */
[----:B----4-:R-:W-:-:S03]  /*5ad0*/  MOV R29, R12 ;  /* 0x0000000c001d7202 */ /* 0x010fc60000000f00 */
[----:B------:R-:W-:Y:S04]  /*5ae0*/  STG.E desc[UR6][R2.64+0x28c], R22 ;  /* 0x00028c1602007986 */ /* 0x000fe8000c101906 */
[----:B------:R-:W-:Y:S04]  /*5af0*/  STG.E desc[UR6][R2.64+0x290], R23 ;  /* 0x0002901702007986 */ /* 0x000fe8000c101906 */
[----:B------:R-:W2:Y:S04]  /*5b00*/  LDS.128 R20, [UR4+0x22d0] ;  /* 0x0022d004ff147984 */ /* 0x000ea80008000c00 */
[----:B------:R4:W-:Y:S04]  /*5b10*/  STS.128 [UR4+0x2000], R32 ;  /* 0x00200020ff007988 */ /* 0x0009e80008000c04 */
[----:B0-----:R0:W-:Y:S04]  /*5b20*/  STG.E desc[UR6][R2.64+0x2a4], R8 ;  /* 0x0002a40802007986 */ /* 0x0011e8000c101906 */
[----:B------:R1:W-:Y:S04]  /*5b30*/  STS.128 [UR4+0x2290], R28 ;  /* 0x0022901cff007988 */ /* 0x0003e80008000c04 */
[----:B------:R5:W-:Y:S01]  /*5b40*/  STG.E desc[UR6][R2.64+0x2a8], R9 ;  /* 0x0002a80902007986 */ /* 0x000be2000c101906 */
[----:B----4-:R-:W-:Y:S01]  /*5b50*/  MOV R33, R8 ;  /* 0x0000000800217202 */ /* 0x010fe20000000f00 */
[----:B------:R-:W-:Y:S01]  /*5b60*/  IMAD.MOV.U32 R34, RZ, RZ, R9 ;  /* 0x000000ffff227224 */ /* 0x000fe200078e0009 */
[----:B------:R-:W-:Y:S01]  /*5b70*/  MOV R35, R10 ;  /* 0x0000000a00237202 */ /* 0x000fe20000000f00 */
[----:B------:R4:W-:Y:S01]  /*5b80*/  STG.E desc[UR6][R2.64+0x2ac], R10 ;  /* 0x0002ac0a02007986 */ /* 0x0009e2000c101906 */
[----:B0-----:R-:W-:-:S02]  /*5b90*/  IMAD.MOV.U32 R8, RZ, RZ, R11 ;  /* 0x000000ffff087224 */ /* 0x001fc400078e000b */
[----:B------:R-:W-:Y:S01]  /*5ba0*/  IMAD.MOV.U32 R32, RZ, RZ, R15 ;  /* 0x000000ffff207224 */ /* 0x000fe200078e000f */
[----:B------:R0:W-:Y:S01]  /*5bb0*/  STG.E desc[UR6][R2.64+0x2b0], R11 ;  /* 0x0002b00b02007986 */ /* 0x0001e2000c101906 */
[----:B-1----:R-:W-:Y:S01]  /*5bc0*/  IMAD.MOV.U32 R28, RZ, RZ, R7 ;  /* 0x000000ffff1c7224 */ /* 0x002fe200078e0007 */
[----:B---3--:R-:W-:Y:S01]  /*5bd0*/  MOV R29, R16 ;  /* 0x00000010001d7202 */ /* 0x008fe20000000f00 */
[----:B------:R-:W-:Y:S01]  /*5be0*/  IMAD.MOV.U32 R30, RZ, RZ, R17 ;  /* 0x000000ffff1e7224 */ /* 0x000fe200078e0011 */
[----:B------:R-:W-:Y:S01]  /*5bf0*/  STS.128 [UR4+0x2280], R24 ;  /* 0x00228018ff007988 */ /* 0x000fe20008000c04 */
[----:B-----5:R-:W-:Y:S02]  /*5c00*/  MOV R9, R4 ;  /* 0x0000000400097202 */ /* 0x020fe40000000f00 */
[----:B------:R-:W-:Y:S01]  /*5c10*/  MOV R31, R18 ;  /* 0x00000012001f7202 */ /* 0x000fe20000000f00 */
[----:B------:R-:W-:Y:S01]  /*5c20*/  STG.E desc[UR6][R2.64+0x294], R12 ;  /* 0x0002940c02007986 */ /* 0x000fe2000c101906 */
[----:B----4-:R-:W-:-:S03]  /*5c30*/  IMAD.MOV.U32 R10, RZ, RZ, R5 ;  /* 0x000000ffff0a7224 */ /* 0x010fc600078e0005 */
[----:B------:R-:W-:Y:S01]  /*5c40*/  STG.E desc[UR6][R2.64+0x298], R13 ;  /* 0x0002980d02007986 */ /* 0x000fe2000c101906 */
[----:B0-----:R-:W-:-:S03]  /*5c50*/  MOV R11, R6 ;  /* 0x00000006000b7202 */ /* 0x001fc60000000f00 */
[----:B------:R-:W-:Y:S04]  /*5c60*/  STG.E desc[UR6][R2.64+0x29c], R14 ;  /* 0x00029c0e02007986 */ /* 0x000fe8000c101906 */
[----:B------:R-:W-:Y:S04]  /*5c70*/  STG.E desc[UR6][R2.64+0x2a0], R15 ;  /* 0x0002a00f02007986 */ /* 0x000fe8000c101906 */
[----:B------:R-:W-:Y:S04]  /*5c80*/  STG.E desc[UR6][R2.64+0x2b4], R4 ;  /* 0x0002b40402007986 */ /* 0x000fe8000c101906 */
[----:B------:R-:W-:Y:S04]  /*5c90*/  STG.E desc[UR6][R2.64+0x2b8], R5 ;  /* 0x0002b80502007986 */ /* 0x000fe8000c101906 */
[----:B------:R-:W-:Y:S04]  /*5ca0*/  STG.E desc[UR6][R2.64+0x2bc], R6 ;  /* 0x0002bc0602007986 */ /* 0x000fe8000c101906 */
[----:B------:R-:W-:Y:S04]  /*5cb0*/  STG.E desc[UR6][R2.64+0x2c0], R7 ;  /* 0x0002c00702007986 */ /* 0x000fe8000c101906 */
[----:B------:R-:W-:Y:S04]  /*5cc0*/  LDS.128 R24, [UR4+0x22e0] ;  /* 0x0022e004ff187984 */ /* 0x000fe80008000c00 */
[----:B------:R-:W0:Y:S04]  /*5cd0*/  LDS.128 R12, [UR4+0x22f0] ;  /* 0x0022f004ff0c7984 */ /* 0x000e280008000c00 */
[----:B------:R-:W1:Y:S04]  /*5ce0*/  LDS.128 R4, [UR4+0x2300] ;  /* 0x00230004ff047984 */ /* 0x000e680008000c00 */
[----:B------:R3:W-:Y:S04]  /*5cf0*/  STS [UR4+0x2310], R0 ;  /* 0x00231000ff007988 */ /* 0x0007e80008000804 */
[----:B------:R-:W-:Y:S04]  /*5d00*/  STS.128 [UR4+0x22b0], R8 ;  /* 0x0022b008ff007988 */ /* 0x000fe80008000c04 */
[----:B------:R-:W4:Y:S01]  /*5d10*/  LDS.128 R8, [UR4+0x2310] ;  /* 0x00231004ff087984 */ /* 0x000f220008000c00 */
[----:B---3--:R-:W-:-:S03]  /*5d20*/  IMAD.MOV.U32 R0, RZ, RZ, RZ ;  /* 0x000000ffff007224 */ /* 0x008fc600078e00ff */
[----:B------:R3:W-:Y:S04]  /*5d30*/  STG.E desc[UR6][R2.64+0x2c4], R16 ;  /* 0x0002c41002007986 */ /* 0x0007e8000c101906 */
[----:B------:R2:W-:Y:S04]  /*5d40*/  STG.E desc[UR6][R2.64+0x2c8], R17 ;  /* 0x0002c81102007986 */ /* 0x0005e8000c101906 */
[----:B------:R5:W-:Y:S04]  /*5d50*/  STG.E desc[UR6][R2.64+0x2cc], R18 ;  /* 0x0002cc1202007986 */ /* 0x000be8000c101906 */
[----:B------:R0:W-:Y:S01]  /*5d60*/  STG.E desc[UR6][R2.64+0x2d0], R19 ;  /* 0x0002d01302007986 */ /* 0x0001e2000c101906 */
[----:B---3--:R-:W-:Y:S01]  /*5d70*/  IMAD.MOV.U32 R16, RZ, RZ, R19 ;  /* 0x000000ffff107224 */ /* 0x008fe200078e0013 */
[----:B--2---:R-:W-:-:S02]  /*5d80*/  MOV R17, R20 ;  /* 0x0000001400117202 */ /* 0x004fc40000000f00 */
[----:B------:R2:W-:Y:S01]  /*5d90*/  STS.128 [UR4+0x22c0], R28 ;  /* 0x0022c01cff007988 */ /* 0x0005e20008000c04 */
[----:B-----5:R-:W-:-:S03]  /*5da0*/  IMAD.MOV.U32 R18, RZ, RZ, R21 ;  /* 0x000000ffff127224 */ /* 0x020fc600078e0015 */
[----:B------:R3:W-:Y:S01]  /*5db0*/  STG.E desc[UR6][R2.64+0x2d4], R20 ;  /* 0x0002d41402007986 */ /* 0x0007e2000c101906 */
[----:B0-----:R-:W-:-:S03]  /*5dc0*/  MOV R19, R22 ;  /* 0x0000001600137202 */ /* 0x001fc60000000f00 */
[----:B------:R0:W-:Y:S04]  /*5dd0*/  STG.E desc[UR6][R2.64+0x2d8], R21 ;  /* 0x0002d81502007986 */ /* 0x0001e8000c101906 */
[----:B------:R5:W-:Y:S01]  /*5de0*/  STS.128 [UR4+0x22d0], R16 ;  /* 0x0022d010ff007988 */ /* 0x000be20008000c04 */
[----:B--2---:R-:W-:Y:S01]  /*5df0*/  IMAD.MOV.U32 R28, RZ, RZ, R15 ;  /* 0x000000ffff1c7224 */ /* 0x004fe200078e000f */
[----:B-1----:R-:W-:Y:S02]  /*5e00*/  MOV R29, R4 ;  /* 0x00000004001d7202 */ /* 0x002fe40000000f00 */
[----:B------:R1:W-:Y:S01]  /*5e10*/  STG.E desc[UR6][R2.64+0x2dc], R22 ;  /* 0x0002dc1602007986 */ /* 0x0003e2000c101906 */
[----:B---3--:R-:W-:Y:S01]  /*5e20*/  IMAD.MOV.U32 R20, RZ, RZ, R27 ;  /* 0x000000ffff147224 */ /* 0x008fe200078e001b */
[----:B------:R-:W-:Y:S01]  /*5e30*/  MOV R31, R6 ;  /* 0x00000006001f7202 */ /* 0x000fe20000000f00 */
[----:B------:R-:W-:Y:S01]  /*5e40*/  IMAD.MOV.U32 R30, RZ, RZ, R5 ;  /* 0x000000ffff1e7224 */ /* 0x000fe200078e0005 */
[----:B------:R2:W-:Y:S01]  /*5e50*/  STG.E desc[UR6][R2.64+0x2e0], R23 ;  /* 0x0002e01702007986 */ /* 0x0005e2000c101906 */
[----:B0-----:R-:W-:-:S03]  /*5e60*/  MOV R21, R12 ;  /* 0x0000000c00157202 */ /* 0x001fc60000000f00 */
[----:B------:R-:W-:Y:S01]  /*5e70*/  STS.128 [UR4+0x22a0], R32 ;  /* 0x0022a020ff007988 */ /* 0x000fe20008000c04 */
[----:B-----5:R-:W-:Y:S01]  /*5e80*/  IMAD.MOV.U32 R16, RZ, RZ, R23 ;  /* 0x000000ffff107224 */ /* 0x020fe200078e0017 */
[----:B------:R-:W-:Y:S01]  /*5e90*/  MOV R17, R24 ;  /* 0x0000001800117202 */ /* 0x000fe20000000f00 */
[----:B------:R-:W-:Y:S01]  /*5ea0*/  IMAD.MOV.U32 R18, RZ, RZ, R25 ;  /* 0x000000ffff127224 */ /* 0x000fe200078e0019 */
[----:B------:R-:W-:Y:S01]  /*5eb0*/  MOV R19, R26 ;  /* 0x0000001a00137202 */ /* 0x000fe20000000f00 */
[----:B-1----:R-:W-:Y:S01]  /*5ec0*/  IMAD.MOV.U32 R22, RZ, RZ, R13 ;  /* 0x000000ffff167224 */ /* 0x002fe200078e000d */
[----:B------:R-:W-:Y:S01]  /*5ed0*/  STG.E desc[UR6][R2.64+0x2e4], R24 ;  /* 0x0002e41802007986 */ /* 0x000fe2000c101906 */
[----:B--2---:R-:W-:-:S03]  /*5ee0*/  MOV R23, R14 ;  /* 0x0000000e00177202 */ /* 0x004fc60000000f00 */
[----:B------:R-:W-:Y:S04]  /*5ef0*/  STG.E desc[UR6][R2.64+0x2e8], R25 ;  /* 0x0002e81902007986 */ /* 0x000fe8000c101906 */
[----:B------:R-:W-:Y:S04]  /*5f00*/  STG.E desc[UR6][R2.64+0x2ec], R26 ;  /* 0x0002ec1a02007986 */ /* 0x000fe8000c101906 */
[----:B------:R-:W-:Y:S04]  /*5f10*/  STS.128 [UR4+0x22e0], R16 ;  /* 0x0022e010ff007988 */ /* 0x000fe80008000c04 */
[----:B------:R-:W-:Y:S04]  /*5f20*/  STG.E desc[UR6][R2.64+0x2f0], R27 ;  /* 0x0002f01b02007986 */ /* 0x000fe8000c101906 */
[----:B------:R-:W-:Y:S04]  /*5f30*/  STG.E desc[UR6][R2.64+0x2f4], R12 ;  /* 0x0002f40c02007986 */ /* 0x000fe8000c101906 */
[----:B------:R-:W-:Y:S04]  /*5f40*/  STG.E desc[UR6][R2.64+0x2f8], R13 ;  /* 0x0002f80d02007986 */ /* 0x000fe8000c101906 */
[----:B------:R-:W-:Y:S04]  /*5f50*/  STG.E desc[UR6][R2.64+0x2fc], R14 ;  /* 0x0002fc0e02007986 */ /* 0x000fe8000c101906 */
[----:B------:R-:W-:Y:S04]  /*5f60*/  STG.E desc[UR6][R2.64+0x300], R15 ;  /* 0x0003000f02007986 */ /* 0x000fe8000c101906 */
[----:B------:R-:W-:Y:S04]  /*5f70*/  STS.128 [UR4+0x22f0], R20 ;  /* 0x0022f014ff007988 */ /* 0x000fe80008000c04 */
[----:B------:R0:W-:Y:S04]  /*5f80*/  STG.E desc[UR6][R2.64+0x304], R4 ;  /* 0x0003040402007986 */ /* 0x0001e8000c101906 */
[----:B------:R4:W-:Y:S04]  /*5f90*/  STG.E desc[UR6][R2.64+0x308], R5 ;  /* 0x0003080502007986 */ /* 0x0009e8000c101906 */
[----:B------:R1:W-:Y:S04]  /*5fa0*/  STG.E desc[UR6][R2.64+0x30c], R6 ;  /* 0x00030c0602007986 */ /* 0x0003e8000c101906 */
[----:B------:R-:W-:Y:S01]  /*5fb0*/  STS.128 [UR4+0x2300], R28 ;  /* 0x0023001cff007988 */ /* 0x000fe20008000c04 */
[----:B0-----:R-:W-:-:S03]  /*5fc0*/  IMAD.MOV.U32 R4, RZ, RZ, R7 ;  /* 0x000000ffff047224 */ /* 0x001fc600078e0007 */
[----:B------:R0:W-:Y:S01]  /*5fd0*/  STG.E desc[UR6][R2.64+0x310], R7 ;  /* 0x0003100702007986 */ /* 0x0001e2000c101906 */
[----:B----4-:R-:W-:-:S03]  /*5fe0*/  MOV R5, R8 ;  /* 0x0000000800057202 */ /* 0x010fc60000000f00 */
[----:B------:R2:W-:Y:S01]  /*5ff0*/  STG.E desc[UR6][R2.64+0x314], R8 ;  /* 0x0003140802007986 */ /* 0x0005e2000c101906 */
[----:B-1----:R-:W-:-:S03]  /*6000*/  IMAD.MOV.U32 R6, RZ, RZ, R9 ;  /* 0x000000ffff067224 */ /* 0x002fc600078e0009 */
[----:B------:R-:W-:Y:S04]  /*6010*/  STG.E desc[UR6][R2.64+0x318], R9 ;  /* 0x0003180902007986 */ /* 0x000fe8000c101906 */
[----:B------:R-:W-:Y:S01]  /*6020*/  STG.E desc[UR6][R2.64+0x31c], R10 ;  /* 0x00031c0a02007986 */ /* 0x000fe2000c101906 */
[----:B0-----:R-:W-:-:S03]  /*6030*/  MOV R7, R10 ;  /* 0x0000000a00077202 */ /* 0x001fc60000000f00 */
[----:B------:R-:W-:Y:S01]  /*6040*/  STG.E desc[UR6][R2.64+0x320], R11 ;  /* 0x0003200b02007986 */ /* 0x000fe2000c101906 */
[----:B--2---:R-:W-:-:S03]  /*6050*/  IMAD.MOV.U32 R8, RZ, RZ, R11 ;  /* 0x000000ffff087224 */ /* 0x004fc600078e000b */
[----:B------:R-:W0:Y:S04]  /*6060*/  LDS.128 R24, [UR4+0x2320] ;  /* 0x00232004ff187984 */ /* 0x000e280008000c00 */
[----:B------:R-:W1:Y:S04]  /*6070*/  LDS.128 R16, [UR4+0x2330] ;  /* 0x00233004ff107984 */ /* 0x000e680008000c00 */
[----:B------:R-:W2:Y:S04]  /*6080*/  LDS.128 R20, [UR4+0x2340] ;  /* 0x00234004ff147984 */ /* 0x000ea80008000c00 */
[----:B------:R-:W3:Y:S04]  /*6090*/  LDS.128 R12, [UR4+0x2350] ;  /* 0x00235004ff0c7984 */ /* 0x000ee80008000c00 */
[----:B------:R4:W-:Y:S01]  /*60a0*/  STS.128 [UR4+0x2310], R4 ;  /* 0x00231004ff007988 */ /* 0x0009e20008000c04 */
[----:B0-----:R-:W-:Y:S01]  /*60b0*/  MOV R9, R24 ;  /* 0x0000001800097202 */ /* 0x001fe20000000f00 */
[----:B------:R-:W-:Y:S01]  /*60c0*/  IMAD.MOV.U32 R10, RZ, RZ, R25 ;  /* 0x000000ffff0a7224 */ /* 0x000fe200078e0019 */
[----:B------:R-:W-:Y:S01]  /*60d0*/  MOV R11, R26 ;  /* 0x0000001a000b7202 */ /* 0x000fe20000000f00 */
[----:B------:R-:W-:Y:S01]  /*60e0*/  IMAD.MOV.U32 R28, RZ, RZ, R27 ;  /* 0x000000ffff1c7224 */ /* 0x000fe200078e001b */
[----:B-1----:R-:W-:Y:S01]  /*60f0*/  MOV R29, R16 ;  /* 0x00000010001d7202 */ /* 0x002fe20000000f00 */
[----:B----4-:R-:W-:Y:S01]  /*6100*/  IMAD.MOV.U32 R4, RZ, RZ, R19 ;  /* 0x000000ffff047224 */ /* 0x010fe200078e0013 */
[----:B------:R-:W-:Y:S01]  /*6110*/  MOV R31, R18 ;  /* 0x00000012001f7202 */ /* 0x000fe20000000f00 */
[----:B------:R0:W-:Y:S01]  /*6120*/  STS.128 [UR4+0x2320], R8 ;  /* 0x00232008ff007988 */ /* 0x0001e20008000c04 */
[----:B--2---:R-:W-:Y:S01]  /*6130*/  MOV R5, R20 ;  /* 0x0000001400057202 */ /* 0x004fe20000000f00 */
[----:B------:R-:W-:Y:S01]  /*6140*/  IMAD.MOV.U32 R6, RZ, RZ, R21 ;  /* 0x000000ffff067224 */ /* 0x000fe200078e0015 */
[----:B------:R-:W-:Y:S01]  /*6150*/  MOV R7, R22 ;  /* 0x0000001600077202 */ /* 0x000fe20000000f00 */
[----:B------:R-:W-:Y:S01]  /*6160*/  IMAD.MOV.U32 R30, RZ, RZ, R17 ;  /* 0x000000ffff1e7224 */ /* 0x000fe200078e0011 */
[----:B------:R-:W-:Y:S04]  /*6170*/  STG.E desc[UR6][R2.64+0x324], R24 ;  /* 0x0003241802007986 */ /* 0x000fe8000c101906 */
[----:B------:R1:W-:Y:S04]  /*6180*/  STS.128 [UR4+0x2340], R4 ;  /* 0x00234004ff007988 */ /* 0x0003e80008000c04 */
[----:B------:R2:W-:Y:S01]  /*6190*/  STG.E desc[UR6][R2.64+0x328], R25 ;  /* 0x0003281902007986 */ /* 0x0005e2000c101906 */
[----:B0-----:R-:W-:Y:S01]  /*61a0*/  IMAD.MOV.U32 R8, RZ, RZ, R23 ;  /* 0x000000ffff087224 */ /* 0x001fe200078e0017 */
[----:B---3--:R-:W-:Y:S01]  /*61b0*/  MOV R9, R12 ;  /* 0x0000000c00097202 */ /* 0x008fe20000000f00 */
[----:B------:R-:W-:Y:S01]  /*61c0*/  IMAD.MOV.U32 R10, RZ, RZ, R13 ;  /* 0x000000ffff0a7224 */ /* 0x000fe200078e000d */
[----:B------:R-:W-:Y:S01]  /*61d0*/  MOV R11, R14 ;  /* 0x0000000e000b7202 */ /* 0x000fe20000000f00 */
[----:B------:R2:W-:Y:S04]  /*61e0*/  STG.E desc[UR6][R2.64+0x32c], R26 ;  /* 0x00032c1a02007986 */ /* 0x0005e8000c101906 */
[----:B------:R2:W-:Y:S01]  /*61f0*/  STG.E desc[UR6][R2.64+0x330], R27 ;  /* 0x0003301b02007986 */ /* 0x0005e2000c101906 */
[----:B-1----:R-:W0:Y:S03]  /*6200*/  LDC.64 R4, c[0x0][0x388] ;  /* 0x0000e200ff047b82 */ /* 0x002e260000000a00 */
[----:B------:R2:W-:Y:S04]  /*6210*/  STG.E desc[UR6][R2.64+0x334], R16 ;  /* 0x0003341002007986 */ /* 0x0005e8000c101906 */
[----:B------:R2:W-:Y:S04]  /*6220*/  STG.E desc[UR6][R2.64+0x338], R17 ;  /* 0x0003381102007986 */ /* 0x0005e8000c101906 */
[----:B------:R2:W-:Y:S04]  /*6230*/  STG.E desc[UR6][R2.64+0x33c], R18 ;  /* 0x00033c1202007986 */ /* 0x0005e8000c101906 */
[----:B------:R2:W-:Y:S04]  /*6240*/  STG.E desc[UR6][R2.64+0x340], R19 ;  /* 0x0003401302007986 */ /* 0x0005e8000c101906 */
[----:B------:R2:W-:Y:S04]  /*6250*/  STS.128 [UR4+0x2330], R28 ;  /* 0x0023301cff007988 */ /* 0x0005e80008000c04 */
[----:B------:R2:W-:Y:S04]  /*6260*/  STG.E desc[UR6][R2.64+0x344], R20 ;  /* 0x0003441402007986 */ /* 0x0005e8000c101906 */
[----:B------:R2:W-:Y:S04]  /*6270*/  STG.E desc[UR6][R2.64+0x348], R21 ;  /* 0x0003481502007986 */ /* 0x0005e8000c101906 */
[----:B------:R2:W-:Y:S04]  /*6280*/  STG.E desc[UR6][R2.64+0x34c], R22 ;  /* 0x00034c1602007986 */ /* 0x0005e8000c101906 */
[----:B------:R2:W-:Y:S04]  /*6290*/  STG.E desc[UR6][R2.64+0x350], R23 ;  /* 0x0003501702007986 */ /* 0x0005e8000c101906 */
[----:B------:R2:W-:Y:S04]  /*62a0*/  STG.E desc[UR6][R2.64+0x354], R12 ;  /* 0x0003540c02007986 */ /* 0x0005e8000c101906 */
[----:B------:R2:W-:Y:S04]  /*62b0*/  STG.E desc[UR6][R2.64+0x358], R13 ;  /* 0x0003580d02007986 */ /* 0x0005e8000c101906 */
[----:B------:R2:W-:Y:S04]  /*62c0*/  STG.E desc[UR6][R2.64+0x35c], R14 ;  /* 0x00035c0e02007986 */ /* 0x0005e8000c101906 */
[----:B------:R2:W-:Y:S04]  /*62d0*/  STG.E desc[UR6][R2.64+0x360], R15 ;  /* 0x0003600f02007986 */ /* 0x0005e8000c101906 */
[----:B0-----:R2:W-:Y:S02]  /*62e0*/  STS.128 [UR4+0x2350], R8 ;  /* 0x00235008ff007988 */ /* 0x0015e40008000c04 */
.L_x_51:
[----:B-12---:R-:W0:Y:S01]  /*62f0*/  LDS R2, [UR5+-0x20] ;  /* 0xffffe005ff027984 */ /* 0x006e220008000800 */
[C---:B------:R-:W-:Y:S01]  /*6300*/  VIADD R37, R0.reuse, 0x1 ;  /* 0x0000000100257836 */ /* 0x040fe20000000000 */
[C---:B------:R-:W-:Y:S01]  /*6310*/  IADD3 R22, PT, PT, R0.reuse, 0x2, RZ ;  /* 0x0000000200167810 */ /* 0x040fe20007ffe0ff */
[C---:B------:R-:W-:Y:S01]  /*6320*/  VIADD R24, R0.reuse, 0x3 ;  /* 0x0000000300187836 */ /* 0x040fe20000000000 */
[C---:B------:R-:W-:Y:S01]  /*6330*/  IADD3 R20, PT, PT, R0.reuse, 0x4, RZ ;  /* 0x0000000400147810 */ /* 0x040fe20007ffe0ff */
[C---:B------:R-:W-:Y:S01]  /*6340*/  VIADD R26, R0.reuse, 0x5 ;  /* 0x00000005001a7836 */ /* 0x040fe20000000000 */
[----:B------:R-:W-:Y:S02]  /*6350*/  IADD3 R28, PT, PT, R0, 0x6, RZ ;  /* 0x00000006001c7810 */ /* 0x000fe40007ffe0ff */
[----:B0-----:R-:W-:-:S05]  /*6360*/  LEA R9, R2, UR4, 0x2 ;  /* 0x0000000402097c11 */ /* 0x001fca000f8e10ff */
[----:B------:R-:W0:Y:S02]  /*6370*/  LDS R3, [R9+0x2000] ;  /* 0x0020000009037984 */ /* 0x000e240000000800 */
[----:B0-----:R-:W-:-:S05]  /*6380*/  IADD3 R2, PT, PT, R3, 0x1, RZ ;  /* 0x0000000103027810 */ /* 0x001fca0007ffe0ff */
[----:B------:R-:W-:Y:S04]  /*6390*/  STS [R9+0x2000], R2 ;  /* 0x0020000209007388 */ /* 0x000fe80000000800 */
[----:B------:R-:W0:Y:S02]  /*63a0*/  LDS R6, [UR5+-0x1c] ;  /* 0xffffe405ff067984 */ /* 0x000e240008000800 */
[----:B0-----:R-:W-:-:S05]  /*63b0*/  LEA R17, R6, UR4, 0x2 ;  /* 0x0000000406117c11 */ /* 0x001fca000f8e10ff */
[----:B------:R-:W0:Y:S02]  /*63c0*/  LDS R11, [R17+0x2000] ;  /* 0x00200000110b7984 */ /* 0x000e240000000800 */
[----:B0-----:R-:W-:-:S05]  /*63d0*/  VIADD R6, R11, 0x1 ;  /* 0x000000010b067836 */ /* 0x001fca0000000000 */
[----:B------:R-:W-:Y:S04]  /*63e0*/  STS [R17+0x2000], R6 ;  /* 0x0020000611007388 */ /* 0x000fe80000000800 */
[----:B------:R-:W0:Y:S02]  /*63f0*/  LDS R7, [UR5+-0x18] ;  /* 0xffffe805ff077984 */ /* 0x000e240008000800 */
[----:B0-----:R-:W-:-:S05]  /*6400*/  LEA R8, R7, UR4, 0x2 ;  /* 0x0000000407087c11 */ /* 0x001fca000f8e10ff */
[----:B------:R-:W0:Y:S02]  /*6410*/  LDS R13, [R8+0x2000] ;  /* 0x00200000080d7984 */ /* 0x000e240000000800 */
[C---:B0-----:R-:W-:Y:S01]  /*6420*/  IADD3 R7, PT, PT, R13.reuse, 0x1, RZ ;  /* 0x000000010d077810 */ /* 0x041fe20007ffe0ff */
[----:B------:R-:W-:-:S04]  /*6430*/  IMAD.WIDE R12, R13, 0x4, R4 ;  /* 0x000000040d0c7825 */ /* 0x000fc800078e0204 */
        /* <DEDUP_REMOVED lines=24> */
[C---:B0-----:R-:W-:Y:S02]  /*65c0*/  VIADD R6, R17.reuse, 0x1 ;  /* 0x0000000111067836 */ /* 0x041fe40000000000 */
[----:B------:R-:W-:-:S03]  /*65d0*/  IMAD.WIDE R16, R17, 0x4, R4 ;  /* 0x0000000411107825 */ /* 0x000fc600078e0204 */
[----:B------:R-:W-:Y:S04]  /*65e0*/  STS [R23+0x2000], R6 ;  /* 0x0020000617007388 */ /* 0x000fe80000000800 */
[----:B------:R-:W0:Y:S02]  /*65f0*/  LDS R8, [UR5] ;  /* 0x00000005ff087984 */ /* 0x000e240008000800 */
[----:B0-----:R-:W-:-:S05]  /*6600*/  LEA R25, R8, UR4, 0x2 ;  /* 0x0000000408197c11 */ /* 0x001fca000f8e10ff */
[----:B------:R-:W0:Y:S02]  /*6610*/  LDS R19, [R25+0x2000] ;  /* 0x0020000019137984 */ /* 0x000e240000000800 */
[----:B0-----:R-:W-:-:S05]  /*6620*/  IADD3 R8, PT, PT, R19, 0x1, RZ ;  /* 0x0000000113087810 */ /* 0x001fca0007ffe0ff */
[----:B------:R-:W-:Y:S04]  /*6630*/  STS [R25+0x2000], R8 ;  /* 0x0020000819007388 */ /* 0x000fe80000000800 */
[----:B------:R-:W0:Y:S02]  /*6640*/  LDS R2, [UR5+0x4] ;  /* 0x00000405ff027984 */ /* 0x000e240008000800 */
[----:B0-----:R-:W-:-:S05]  /*6650*/  LEA R27, R2, UR4, 0x2 ;  /* 0x00000004021b7c11 */ /* 0x001fca000f8e10ff */
[----:B------:R-:W0:Y:S02]  /*6660*/  LDS R21, [R27+0x2000] ;  /* 0x002000001b157984 */ /* 0x000e240000000800 */
[----:B0-----:R-:W-:-:S05]  /*6670*/  VIADD R2, R21, 0x1 ;  /* 0x0000000115027836 */ /* 0x001fca0000000000 */
[----:B------:R-:W-:Y:S04]  /*6680*/  STS [R27+0x2000], R2 ;  /* 0x002000021b007388 */ /* 0x000fe80000000800 */
[----:B------:R-:W0:Y:S02]  /*6690*/  LDS R6, [UR5+0x8] ;  /* 0x00000805ff067984 */ /* 0x000e240008000800 */
        /* <DEDUP_REMOVED lines=13> */
[----:B------:R0:W-:Y:S04]  /*6770*/  STS [R33+0x2000], R2 ;  /* 0x0020000221007388 */ /* 0x0001e80000000800 */
[----:B------:R-:W1:Y:S01]  /*6780*/  LDS R6, [UR5+0x14] ;  /* 0x00001405ff067984 */ /* 0x000e620008000800 */
[----:B0-----:R-:W-:-:S05]  /*6790*/  IMAD.WIDE R2, R3, 0x4, R4 ;  /* 0x0000000403027825 */ /* 0x001fca00078e0204 */
[----:B------:R0:W-:Y:S02]  /*67a0*/  STG.E desc[UR6][R2.64], R0 ;  /* 0x0000000002007986 */ /* 0x0001e4000c101906 */
[----:B0-----:R-:W-:-:S04]  /*67b0*/  IMAD.WIDE R2, R35, 0x4, R4 ;  /* 0x0000000423027825 */ /* 0x001fc800078e0204 */
[----:B------:R-:W-:Y:S01]  /*67c0*/  VIADD R35, R0, 0x7 ;  /* 0x0000000700237836 */ /* 0x000fe20000000000 */
[----:B-1----:R-:W-:-:S05]  /*67d0*/  LEA R10, R6, UR4, 0x2 ;  /* 0x00000004060a7c11 */ /* 0x002fca000f8e10ff */
[----:B------:R-:W0:Y:S02]  /*67e0*/  LDS R29, [R10+0x2000] ;  /* 0x002000000a1d7984 */ /* 0x000e240000000800 */
[----:B0-----:R-:W-:-:S05]  /*67f0*/  VIADD R6, R29, 0x1 ;  /* 0x000000011d067836 */ /* 0x001fca0000000000 */
[----:B------:R0:W-:Y:S04]  /*6800*/  STS [R10+0x2000], R6 ;  /* 0x002000060a007388 */ /* 0x0001e80000000800 */
[----:B------:R-:W1:Y:S01]  /*6810*/  LDS R8, [UR5+0x18] ;  /* 0x00001805ff087984 */ /* 0x000e620008000800 */
[----:B0-----:R-:W-:-:S04]  /*6820*/  IMAD.WIDE R10, R11, 0x4, R4 ;  /* 0x000000040b0a7825 */ /* 0x001fc800078e0204 */
[--C-:B------:R-:W-:Y:S01]  /*6830*/  IMAD.WIDE R6, R7, 0x4, R4.reuse ;  /* 0x0000000407067825 */ /* 0x100fe200078e0204 */
[----:B------:R0:W-:Y:S04]  /*6840*/  STG.E desc[UR6][R10.64], R37 ;  /* 0x000000250a007986 */ /* 0x0001e8000c101906 */
[----:B------:R2:W-:Y:S01]  /*6850*/  STG.E desc[UR6][R12.64], R22 ;  /* 0x000000160c007986 */ /* 0x0005e2000c101906 */
[----:B0-----:R-:W-:Y:S01]  /*6860*/  IADD3 R37, PT, PT, R0, 0x8, RZ ;  /* 0x0000000800257810 */ /* 0x001fe20007ffe0ff */
[----:B------:R-:W-:-:S04]  /*6870*/  IMAD.WIDE R10, R19, 0x4, R4 ;  /* 0x00000004130a7825 */ /* 0x000fc800078e0204 */
[C---:B--2---:R-:W-:Y:S02]  /*6880*/  VIADD R22, R0.reuse, 0x9 ;  /* 0x0000000900167836 */ /* 0x044fe40000000000 */
[----:B------:R-:W-:Y:S01]  /*6890*/  IMAD.WIDE R12, R21, 0x4, R4 ;  /* 0x00000004150c7825 */ /* 0x000fe200078e0204 */
[----:B------:R-:W-:-:S03]  /*68a0*/  IADD3 R21, PT, PT, R0, 0xc, RZ ;  /* 0x0000000c00157810 */ /* 0x000fc60007ffe0ff */
[----:B------:R-:W-:Y:S01]  /*68b0*/  VIADD R19, R0, 0xb ;  /* 0x0000000b00137836 */ /* 0x000fe20000000000 */
[----:B-1----:R-:W-:-:S05]  /*68c0*/  LEA R14, R8, UR4, 0x2 ;  /* 0x00000004080e7c11 */ /* 0x002fca000f8e10ff */
[----:B------:R-:W0:Y:S02]  /*68d0*/  LDS R31, [R14+0x2000] ;  /* 0x002000000e1f7984 */ /* 0x000e240000000800 */
[----:B0-----:R-:W-:-:S05]  /*68e0*/  IADD3 R8, PT, PT, R31, 0x1, RZ ;  /* 0x000000011f087810 */ /* 0x001fca0007ffe0ff */
[----:B------:R0:W-:Y:S04]  /*68f0*/  STS [R14+0x2000], R8 ;  /* 0x002000080e007388 */ /* 0x0001e80000000800 */
[----:B------:R-:W1:Y:S01]  /*6900*/  LDS R18, [UR5+0x1c] ;  /* 0x00001c05ff127984 */ /* 0x000e620008000800 */
[----:B------:R-:W-:Y:S01]  /*6910*/  UIADD3 UR5, UPT, UPT, UR5, 0x40, URZ ;  /* 0x0000004005057890 */ /* 0x000fe2000fffe0ff */
[----:B0-----:R-:W-:-:S04]  /*6920*/  IMAD.WIDE R14, R15, 0x4, R4 ;  /* 0x000000040f0e7825 */ /* 0x001fc800078e0204 */
[--C-:B------:R-:W-:Y:S01]  /*6930*/  IMAD.WIDE R8, R9, 0x4, R4.reuse ;  /* 0x0000000409087825 */ /* 0x100fe200078e0204 */
[----:B------:R0:W-:Y:S04]  /*6940*/  STG.E desc[UR6][R14.64], R24 ;  /* 0x000000180e007986 */ /* 0x0001e8000c101906 */
[----:B------:R2:W-:Y:S04]  /*6950*/  STG.E desc[UR6][R2.64], R20 ;  /* 0x0000001402007986 */ /* 0x0005e8000c101906 */
[----:B------:R3:W-:Y:S01]  /*6960*/  STG.E desc[UR6][R6.64], R26 ;  /* 0x0000001a06007986 */ /* 0x0007e2000c101906 */
[----:B0-----:R-:W-:Y:S01]  /*6970*/  IADD3 R24, PT, PT, R0, 0xa, RZ ;  /* 0x0000000a00187810 */ /* 0x001fe20007ffe0ff */
[----:B------:R-:W-:-:S02]  /*6980*/  IMAD.WIDE R14, R23, 0x4, R4 ;  /* 0x00000004170e7825 */ /* 0x000fc400078e0204 */
[----:B------:R0:W-:Y:S02]  /*6990*/  STG.E desc[UR6][R8.64], R28 ;  /* 0x0000001c08007986 */ /* 0x0001e4000c101906 */
[--C-:B--2---:R-:W-:Y:S02]  /*69a0*/  IMAD.WIDE R2, R25, 0x4, R4.reuse ;  /* 0x0000000419027825 */ /* 0x104fe400078e0204 */
[----:B------:R2:W-:Y:S01]  /*69b0*/  STG.E desc[UR6][R16.64], R35 ;  /* 0x0000002310007986 */ /* 0x0005e2000c101906 */
[C---:B------:R-:W-:Y:S01]  /*69c0*/  IADD3 R25, PT, PT, R0.reuse, 0xe, RZ ;  /* 0x0000000e00197810 */ /* 0x040fe20007ffe0ff */
[----:B---3--:R-:W-:Y:S02]  /*69d0*/  IMAD.WIDE R6, R27, 0x4, R4 ;  /* 0x000000041b067825 */ /* 0x008fe400078e0204 */
[----:B------:R-:W-:Y:S02]  /*69e0*/  STG.E desc[UR6][R10.64], R37 ;  /* 0x000000250a007986 */ /* 0x000fe4000c101906 */
[----:B------:R-:W-:-:S02]  /*69f0*/  VIADD R23, R0, 0xd ;  /* 0x0000000d00177836 */ /* 0x000fc40000000000 */
[----:B------:R-:W-:Y:S01]  /*6a00*/  STG.E desc[UR6][R12.64], R22 ;  /* 0x000000160c007986 */ /* 0x000fe2000c101906 */
[--C-:B0-----:R-:W-:Y:S01]  /*6a10*/  IMAD.WIDE R8, R29, 0x4, R4.reuse ;  /* 0x000000041d087825 */ /* 0x101fe200078e0204 */
[----:B-1----:R-:W-:Y:S02]  /*6a20*/  LEA R18, R18, UR4, 0x2 ;  /* 0x0000000412127c11 */ /* 0x002fe4000f8e10ff */
[----:B------:R-:W-:Y:S01]  /*6a30*/  STG.E desc[UR6][R14.64], R24 ;  /* 0x000000180e007986 */ /* 0x000fe2000c101906 */
[----:B--2---:R-:W-:-:S03]  /*6a40*/  IMAD.WIDE R16, R31, 0x4, R4 ;  /* 0x000000041f107825 */ /* 0x004fc600078e0204 */
[----:B------:R-:W0:Y:S01]  /*6a50*/  LDS R33, [R18+0x2000] ;  /* 0x0020000012217984 */ /* 0x000e220000000800 */
[C---:B------:R-:W-:Y:S02]  /*6a60*/  VIADD R35, R0.reuse, 0xf ;  /* 0x0000000f00237836 */ /* 0x040fe40000000000 */
[----:B------:R-:W-:Y:S01]  /*6a70*/  VIADD R0, R0, 0x10 ;  /* 0x0000001000007836 */ /* 0x000fe20000000000 */
[----:B------:R1:W-:Y:S04]  /*6a80*/  STG.E desc[UR6][R2.64], R19 ;  /* 0x0000001302007986 */ /* 0x0003e8000c101906 */
[----:B------:R1:W-:Y:S01]  /*6a90*/  STG.E desc[UR6][R6.64], R21 ;  /* 0x0000001506007986 */ /* 0x0003e2000c101906 */
[----:B------:R-:W-:-:S03]  /*6aa0*/  ISETP.NE.AND P0, PT, R0, 0x800, PT ;  /* 0x000008000000780c */ /* 0x000fc60003f05270 */
[----:B------:R1:W-:Y:S04]  /*6ab0*/  STG.E desc[UR6][R8.64], R23 ;  /* 0x0000001708007986 */ /* 0x0003e8000c101906 */
[----:B------:R1:W-:Y:S01]  /*6ac0*/  STG.E desc[UR6][R16.64], R25 ;  /* 0x0000001910007986 */ /* 0x0003e2000c101906 */
[C---:B0-----:R-:W-:Y:S01]  /*6ad0*/  IMAD.WIDE R10, R33.reuse, 0x4, R4 ;  /* 0x00000004210a7825 */ /* 0x041fe200078e0204 */
[----:B------:R-:W-:-:S04]  /*6ae0*/  IADD3 R33, PT, PT, R33, 0x1, RZ ;  /* 0x0000000121217810 */ /* 0x000fc80007ffe0ff */
[----:B------:R1:W-:Y:S04]  /*6af0*/  STG.E desc[UR6][R10.64], R35 ;  /* 0x000000230a007986 */ /* 0x0003e8000c101906 */
[----:B------:R1:W-:Y:S01]  /*6b00*/  STS [R18+0x2000], R33 ;  /* 0x0020002112007388 */ /* 0x0003e20000000800 */
[----:B------:R-:W-:Y:S05]  /*6b10*/  @P0 BRA `(.L_x_51) ;  /* 0xfffffff400f40947 */ /* 0x000fea000383ffff */
[----:B------:R-:W-:Y:S05]  /*6b20*/  EXIT ;  /* 0x000000000000794d */ /* 0x000fea0003800000 */
        .weak           $__internal_0_$__cuda_sm3x_div_rn_noftz_f32_slowpath
        .type           $__internal_0_$__cuda_sm3x_div_rn_noftz_f32_slowpath,@function
        .size           $__internal_0_$__cuda_sm3x_div_rn_noftz_f32_slowpath,(.L_x_180 - $__internal_0_$__cuda_sm3x_div_rn_noftz_f32_slowpath)
$__internal_0_$__cuda_sm3x_div_rn_noftz_f32_slowpath:
[----:B------:R-:W-:Y:S01]  /*6b30*/  SHF.R.U32.HI R6, RZ, 0x17, R2 ;  /* 0x00000017ff067819 */ /* 0x000fe20000011602 */
[----:B------:R-:W-:Y:S01]  /*6b40*/  BSSY.RECONVERGENT B0, `(.L_x_52) ;  /* 0x0000063000007945 */ /* 0x000fe20003800200 */
[----:B------:R-:W-:Y:S02]  /*6b50*/  SHF.R.U32.HI R16, RZ, 0x17, R0 ;  /* 0x00000017ff107819 */ /* 0x000fe40000011600 */
[----:B------:R-:W-:Y:S02]  /*6b60*/  LOP3.LUT R6, R6, 0xff, RZ, 0xc0, !PT ;  /* 0x000000ff06067812 */ /* 0x000fe400078ec0ff */
[----:B------:R-:W-:Y:S02]  /*6b70*/  LOP3.LUT R16, R16, 0xff, RZ, 0xc0, !PT ;  /* 0x000000ff10107812 */ /* 0x000fe400078ec0ff */
[----:B------:R-:W-:Y:S02]  /*6b80*/  IADD3 R17, PT, PT, R6, -0x1, RZ ;  /* 0xffffffff06117810 */ /* 0x000fe40007ffe0ff */
[----:B------:R-:W-:Y:S01]  /*6b90*/  MOV R19, R2 ;  /* 0x0000000200137202 */ /* 0x000fe20000000f00 */
[----:B------:R-:W-:Y:S01]  /*6ba0*/  VIADD R18, R16, 0xffffffff ;  /* 0xffffffff10127836 */ /* 0x000fe20000000000 */
[----:B------:R-:W-:-:S04]  /*6bb0*/  ISETP.GT.U32.AND P0, PT, R17, 0xfd, PT ;  /* 0x000000fd1100780c */ /* 0x000fc80003f04070 */
[----:B------:R-:W-:-:S13]  /*6bc0*/  ISETP.GT.U32.OR P0, PT, R18, 0xfd, P0 ;  /* 0x000000fd1200780c */ /* 0x000fda0000704470 */
[----:B------:R-:W-:Y:S01]  /*6bd0*/  @!P0 IMAD.MOV.U32 R7, RZ, RZ, RZ ;  /* 0x000000ffff078224 */ /* 0x000fe200078e00ff */
[----:B------:R-:W-:Y:S06]  /*6be0*/  @!P0 BRA `(.L_x_53) ;  /* 0x00000000005c8947 */ /* 0x000fec0003800000 */
[----:B------:R-:W-:Y:S02]  /*6bf0*/  FSETP.GTU.FTZ.AND P0, PT, |R0|, +INF , PT ;  /* 0x7f8000000000780b */ /* 0x000fe40003f1c200 */
[----:B------:R-:W-:-:S04]  /*6c00*/  FSETP.GTU.FTZ.AND P1, PT, |R2|, +INF , PT ;  /* 0x7f8000000200780b */ /* 0x000fc80003f3c200 */
[----:B------:R-:W-:-:S13]  /*6c10*/  PLOP3.LUT P0, PT, P0, P1, PT, 0xf8, 0x8f ;  /* 0x00000000008f781c */ /* 0x000fda0000703f70 */
[----:B------:R-:W-:Y:S05]  /*6c20*/  @P0 BRA `(.L_x_54) ;  /* 0x00000004004c0947 */ /* 0x000fea0003800000 */
[----:B------:R-:W-:-:S13]  /*6c30*/  LOP3.LUT P0, RZ, R19, 0x7fffffff, R0, 0xc8, !PT ;  /* 0x7fffffff13ff7812 */ /* 0x000fda000780c800 */
[----:B------:R-:W-:Y:S05]  /*6c40*/  @!P0 BRA `(.L_x_55) ;  /* 0x00000004003c8947 */ /* 0x000fea0003800000 */
[----:B------:R-:W-:Y:S02]  /*6c50*/  FSETP.NEU.FTZ.AND P0, PT, |R0|, +INF , PT ;  /* 0x7f8000000000780b */ /* 0x000fe40003f1d200 */
[----:B------:R-:W-:Y:S02]  /*6c60*/  FSETP.NEU.FTZ.AND P3, PT, |R2|, +INF , PT ;  /* 0x7f8000000200780b */ /* 0x000fe40003f7d200 */
[----:B------:R-:W-:-:S11]  /*6c70*/  FSETP.NEU.FTZ.AND P1, PT, |R0|, +INF , PT ;  /* 0x7f8000000000780b */ /* 0x000fd60003f3d200 */
[----:B------:R-:W-:Y:S05]  /*6c80*/  @!P3 BRA !P0, `(.L_x_55) ;  /* 0x00000004002cb947 */ /* 0x000fea0004000000 */
[----:B------:R-:W-:-:S04]  /*6c90*/  LOP3.LUT P0, RZ, R0, 0x7fffffff, RZ, 0xc0, !PT ;  /* 0x7fffffff00ff7812 */ /* 0x000fc8000780c0ff */
[----:B------:R-:W-:-:S13]  /*6ca0*/  PLOP3.LUT P0, PT, P3, P0, PT, 0x2f, 0xf2 ;  /* 0x0000000000f2781c */ /* 0x000fda0001f00577 */
[----:B------:R-:W-:Y:S05]  /*6cb0*/  @P0 BRA `(.L_x_56) ;  /* 0x0000000400180947 */ /* 0x000fea0003800000 */
[----:B------:R-:W-:-:S04]  /*6cc0*/  LOP3.LUT P0, RZ, R19, 0x7fffffff, RZ, 0xc0, !PT ;  /* 0x7fffffff13ff7812 */ /* 0x000fc8000780c0ff */
[----:B------:R-:W-:-:S13]  /*6cd0*/  PLOP3.LUT P0, PT, P1, P0, PT, 0x2f, 0xf2 ;  /* 0x0000000000f2781c */ /* 0x000fda0000f00577 */
[----:B------:R-:W-:Y:S05]  /*6ce0*/  @P0 BRA `(.L_x_57) ;  /* 0x0000000400000947 */ /* 0x000fea0003800000 */
[----:B------:R-:W-:Y:S02]  /*6cf0*/  ISETP.GE.AND P0, PT, R18, RZ, PT ;  /* 0x000000ff1200720c */ /* 0x000fe40003f06270 */
[----:B------:R-:W-:-:S11]  /*6d00*/  ISETP.GE.AND P1, PT, R17, RZ, PT ;  /* 0x000000ff1100720c */ /* 0x000fd60003f26270 */
[----:B------:R-:W-:Y:S01]  /*6d10*/  @P0 MOV R7, RZ ;  /* 0x000000ff00070202 */ /* 0x000fe20000000f00 */
[----:B------:R-:W-:Y:S02]  /*6d20*/  @!P0 IMAD.MOV.U32 R7, RZ, RZ, -0x40 ;  /* 0xffffffc0ff078424 */ /* 0x000fe400078e00ff */
[----:B------:R-:W-:Y:S01]  /*6d30*/  @!P0 FFMA R0, R0, 1.84467440737095516160e+19, RZ ;  /* 0x5f80000000008823 */ /* 0x000fe200000000ff */
[----:B------:R-:W-:Y:S02]  /*6d40*/  @!P1 FFMA R19, R2, 1.84467440737095516160e+19, RZ ;  /* 0x5f80000002139823 */ /* 0x000fe400000000ff */
[----:B------:R-:W-:-:S07]  /*6d50*/  @!P1 IADD3 R7, PT, PT, R7, 0x40, RZ ;  /* 0x0000004007079810 */ /* 0x000fce0007ffe0ff */
.L_x_53:
[----:B------:R-:W-:Y:S01]  /*6d60*/  LEA R17, R6, 0xc0800000, 0x17 ;  /* 0xc080000006117811 */ /* 0x000fe200078eb8ff */
[----:B------:R-:W-:Y:S01]  /*6d70*/  BSSY.RECONVERGENT B1, `(.L_x_58) ;  /* 0x0000036000017945 */ /* 0x000fe20003800200 */
[----:B------:R-:W-:-:S03]  /*6d80*/  IADD3 R16, PT, PT, R16, -0x7f, RZ ;  /* 0xffffff8110107810 */ /* 0x000fc60007ffe0ff */
[----:B------:R-:W-:Y:S02]  /*6d90*/  IMAD.IADD R17, R19, 0x1, -R17 ;  /* 0x0000000113117824 */ /* 0x000fe400078e0a11 */
[C---:B------:R-:W-:Y:S01]  /*6da0*/  IMAD R0, R16.reuse, -0x800000, R0 ;  /* 0xff80000010007824 */ /* 0x040fe200078e0200 */
[----:B------:R-:W-:Y:S01]  /*6db0*/  IADD3 R16, PT, PT, R16, 0x7f, -R6 ;  /* 0x0000007f10107810 */ /* 0x000fe20007ffe806 */
[----:B------:R0:W1:Y:S04]  /*6dc0*/  MUFU.RCP R18, R17 ;  /* 0x0000001100127308 */ /* 0x0000680000001000 */
[----:B------:R-:W-:Y:S02]  /*6dd0*/  IMAD.IADD R7, R16, 0x1, R7 ;  /* 0x0000000110077824 */ /* 0x000fe400078e0207 */
[----:B0-----:R-:W-:-:S04]  /*6de0*/  FADD.FTZ R17, -R17, -RZ ;  /* 0x800000ff11117221 */ /* 0x001fc80000010100 */
[----:B-1----:R-:W-:-:S04]  /*6df0*/  FFMA R19, R18, R17, 1 ;  /* 0x3f80000012137423 */ /* 0x002fc80000000011 */
[----:B------:R-:W-:-:S04]  /*6e00*/  FFMA R19, R18, R19, R18 ;  /* 0x0000001312137223 */ /* 0x000fc80000000012 */
[----:B------:R-:W-:-:S04]  /*6e10*/  FFMA R18, R0, R19, RZ ;  /* 0x0000001300127223 */ /* 0x000fc800000000ff */
[----:B------:R-:W-:-:S04]  /*6e20*/  FFMA R20, R17, R18, R0 ;  /* 0x0000001211147223 */ /* 0x000fc80000000000 */
[----:B------:R-:W-:-:S04]  /*6e30*/  FFMA R20, R19, R20, R18 ;  /* 0x0000001413147223 */ /* 0x000fc80000000012 */
[----:B------:R-:W-:-:S04]  /*6e40*/  FFMA R0, R17, R20, R0 ;  /* 0x0000001411007223 */ /* 0x000fc80000000000 */
[----:B------:R-:W-:-:S05]  /*6e50*/  FFMA R17, R19, R0, R20 ;  /* 0x0000000013117223 */ /* 0x000fca0000000014 */
[----:B------:R-:W-:-:S04]  /*6e60*/  SHF.R.U32.HI R6, RZ, 0x17, R17 ;  /* 0x00000017ff067819 */ /* 0x000fc80000011611 */
[----:B------:R-:W-:-:S04]  /*6e70*/  LOP3.LUT R6, R6, 0xff, RZ, 0xc0, !PT ;  /* 0x000000ff06067812 */ /* 0x000fc800078ec0ff */
[----:B------:R-:W-:-:S05]  /*6e80*/  IADD3 R6, PT, PT, R6, R7, RZ ;  /* 0x0000000706067210 */ /* 0x000fca0007ffe0ff */
[----:B------:R-:W-:-:S05]  /*6e90*/  VIADD R16, R6, 0xffffffff ;  /* 0xffffffff06107836 */ /* 0x000fca0000000000 */
[----:B------:R-:W-:-:S13]  /*6ea0*/  ISETP.GE.U32.AND P0, PT, R16, 0xfe, PT ;  /* 0x000000fe1000780c */ /* 0x000fda0003f06070 */
[----:B------:R-:W-:Y:S05]  /*6eb0*/  @!P0 BRA `(.L_x_59) ;  /* 0x0000000000808947 */ /* 0x000fea0003800000 */
[----:B------:R-:W-:-:S13]  /*6ec0*/  ISETP.GT.AND P0, PT, R6, 0xfe, PT ;  /* 0x000000fe0600780c */ /* 0x000fda0003f04270 */
[----:B------:R-:W-:Y:S05]  /*6ed0*/  @P0 BRA `(.L_x_60) ;  /* 0x00000000006c0947 */ /* 0x000fea0003800000 */
[----:B------:R-:W-:-:S13]  /*6ee0*/  ISETP.GE.AND P0, PT, R6, 0x1, PT ;  /* 0x000000010600780c */ /* 0x000fda0003f06270 */
[----:B------:R-:W-:Y:S05]  /*6ef0*/  @P0 BRA `(.L_x_61) ;  /* 0x0000000000740947 */ /* 0x000fea0003800000 */
[----:B------:R-:W-:Y:S02]  /*6f00*/  ISETP.GE.AND P0, PT, R6, -0x18, PT ;  /* 0xffffffe80600780c */ /* 0x000fe40003f06270 */
[----:B------:R-:W-:-:S11]  /*6f10*/  LOP3.LUT R17, R17, 0x80000000, RZ, 0xc0, !PT ;  /* 0x8000000011117812 */ /* 0x000fd600078ec0ff */
[----:B------:R-:W-:Y:S05]  /*6f20*/  @!P0 BRA `(.L_x_61) ;  /* 0x0000000000688947 */ /* 0x000fea0003800000 */
[CCC-:B------:R-:W-:Y:S01]  /*6f30*/  FFMA.RZ R7, R19.reuse, R0.reuse, R20.reuse ;  /* 0x0000000013077223 */ /* 0x1c0fe2000000c014 */
[CCC-:B------:R-:W-:Y:S01]  /*6f40*/  FFMA.RP R16, R19.reuse, R0.reuse, R20.reuse ;  /* 0x0000000013107223 */ /* 0x1c0fe20000008014 */
[----:B------:R-:W-:Y:S01]  /*6f50*/  FFMA.RM R19, R19, R0, R20 ;  /* 0x0000000013137223 */ /* 0x000fe20000004014 */
[C---:B------:R-:W-:Y:S02]  /*6f60*/  IADD3 R0, PT, PT, R6.reuse, 0x20, RZ ;  /* 0x0000002006007810 */ /* 0x040fe40007ffe0ff */
[----:B------:R-:W-:Y:S02]  /*6f70*/  LOP3.LUT R7, R7, 0x7fffff, RZ, 0xc0, !PT ;  /* 0x007fffff07077812 */ /* 0x000fe400078ec0ff */
[C---:B------:R-:W-:Y:S02]  /*6f80*/  ISETP.NE.AND P3, PT, R6.reuse, RZ, PT ;  /* 0x000000ff0600720c */ /* 0x040fe40003f65270 */
[----:B------:R-:W-:Y:S02]  /*6f90*/  LOP3.LUT R7, R7, 0x800000, RZ, 0xfc, !PT ;  /* 0x0080000007077812 */ /* 0x000fe400078efcff */
[----:B------:R-:W-:Y:S01]  /*6fa0*/  ISETP.NE.AND P1, PT, R6, RZ, PT ;  /* 0x000000ff0600720c */ /* 0x000fe20003f25270 */
[----:B------:R-:W-:Y:S01]  /*6fb0*/  IMAD.MOV R6, RZ, RZ, -R6 ;  /* 0x000000ffff067224 */ /* 0x000fe200078e0a06 */
[----:B------:R-:W-:-:S02]  /*6fc0*/  SHF.L.U32 R0, R7, R0, RZ ;  /* 0x0000000007007219 */ /* 0x000fc400000006ff */
[----:B------:R-:W-:Y:S02]  /*6fd0*/  FSETP.NEU.FTZ.AND P0, PT, R16, R19, PT ;  /* 0x000000131000720b */ /* 0x000fe40003f1d000 */
[----:B------:R-:W-:Y:S02]  /*6fe0*/  SEL R6, R6, RZ, P3 ;  /* 0x000000ff06067207 */ /* 0x000fe40001800000 */
[----:B------:R-:W-:Y:S02]  /*6ff0*/  ISETP.NE.AND P1, PT, R0, RZ, P1 ;  /* 0x000000ff0000720c */ /* 0x000fe40000f25270 */
[----:B------:R-:W-:Y:S02]  /*7000*/  SHF.R.U32.HI R7, RZ, R6, R7 ;  /* 0x00000006ff077219 */ /* 0x000fe40000011607 */
[----:B------:R-:W-:Y:S02]  /*7010*/  PLOP3.LUT P0, PT, P0, P1, PT, 0xf8, 0x8f ;  /* 0x00000000008f781c */ /* 0x000fe40000703f70 */
[----:B------:R-:W-:-:S02]  /*7020*/  SHF.R.U32.HI R0, RZ, 0x1, R7 ;  /* 0x00000001ff007819 */ /* 0x000fc40000011607 */
[----:B------:R-:W-:-:S04]  /*7030*/  SEL R19, RZ, 0x1, !P0 ;  /* 0x00000001ff137807 */ /* 0x000fc80004000000 */
[----:B------:R-:W-:-:S04]  /*7040*/  LOP3.LUT R6, R19, 0x1, R0, 0xf8, !PT ;  /* 0x0000000113067812 */ /* 0x000fc800078ef800 */
[----:B------:R-:W-:-:S04]  /*7050*/  LOP3.LUT R7, R6, R7, RZ, 0xc0, !PT ;  /* 0x0000000706077212 */ /* 0x000fc800078ec0ff */
[----:B------:R-:W-:-:S04]  /*7060*/  IADD3 R0, PT, PT, R0, R7, RZ ;  /* 0x0000000700007210 */ /* 0x000fc80007ffe0ff */
[----:B------:R-:W-:Y:S01]  /*7070*/  LOP3.LUT R17, R0, R17, RZ, 0xfc, !PT ;  /* 0x0000001100117212 */ /* 0x000fe200078efcff */
[----:B------:R-:W-:Y:S06]  /*7080*/  BRA `(.L_x_61) ;  /* 0x0000000000107947 */ /* 0x000fec0003800000 */
.L_x_60:
[----:B------:R-:W-:-:S04]  /*7090*/  LOP3.LUT R17, R17, 0x80000000, RZ, 0xc0, !PT ;  /* 0x8000000011117812 */ /* 0x000fc800078ec0ff */
[----:B------:R-:W-:Y:S01]  /*70a0*/  LOP3.LUT R17, R17, 0x7f800000, RZ, 0xfc, !PT ;  /* 0x7f80000011117812 */ /* 0x000fe200078efcff */
[----:B------:R-:W-:Y:S06]  /*70b0*/  BRA `(.L_x_61) ;  /* 0x0000000000047947 */ /* 0x000fec0003800000 */
.L_x_59:
[----:B------:R-:W-:-:S07]  /*70c0*/  IMAD R17, R7, 0x800000, R17 ;  /* 0x0080000007117824 */ /* 0x000fce00078e0211 */
.L_x_61:
[----:B------:R-:W-:Y:S05]  /*70d0*/  BSYNC.RECONVERGENT B1 ;  /* 0x0000000000017941 */ /* 0x000fea0003800200 */
.L_x_58:
[----:B------:R-:W-:Y:S05]  /*70e0*/  BRA `(.L_x_62) ;  /* 0x0000000000207947 */ /* 0x000fea0003800000 */
.L_x_57:
[----:B------:R-:W-:-:S04]  /*70f0*/  LOP3.LUT R0, R19, 0x80000000, R0, 0x48, !PT ;  /* 0x8000000013007812 */ /* 0x000fc800078e4800 */
[----:B------:R-:W-:Y:S01]  /*7100*/  LOP3.LUT R17, R0, 0x7f800000, RZ, 0xfc, !PT ;  /* 0x7f80000000117812 */ /* 0x000fe200078efcff */
[----:B------:R-:W-:Y:S06]  /*7110*/  BRA `(.L_x_62) ;  /* 0x0000000000147947 */ /* 0x000fec0003800000 */
.L_x_56:
[----:B------:R-:W-:Y:S01]  /*7120*/  LOP3.LUT R17, R19, 0x80000000, R0, 0x48, !PT ;  /* 0x8000000013117812 */ /* 0x000fe200078e4800 */
[----:B------:R-:W-:Y:S06]  /*7130*/  BRA `(.L_x_62) ;  /* 0x00000000000c7947 */ /* 0x000fec0003800000 */
.L_x_55:
[----:B------:R-:W0:Y:S01]  /*7140*/  MUFU.RSQ R17, -QNAN ;  /* 0xffc0000000117908 */ /* 0x000e220000001400 */
[----:B------:R-:W-:Y:S05]  /*7150*/  BRA `(.L_x_62) ;  /* 0x0000000000047947 */ /* 0x000fea0003800000 */
.L_x_54:
[----:B------:R-:W-:-:S07]  /*7160*/  FADD.FTZ R17, R0, R2 ;  /* 0x0000000200117221 */ /* 0x000fce0000010000 */
.L_x_62:
[----:B------:R-:W-:Y:S05]  /*7170*/  BSYNC.RECONVERGENT B0 ;  /* 0x0000000000007941 */ /* 0x000fea0003800200 */
.L_x_52:
[----:B------:R-:W-:Y:S02]  /*7180*/  HFMA2 R7, -RZ, RZ, 0, 0 ;  /* 0x00000000ff077431 */ /* 0x000fe400000001ff */
[----:B------:R-:W-:Y:S01]  /*7190*/  IMAD.MOV.U32 R6, RZ, RZ, R5 ;  /* 0x000000ffff067224 */ /* 0x000fe200078e0005 */
[----:B0-----:R-:W-:-:S03]  /*71a0*/  MOV R0, R17 ;  /* 0x0000001100007202 */ /* 0x001fc60000000f00 */
[----:B------:R-:W-:Y:S05]  /*71b0*/  RET.REL.NODEC R6 `(_Z11updateBoxesPfPiS0_S_) ;  /* 0xffffff8c06907950 */ /* 0x000fea0003c3ffff */
.L_x_63:
[----:B------:R-:W-:-:S00]  /*71c0*/  BRA `(.L_x_63) ;  /* 0xfffffffc00fc7947 */ /* 0x000fc0000383ffff */
[----:B------:R-:W-:-:S00]  /*71d0*/  NOP ;  /* 0x0000000000007918 */ /* 0x000fc00000000000 */
        /* <DEDUP_REMOVED lines=10> */
.L_x_180:


//--------------------- .text._Z19calcForces_interboxPfS_PiS0_S_iiiii --------------------------
	.section	.text._Z19calcForces_interboxPfS_PiS0_S_iiiii,"ax",@progbits
	.align	128
        .global         _Z19calcForces_interboxPfS_PiS0_S_iiiii
        .type           _Z19calcForces_interboxPfS_PiS0_S_iiiii,@function
        .size           _Z19calcForces_interboxPfS_PiS0_S_iiiii,(.L_x_182 - _Z19calcForces_interboxPfS_PiS0_S_iiiii)
        .other          _Z19calcForces_interboxPfS_PiS0_S_iiiii,@"STO_CUDA_ENTRY STV_DEFAULT"
_Z19calcForces_interboxPfS_PiS0_S_iiiii:
.text._Z19calcForces_interboxPfS_PiS0_S_iiiii:
[----:B------:R-:W0:Y:S02]  /*0000*/  LDC R1, c[0x0][0x37c] ;  /* 0x0000df00ff017b82 */ /* 0x000e240000000800 */
[----:B0-----:R-:W-:Y:S01]  /*0010*/  VIADD R1, R1, 0xfffffff0 ;  /* 0xfffffff001017836 */ /* 0x001fe20000000000 */
[----:B------:R-:W0:Y:S01]  /*0020*/  LDCU UR39, c[0x0][0x2f8] ;  /* 0x00005f00ff2777ac */ /* 0x000e220008000800 */
[----:B------:R-:W1:Y:S03]  /*0030*/  LDCU UR40, c[0x0][0x2fc] ;  /* 0x00005f80ff2877ac */ /* 0x000e660008000800 */
[----:B------:R-:W-:Y:S01]  /*0040*/  R2UR UR4, R1 ;  /* 0x00000000010472ca */ /* 0x000fe200000e0000 */
[----:B------:R-:W2:-:S12]  /*0050*/  LDCU UR5, c[0x0][0x3b8] ;  /* 0x00007700ff0577ac */ /* 0x000e980008000800 */
[----:B0-----:R-:W-:-:S04]  /*0060*/  UIADD3 UR39, UP0, UPT, UR4, UR39, URZ ;  /* 0x0000002704277290 */ /* 0x001fc8000ff1e0ff */
[----:B-1----:R-:W-:Y:S02]  /*0070*/  UIADD3.X UR40, UPT, UPT, URZ, UR40, URZ, UP0, !UPT ;  /* 0x00000028ff287290 */ /* 0x002fe400087fe4ff */
[----:B--2---:R-:W-:-:S09]  /*0080*/  UISETP.NE.AND UP0, UPT, UR5, 0x2, UPT ;  /* 0x000000020500788c */ /* 0x004fd2000bf05270 */
[----:B------:R-:W-:Y:S05]  /*0090*/  BRA.U !UP0, `(.L_x_64) ;  /* 0x0000000908207547 */ /* 0x000fea000b800000 */
[----:B------:R-:W-:-:S09]  /*00a0*/  UISETP.NE.AND UP0, UPT, UR5, 0x1, UPT ;  /* 0x000000010500788c */ /* 0x000fd2000bf05270 */
[----:B------:R-:W-:Y:S05]  /*00b0*/  BRA.U !UP0, `(.L_x_65) ;  /* 0x0000000508147547 */ /* 0x000fea000b800000 */
[----:B------:R-:W-:-:S09]  /*00c0*/  UISETP.NE.AND UP0, UPT, UR5, URZ, UPT ;  /* 0x000000ff0500728c */ /* 0x000fd2000bf05270 */
[----:B------:R-:W-:Y:S05]  /*00d0*/  BRA.U UP0, `(.L_x_66) ;  /* 0x0000000d00107547 */ /* 0x000fea000b800000 */
[----:B------:R-:W0:Y:S01]  /*00e0*/  LDC R0, c[0x0][0x3b4] ;  /* 0x0000ed00ff007b82 */ /* 0x000e220000000800 */
[----:B------:R-:W1:Y:S01]  /*00f0*/  S2R R2, SR_CTAID.X ;  /* 0x0000000000027919 */ /* 0x000e620000002500 */
[----:B------:R-:W2:Y:S06]  /*0100*/  LDCU UR6, c[0x0][0x3a8] ;  /* 0x00007500ff0677ac */ /* 0x000eac0008000800 */
[----:B------:R-:W3:Y:S08]  /*0110*/  S2UR UR4, SR_CTAID.Y ;  /* 0x00000000000479c3 */ /* 0x000ef00000002600 */
[----:B------:R-:W4:Y:S01]  /*0120*/  S2UR UR5, SR_CTAID.Z ;  /* 0x00000000000579c3 */ /* 0x000f220000002700 */
[----:B0-----:R-:W-:-:S07]  /*0130*/  IABS R9, R0 ;  /* 0x0000000000097213 */ /* 0x001fce0000000000 */
[----:B------:R-:W3:Y:S01]  /*0140*/  LDC R5, c[0x0][0x3ac] ;  /* 0x0000eb00ff057b82 */ /* 0x000ee20000000800 */
[----:B------:R-:W0:Y:S07]  /*0150*/  I2F.RP R4, R9 ;  /* 0x0000000900047306 */ /* 0x000e2e0000209400 */
[----:B------:R-:W4:Y:S01]  /*0160*/  LDC R7, c[0x0][0x3b0] ;  /* 0x0000ec00ff077b82 */ /* 0x000f220000000800 */
[----:B-1----:R-:W-:Y:S01]  /*0170*/  IMAD.SHL.U32 R2, R2, 0x2, RZ ;  /* 0x0000000202027824 */ /* 0x002fe200078e00ff */
[----:B0-----:R-:W0:Y:S03]  /*0180*/  MUFU.RCP R4, R4 ;  /* 0x0000000400047308 */ /* 0x001e260000001000 */
[----:B---3--:R-:W-:-:S05]  /*0190*/  IMAD R5, R2, R5, UR4 ;  /* 0x0000000402057e24 */ /* 0x008fca000f8e0205 */
[----:B------:R-:W-:Y:S01]  /*01a0*/  IABS R10, R5 ;  /* 0x00000005000a7213 */ /* 0x000fe20000000000 */
[----:B----4-:R-:W-:Y:S02]  /*01b0*/  IMAD R7, R2, R7, UR5 ;  /* 0x0000000502077e24 */ /* 0x010fe4000f8e0207 */
[----:B0-----:R-:W-:Y:S02]  /*01c0*/  VIADD R3, R4, 0xffffffe ;  /* 0x0ffffffe04037836 */ /* 0x001fe40000000000 */
[----:B--2---:R-:W-:Y:S02]  /*01d0*/  IMAD R4, R2, UR6, RZ ;  /* 0x0000000602047c24 */ /* 0x004fe4000f8e02ff */
[----:B------:R-:W-:Y:S02]  /*01e0*/  IMAD.MOV.U32 R2, RZ, RZ, RZ ;  /* 0x000000ffff027224 */ /* 0x000fe400078e00ff */
[----:B------:R-:W0:Y:S01]  /*01f0*/  F2I.FTZ.U32.TRUNC.NTZ R3, R3 ;  /* 0x0000000300037305 */ /* 0x000e22000021f000 */
[----:B------:R-:W-:-:S02]  /*0200*/  IABS R8, R4 ;  /* 0x0000000400087213 */ /* 0x000fc40000000000 */
[----:B0-----:R-:W-:-:S05]  /*0210*/  IADD3 R6, PT, PT, RZ, -R3, RZ ;  /* 0x80000003ff067210 */ /* 0x001fca0007ffe0ff */
[----:B------:R-:W-:Y:S01]  /*0220*/  IMAD R11, R6, R9, RZ ;  /* 0x00000009060b7224 */ /* 0x000fe200078e02ff */
[----:B------:R-:W-:-:S03]  /*0230*/  IABS R6, R7 ;  /* 0x0000000700067213 */ /* 0x000fc60000000000 */
[----:B------:R-:W-:-:S04]  /*0240*/  IMAD.HI.U32 R2, R3, R11, R2 ;  /* 0x0000000b03027227 */ /* 0x000fc800078e0002 */
[----:B------:R-:W-:Y:S02]  /*0250*/  IMAD.MOV.U32 R11, RZ, RZ, R6 ;  /* 0x000000ffff0b7224 */ /* 0x000fe400078e0006 */
[----:B------:R-:W-:-:S04]  /*0260*/  IMAD.HI.U32 R6, R2, R10, RZ ;  /* 0x0000000a02067227 */ /* 0x000fc800078e00ff */
[----:B------:R-:W-:Y:S01]  /*0270*/  IMAD.HI.U32 R3, R2, R8, RZ ;  /* 0x0000000802037227 */ /* 0x000fe200078e00ff */
[----:B------:R-:W-:-:S03]  /*0280*/  IADD3 R6, PT, PT, -R6, RZ, RZ ;  /* 0x000000ff06067210 */ /* 0x000fc60007ffe1ff */
[----:B------:R-:W-:-:S04]  /*0290*/  IMAD.HI.U32 R2, R2, R11, RZ ;  /* 0x0000000b02027227 */ /* 0x000fc800078e00ff */
[----:B------:R-:W-:Y:S02]  /*02a0*/  IMAD.MOV R3, RZ, RZ, -R3 ;  /* 0x000000ffff037224 */ /* 0x000fe400078e0a03 */
[----:B------:R-:W-:Y:S02]  /*02b0*/  IMAD.MOV R12, RZ, RZ, -R2 ;  /* 0x000000ffff0c7224 */ /* 0x000fe400078e0a02 */
[C---:B------:R-:W-:Y:S02]  /*02c0*/  IMAD R2, R9.reuse, R3, R8 ;  /* 0x0000000309027224 */ /* 0x040fe400078e0208 */
[C---:B------:R-:W-:Y:S02]  /*02d0*/  IMAD R3, R9.reuse, R6, R10 ;  /* 0x0000000609037224 */ /* 0x040fe400078e020a */
[C---:B------:R-:W-:Y:S01]  /*02e0*/  IMAD R6, R9.reuse, R12, R11 ;  /* 0x0000000c09067224 */ /* 0x040fe200078e020b */
[C---:B------:R-:W-:Y:S02]  /*02f0*/  ISETP.GT.U32.AND P0, PT, R9.reuse, R2, PT ;  /* 0x000000020900720c */ /* 0x040fe40003f04070 */
[----:B------:R-:W-:-:S02]  /*0300*/  ISETP.GT.U32.AND P1, PT, R9, R3, PT ;  /* 0x000000030900720c */ /* 0x000fc40003f24070 */
[----:B------:R-:W-:-:S09]  /*0310*/  ISETP.GT.U32.AND P2, PT, R9, R6, PT ;  /* 0x000000060900720c */ /* 0x000fd20003f44070 */
[--C-:B------:R-:W-:Y:S01]  /*0320*/  @!P0 IMAD.IADD R2, R2, 0x1, -R9.reuse ;  /* 0x0000000102028824 */ /* 0x100fe200078e0a09 */
[----:B------:R-:W-:Y:S01]  /*0330*/  ISETP.GE.AND P0, PT, R4, RZ, PT ;  /* 0x000000ff0400720c */ /* 0x000fe20003f06270 */
[----:B------:R-:W-:Y:S01]  /*0340*/  @!P1 IMAD.IADD R3, R3, 0x1, -R9 ;  /* 0x0000000103039824 */ /* 0x000fe200078e0a09 */
[----:B------:R-:W-:Y:S02]  /*0350*/  ISETP.GE.AND P1, PT, R5, RZ, PT ;  /* 0x000000ff0500720c */ /* 0x000fe40003f26270 */
[----:B------:R-:W-:Y:S02]  /*0360*/  @!P2 IADD3 R6, PT, PT, R6, -R9, RZ ;  /* 0x800000090606a210 */ /* 0x000fe40007ffe0ff */
[C---:B------:R-:W-:Y:S02]  /*0370*/  ISETP.GT.U32.AND P4, PT, R9.reuse, R3, PT ;  /* 0x000000030900720c */ /* 0x040fe40003f84070 */
[C---:B------:R-:W-:Y:S02]  /*0380*/  ISETP.GT.U32.AND P5, PT, R9.reuse, R6, PT ;  /* 0x000000060900720c */ /* 0x040fe40003fa4070 */
[----:B------:R-:W-:-:S02]  /*0390*/  ISETP.GT.U32.AND P3, PT, R9, R2, PT ;  /* 0x000000020900720c */ /* 0x000fc40003f64070 */
[----:B------:R-:W-:-:S07]  /*03a0*/  ISETP.GE.AND P2, PT, R7, RZ, PT ;  /* 0x000000ff0700720c */ /* 0x000fce0003f46270 */
[--C-:B------:R-:W-:Y:S02]  /*03b0*/  @!P4 IMAD.IADD R3, R3, 0x1, -R9.reuse ;  /* 0x000000010303c824 */ /* 0x100fe400078e0a09 */
[--C-:B------:R-:W-:Y:S02]  /*03c0*/  @!P5 IMAD.IADD R6, R6, 0x1, -R9.reuse ;  /* 0x000000010606d824 */ /* 0x100fe400078e0a09 */
[----:B------:R-:W-:Y:S01]  /*03d0*/  @!P3 IMAD.IADD R2, R2, 0x1, -R9 ;  /* 0x000000010202b824 */ /* 0x000fe200078e0a09 */
[----:B------:R-:W-:Y:S01]  /*03e0*/  MOV R4, R3 ;  /* 0x0000000300047202 */ /* 0x000fe20000000f00 */
[----:B------:R-:W-:Y:S01]  /*03f0*/  @!P2 IMAD.MOV R6, RZ, RZ, -R6 ;  /* 0x000000ffff06a224 */ /* 0x000fe200078e0a06 */
[----:B------:R-:W-:Y:S01]  /*0400*/  ISETP.NE.AND P3, PT, R0, RZ, PT ;  /* 0x000000ff0000720c */ /* 0x000fe20003f65270 */
[----:B------:R-:W-:Y:S01]  /*0410*/  @!P0 IMAD.MOV R2, RZ, RZ, -R2 ;  /* 0x000000ffff028224 */ /* 0x000fe200078e0a02 */
[----:B------:R-:W-:Y:S01]  /*0420*/  LOP3.LUT R3, RZ, R0, RZ, 0x33, !PT ;  /* 0x00000000ff037212 */ /* 0x000fe200078e33ff */
[----:B------:R-:W-:-:S03]  /*0430*/  @!P1 IMAD.MOV R4, RZ, RZ, -R4 ;  /* 0x000000ffff049224 */ /* 0x000fc600078e0a04 */
[C---:B------:R-:W-:Y:S02]  /*0440*/  SEL R6, R3.reuse, R6, !P3 ;  /* 0x0000000603067207 */ /* 0x040fe40005800000 */
[C---:B------:R-:W-:Y:S02]  /*0450*/  SEL R4, R3.reuse, R4, !P3 ;  /* 0x0000000403047207 */ /* 0x040fe40005800000 */
[----:B------:R-:W-:Y:S02]  /*0460*/  SEL R2, R3, R2, !P3 ;  /* 0x0000000203027207 */ /* 0x000fe40005800000 */
[----:B------:R-:W-:Y:S02]  /*0470*/  SHF.R.S32.HI R5, RZ, 0x1f, R4 ;  /* 0x0000001fff057819 */ /* 0x000fe40000011404 */
[----:B------:R-:W-:Y:S02]  /*0480*/  SHF.R.S32.HI R7, RZ, 0x1f, R6 ;  /* 0x0000001fff077819 */ /* 0x000fe40000011406 */
[----:B------:R-:W-:-:S02]  /*0490*/  SHF.R.S32.HI R3, RZ, 0x1f, R2 ;  /* 0x0000001fff037819 */ /* 0x000fc40000011402 */
[-C--:B------:R-:W-:Y:S02]  /*04a0*/  LOP3.LUT R5, R5, R0.reuse, RZ, 0xc0, !PT ;  /* 0x0000000005057212 */ /* 0x080fe400078ec0ff */
[-C--:B------:R-:W-:Y:S02]  /*04b0*/  LOP3.LUT R7, R7, R0.reuse, RZ, 0xc0, !PT ;  /* 0x0000000007077212 */ /* 0x080fe400078ec0ff */
[----:B------:R-:W-:Y:S01]  /*04c0*/  LOP3.LUT R3, R3, R0, RZ, 0xc0, !PT ;  /* 0x0000000003037212 */ /* 0x000fe200078ec0ff */
[----:B------:R-:W-:Y:S02]  /*04d0*/  IMAD.IADD R4, R4, 0x1, R5 ;  /* 0x0000000104047824 */ /* 0x000fe400078e0205 */
[----:B------:R-:W-:Y:S01]  /*04e0*/  IMAD.IADD R6, R6, 0x1, R7 ;  /* 0x0000000106067824 */ /* 0x000fe200078e0207 */
[----:B------:R-:W-:Y:S01]  /*04f0*/  IADD3 R0, PT, PT, R2, R3, RZ ;  /* 0x0000000302007210 */ /* 0x000fe20007ffe0ff */
[----:B------:R-:W-:Y:S06]  /*0500*/  BRA `(.L_x_66) ;  /* 0x0000000800047947 */ /* 0x000fec0003800000 */
.L_x_65:
[----:B------:R-:W0:Y:S01]  /*0510*/  LDC R0, c[0x0][0x3b4] ;  /* 0x0000ed00ff007b82 */ /* 0x000e220000000800 */
[----:B------:R-:W1:Y:S01]  /*0520*/  S2R R2, SR_CTAID.Y ;  /* 0x0000000000027919 */ /* 0x000e620000002600 */
[----:B------:R-:W2:Y:S06]  /*0530*/  S2R R5, SR_CTAID.X ;  /* 0x0000000000057919 */ /* 0x000eac0000002500 */
[----:B------:R-:W2:Y:S01]  /*0540*/  LDC R4, c[0x0][0x3a8] ;  /* 0x0000ea00ff047b82 */ /* 0x000ea20000000800 */
[----:B------:R-:W3:Y:S07]  /*0550*/  S2R R7, SR_CTAID.Z ;  /* 0x0000000000077919 */ /* 0x000eee0000002700 */
[----:B------:R-:W4:Y:S01]  /*0560*/  LDC R9, c[0x0][0x3ac] ;  /* 0x0000eb00ff097b82 */ /* 0x000f220000000800 */
[----:B0-----:R-:W-:-:S07]  /*0570*/  IABS R14, R0 ;  /* 0x00000000000e7213 */ /* 0x001fce0000000000 */
[----:B------:R-:W3:Y:S01]  /*0580*/  LDC R8, c[0x0][0x3b0] ;  /* 0x0000ec00ff087b82 */ /* 0x000ee20000000800 */
[----:B------:R-:W0:Y:S01]  /*0590*/  I2F.RP R6, R14 ;  /* 0x0000000e00067306 */ /* 0x000e220000209400 */
[----:B-1----:R-:W-:-:S05]  /*05a0*/  SHF.L.U32 R2, R2, 0x1, RZ ;  /* 0x0000000102027819 */ /* 0x002fca00000006ff */
[C---:B--2---:R-:W-:Y:S02]  /*05b0*/  IMAD R4, R2.reuse, R4, R5 ;  /* 0x0000000402047224 */ /* 0x044fe400078e0205 */
[----:B----4-:R-:W-:Y:S01]  /*05c0*/  IMAD R5, R2, R9, RZ ;  /* 0x0000000902057224 */ /* 0x010fe200078e02ff */
[----:B0-----:R-:W0:Y:S04]  /*05d0*/  MUFU.RCP R6, R6 ;  /* 0x0000000600067308 */ /* 0x001e280000001000 */
[----:B------:R-:W-:Y:S01]  /*05e0*/  IABS R10, R5 ;  /* 0x00000005000a7213 */ /* 0x000fe20000000000 */
[----:B0-----:R-:W-:Y:S02]  /*05f0*/  VIADD R3, R6, 0xffffffe ;  /* 0x0ffffffe06037836 */ /* 0x001fe40000000000 */
[----:B---3--:R-:W-:Y:S01]  /*0600*/  IMAD R6, R2, R8, R7 ;  /* 0x0000000802067224 */ /* 0x008fe200078e0207 */
[----:B------:R-:W-:Y:S01]  /*0610*/  IABS R8, R4 ;  /* 0x0000000400087213 */ /* 0x000fe20000000000 */
[----:B------:R-:W-:-:S02]  /*0620*/  IMAD.MOV.U32 R2, RZ, RZ, RZ ;  /* 0x000000ffff027224 */ /* 0x000fc400078e00ff */
[----:B------:R-:W0:Y:S02]  /*0630*/  F2I.FTZ.U32.TRUNC.NTZ R3, R3 ;  /* 0x0000000300037305 */ /* 0x000e24000021f000 */
[----:B0-----:R-:W-:-:S04]  /*0640*/  IMAD.MOV R11, RZ, RZ, -R3 ;  /* 0x000000ffff0b7224 */ /* 0x001fc800078e0a03 */
[----:B------:R-:W-:Y:S01]  /*0650*/  IMAD R7, R11, R14, RZ ;  /* 0x0000000e0b077224 */ /* 0x000fe200078e02ff */
[----:B------:R-:W-:-:S03]  /*0660*/  IABS R11, R6 ;  /* 0x00000006000b7213 */ /* 0x000fc60000000000 */
[----:B------:R-:W-:-:S06]  /*0670*/  IMAD.HI.U32 R7, R3, R7, R2 ;  /* 0x0000000703077227 */ /* 0x000fcc00078e0002 */
        /* <DEDUP_REMOVED lines=20> */
[----:B------:R-:W-:Y:S02]  /*07c0*/  ISETP.GE.AND P2, PT, R4, RZ, PT ;  /* 0x000000ff0400720c */ /* 0x000fe40003f46270 */
[----:B------:R-:W-:-:S05]  /*07d0*/  LOP3.LUT R6, RZ, R0, RZ, 0x33, !PT ;  /* 0x00000000ff067212 */ /* 0x000fca00078e33ff */
[--C-:B------:R-:W-:Y:S01]  /*07e0*/  @!P3 IMAD.IADD R2, R2, 0x1, -R14.reuse ;  /* 0x000000010202b824 */ /* 0x100fe200078e0a0e */
[----:B------:R-:W-:Y:S01]  /*07f0*/  ISETP.NE.AND P3, PT, R0, RZ, PT ;  /* 0x000000ff0000720c */ /* 0x000fe20003f65270 */
[--C-:B------:R-:W-:Y:S02]  /*0800*/  @!P4 IMAD.IADD R3, R3, 0x1, -R14.reuse ;  /* 0x000000010303c824 */ /* 0x100fe400078e0a0e */
[----:B------:R-:W-:Y:S02]  /*0810*/  @!P5 IMAD.IADD R7, R7, 0x1, -R14 ;  /* 0x000000010707d824 */ /* 0x000fe400078e0a0e */
[----:B------:R-:W-:Y:S01]  /*0820*/  @!P1 IMAD.MOV R3, RZ, RZ, -R3 ;  /* 0x000000ffff039224 */ /* 0x000fe200078e0a03 */
[----:B------:R-:W-:Y:S01]  /*0830*/  @!P2 IADD3 R2, PT, PT, -R2, RZ, RZ ;  /* 0x000000ff0202a210 */ /* 0x000fe20007ffe1ff */
        /* <DEDUP_REMOVED lines=14> */
.L_x_64:
[----:B------:R-:W0:Y:S01]  /*0920*/  LDC R0, c[0x0][0x3b4] ;  /* 0x0000ed00ff007b82 */ /* 0x000e220000000800 */
[----:B------:R-:W1:Y:S01]  /*0930*/  S2R R2, SR_CTAID.Z ;  /* 0x0000000000027919 */ /* 0x000e620000002700 */
[----:B------:R-:W2:Y:S06]  /*0940*/  S2R R5, SR_CTAID.X ;  /* 0x0000000000057919 */ /* 0x000eac0000002500 */
[----:B------:R-:W2:Y:S01]  /*0950*/  LDC R4, c[0x0][0x3a8] ;  /* 0x0000ea00ff047b82 */ /* 0x000ea20000000800 */
[----:B------:R-:W3:Y:S07]  /*0960*/  S2R R7, SR_CTAID.Y ;  /* 0x0000000000077919 */ /* 0x000eee0000002600 */
[----:B------:R-:W3:Y:S01]  /*0970*/  LDC R8, c[0x0][0x3ac] ;  /* 0x0000eb00ff087b82 */ /* 0x000ee20000000800 */
[----:B0-----:R-:W-:-:S07]  /*0980*/  IABS R14, R0 ;  /* 0x00000000000e7213 */ /* 0x001fce0000000000 */
[----:B------:R-:W0:Y:S01]  /*0990*/  LDC R9, c[0x0][0x3b0] ;  /* 0x0000ec00ff097b82 */ /* 0x000e220000000800 */
[----:B------:R-:W4:Y:S01]  /*09a0*/  I2F.RP R6, R14 ;  /* 0x0000000e00067306 */ /* 0x000f220000209400 */
[----:B-1----:R-:W-:-:S04]  /*09b0*/  IMAD.SHL.U32 R2, R2, 0x2, RZ ;  /* 0x0000000202027824 */ /* 0x002fc800078e00ff */
[C---:B--2---:R-:W-:Y:S02]  /*09c0*/  IMAD R4, R2.reuse, R4, R5 ;  /* 0x0000000402047224 */ /* 0x044fe400078e0205 */
[----:B---3--:R-:W-:-:S03]  /*09d0*/  IMAD R5, R2, R8, R7 ;  /* 0x0000000802057224 */ /* 0x008fc600078e0207 */
[----:B------:R-:W-:Y:S01]  /*09e0*/  IABS R8, R4 ;  /* 0x0000000400087213 */ /* 0x000fe20000000000 */
[----:B----4-:R-:W1:Y:S01]  /*09f0*/  MUFU.RCP R6, R6 ;  /* 0x0000000600067308 */ /* 0x010e620000001000 */
[----:B------:R-:W-:Y:S01]  /*0a00*/  IABS R10, R5 ;  /* 0x00000005000a7213 */ /* 0x000fe20000000000 */
[----:B-1----:R-:W-:Y:S02]  /*0a10*/  VIADD R3, R6, 0xffffffe ;  /* 0x0ffffffe06037836 */ /* 0x002fe40000000000 */
[----:B0-----:R-:W-:Y:S02]  /*0a20*/  IMAD R6, R2, R9, RZ ;  /* 0x0000000902067224 */ /* 0x001fe400078e02ff */
[----:B------:R-:W-:Y:S02]  /*0a30*/  IMAD.MOV.U32 R2, RZ, RZ, RZ ;  /* 0x000000ffff027224 */ /* 0x000fe400078e00ff */
[----:B------:R-:W0:Y:S02]  /*0a40*/  F2I.FTZ.U32.TRUNC.NTZ R3, R3 ;  /* 0x0000000300037305 */ /* 0x000e24000021f000 */
[----:B0-----:R-:W-:-:S05]  /*0a50*/  IADD3 R11, PT, PT, RZ, -R3, RZ ;  /* 0x80000003ff0b7210 */ /* 0x001fca0007ffe0ff */
[----:B------:R-:W-:Y:S01]  /*0a60*/  IMAD R7, R11, R14, RZ ;  /* 0x0000000e0b077224 */ /* 0x000fe200078e02ff */
[----:B------:R-:W-:-:S03]  /*0a70*/  IABS R11, R6 ;  /* 0x00000006000b7213 */ /* 0x000fc60000000000 */
[----:B------:R-:W-:-:S06]  /*0a80*/  IMAD.HI.U32 R7, R3, R7, R2 ;  /* 0x0000000703077227 */ /* 0x000fcc00078e0002 */
[----:B------:R-:W-:-:S04]  /*0a90*/  IMAD.HI.U32 R2, R7, R8, RZ ;  /* 0x0000000807027227 */ /* 0x000fc800078e00ff */
[----:B------:R-:W-:-:S04]  /*0aa0*/  IMAD.HI.U32 R3, R7, R10, RZ ;  /* 0x0000000a07037227 */ /* 0x000fc800078e00ff */
[----:B------:R-:W-:-:S04]  /*0ab0*/  IMAD.HI.U32 R7, R7, R11, RZ ;  /* 0x0000000b07077227 */ /* 0x000fc800078e00ff */
[----:B------:R-:W-:Y:S01]  /*0ac0*/  IMAD.MOV R9, RZ, RZ, -R2 ;  /* 0x000000ffff097224 */ /* 0x000fe200078e0a02 */
[----:B------:R-:W-:Y:S01]  /*0ad0*/  IADD3 R12, PT, PT, -R7, RZ, RZ ;  /* 0x000000ff070c7210 */ /* 0x000fe20007ffe1ff */
        /* <DEDUP_REMOVED lines=9> */
[--C-:B------:R-:W-:Y:S01]  /*0b70*/  @!P1 IMAD.IADD R3, R3, 0x1, -R14.reuse ;  /* 0x0000000103039824 */ /* 0x100fe200078e0a0e */
[----:B------:R-:W-:Y:S01]  /*0b80*/  ISETP.GE.AND P1, PT, R5, RZ, PT ;  /* 0x000000ff0500720c */ /* 0x000fe20003f26270 */
[----:B------:R-:W-:Y:S01]  /*0b90*/  @!P2 IMAD.IADD R7, R7, 0x1, -R14 ;  /* 0x000000010707a824 */ /* 0x000fe200078e0a0e */
[C---:B------:R-:W-:Y:S02]  /*0ba0*/  ISETP.GT.U32.AND P3, PT, R14.reuse, R2, PT ;  /* 0x000000020e00720c */ /* 0x040fe40003f64070 */
[C---:B------:R-:W-:Y:S02]  /*0bb0*/  ISETP.GT.U32.AND P4, PT, R14.reuse, R3, PT ;  /* 0x000000030e00720c */ /* 0x040fe40003f84070 */
[----:B------:R-:W-:Y:S02]  /*0bc0*/  ISETP.GT.U32.AND P5, PT, R14, R7, PT ;  /* 0x000000070e00720c */ /* 0x000fe40003fa4070 */
[----:B------:R-:W-:-:S02]  /*0bd0*/  ISETP.GE.AND P2, PT, R4, RZ, PT ;  /* 0x000000ff0400720c */ /* 0x000fc40003f46270 */
[----:B------:R-:W-:-:S05]  /*0be0*/  LOP3.LUT R6, RZ, R0, RZ, 0x33, !PT ;  /* 0x00000000ff067212 */ /* 0x000fca00078e33ff */
[----:B------:R-:W-:Y:S02]  /*0bf0*/  @!P3 IADD3 R2, PT, PT, R2, -R14, RZ ;  /* 0x8000000e0202b210 */ /* 0x000fe40007ffe0ff */
[--C-:B------:R-:W-:Y:S01]  /*0c00*/  @!P4 IMAD.IADD R3, R3, 0x1, -R14.reuse ;  /* 0x000000010303c824 */ /* 0x100fe200078e0a0e */
[----:B------:R-:W-:Y:S01]  /*0c10*/  ISETP.NE.AND P3, PT, R0, RZ, PT ;  /* 0x000000ff0000720c */ /* 0x000fe20003f65270 */
        /* <DEDUP_REMOVED lines=15> */
[----:B------:R-:W-:-:S07]  /*0d10*/  IADD3 R6, PT, PT, R6, R7, RZ ;  /* 0x0000000706067210 */ /* 0x000fce0007ffe0ff */
.L_x_66:
[----:B------:R-:W0:Y:S01]  /*0d20*/  LDC R5, c[0x0][0x3b4] ;  /* 0x0000ed00ff057b82 */ /* 0x000e220000000800 */
[----:B------:R-:W1:Y:S01]  /*0d30*/  LDCU UR4, c[0x0][0x3a8] ;  /* 0x00007500ff0477ac */ /* 0x000e620008000800 */
[----:B------:R-:W2:Y:S06]  /*0d40*/  LDCU.64 UR36, c[0x0][0x358] ;  /* 0x00006b00ff2477ac */ /* 0x000eac0008000a00 */
[----:B------:R-:W3:Y:S08]  /*0d50*/  LDC R7, c[0x0][0x3ac] ;  /* 0x0000eb00ff077b82 */ /* 0x000ef00000000800 */
[----:B------:R-:W4:Y:S01]  /*0d60*/  LDC R13, c[0x0][0x3b0] ;  /* 0x0000ec00ff0d7b82 */ /* 0x000f220000000800 */
[----:B0-----:R-:W-:-:S02]  /*0d70*/  IABS R15, R5 ;  /* 0x00000005000f7213 */ /* 0x001fc40000000000 */
[-C--:B------:R-:W-:Y:S02]  /*0d80*/  LOP3.LUT R14, RZ, R5.reuse, RZ, 0x33, !PT ;  /* 0x00000005ff0e7212 */ /* 0x080fe400078e33ff */
[----:B------:R-:W0:Y:S01]  /*0d90*/  I2F.RP R9, R15 ;  /* 0x0000000f00097306 */ /* 0x000e220000209400 */
[----:B---3--:R-:W-:Y:S01]  /*0da0*/  IMAD.IADD R8, R4, 0x1, R7 ;  /* 0x0000000104087824 */ /* 0x008fe200078e0207 */
[----:B-1----:R-:W-:Y:S01]  /*0db0*/  IADD3 R7, PT, PT, R0, UR4, RZ ;  /* 0x0000000400077c10 */ /* 0x002fe2000fffe0ff */
[----:B------:R-:W-:-:S03]  /*0dc0*/  IMAD R4, R6, R5, R4 ;  /* 0x0000000506047224 */ /* 0x000fc600078e0204 */
[----:B------:R-:W-:Y:S02]  /*0dd0*/  IABS R12, R8 ;  /* 0x00000008000c7213 */ /* 0x000fe40000000000 */
[----:B0-----:R-:W0:Y:S02]  /*0de0*/  MUFU.RCP R9, R9 ;  /* 0x0000000900097308 */ /* 0x001e240000001000 */
[----:B0-----:R-:W-:Y:S02]  /*0df0*/  VIADD R2, R9, 0xffffffe ;  /* 0x0ffffffe09027836 */ /* 0x001fe40000000000 */
[----:B----4-:R-:W-:-:S04]  /*0e00*/  IMAD.IADD R9, R6, 0x1, R13 ;  /* 0x0000000106097824 */ /* 0x010fc800078e020d */
[----:B------:R0:W1:Y:S01]  /*0e10*/  F2I.FTZ.U32.TRUNC.NTZ R3, R2 ;  /* 0x0000000200037305 */ /* 0x000062000021f000 */
[----:B------:R-:W-:Y:S01]  /*0e20*/  IABS R13, R9 ;  /* 0x00000009000d7213 */ /* 0x000fe20000000000 */
[----:B0-----:R-:W-:Y:S02]  /*0e30*/  IMAD.MOV.U32 R2, RZ, RZ, RZ ;  /* 0x000000ffff027224 */ /* 0x001fe400078e00ff */
[----:B-1----:R-:W-:-:S04]  /*0e40*/  IMAD.MOV R10, RZ, RZ, -R3 ;  /* 0x000000ffff0a7224 */ /* 0x002fc800078e0a03 */
[----:B------:R-:W-:-:S04]  /*0e50*/  IMAD R11, R10, R15, RZ ;  /* 0x0000000f0a0b7224 */ /* 0x000fc800078e02ff */
[----:B------:R-:W-:Y:S01]  /*0e60*/  IMAD.HI.U32 R2, R3, R11, R2 ;  /* 0x0000000b03027227 */ /* 0x000fe200078e0002 */
[----:B------:R-:W-:-:S05]  /*0e70*/  IABS R11, R7 ;  /* 0x00000007000b7213 */ /* 0x000fca0000000000 */
        /* <DEDUP_REMOVED lines=12> */
[----:B------:R-:W-:Y:S02]  /*0f40*/  @!P1 IADD3 R3, PT, PT, R3, -R15, RZ ;  /* 0x8000000f03039210 */ /* 0x000fe40007ffe0ff */
[--C-:B------:R-:W-:Y:S01]  /*0f50*/  @!P2 IMAD.IADD R10, R10, 0x1, -R15.reuse ;  /* 0x000000010a0aa824 */ /* 0x100fe200078e0a0f */
[----:B------:R-:W-:Y:S01]  /*0f60*/  ISETP.GE.AND P1, PT, R8, RZ, PT ;  /* 0x000000ff0800720c */ /* 0x000fe20003f26270 */
[----:B------:R-:W-:Y:S01]  /*0f70*/  @!P0 IMAD.IADD R2, R2, 0x1, -R15 ;  /* 0x0000000102028824 */ /* 0x000fe200078e0a0f */
[C---:B------:R-:W-:Y:S02]  /*0f80*/  ISETP.GT.U32.AND P3, PT, R15.reuse, R3, PT ;  /* 0x000000030f00720c */ /* 0x040fe40003f64070 */
[C---:B------:R-:W-:Y:S02]  /*0f90*/  ISETP.GT.U32.AND P4, PT, R15.reuse, R10, PT ;  /* 0x0000000a0f00720c */ /* 0x040fe40003f84070 */
[----:B------:R-:W-:Y:S02]  /*0fa0*/  ISETP.GT.U32.AND P2, PT, R15, R2, PT ;  /* 0x000000020f00720c */ /* 0x000fe40003f44070 */
[----:B------:R-:W-:-:S07]  /*0fb0*/  ISETP.GE.AND P0, PT, R9, RZ, PT ;  /* 0x000000ff0900720c */ /* 0x000fce0003f06270 */
[----:B------:R-:W-:Y:S02]  /*0fc0*/  @!P3 IADD3 R3, PT, PT, R3, -R15, RZ ;  /* 0x8000000f0303b210 */ /* 0x000fe40007ffe0ff */
[----:B------:R-:W-:Y:S01]  /*0fd0*/  ISETP.GE.AND P3, PT, R7, RZ, PT ;  /* 0x000000ff0700720c */ /* 0x000fe20003f66270 */
[--C-:B------:R-:W-:Y:S01]  /*0fe0*/  @!P4 IMAD.IADD R10, R10, 0x1, -R15.reuse ;  /* 0x000000010a0ac824 */ /* 0x100fe200078e0a0f */
[----:B------:R-:W-:Y:S01]  /*0ff0*/  @!P1 IADD3 R3, PT, PT, -R3, RZ, RZ ;  /* 0x000000ff03039210 */ /* 0x000fe20007ffe1ff */
[----:B------:R-:W-:Y:S01]  /*1000*/  @!P2 IMAD.IADD R2, R2, 0x1, -R15 ;  /* 0x000000010202a824 */ /* 0x000fe200078e0a0f */
[----:B------:R-:W-:Y:S01]  /*1010*/  ISETP.NE.AND P2, PT, R5, RZ, PT ;  /* 0x000000ff0500720c */ /* 0x000fe20003f45270 */
[----:B------:R-:W-:Y:S02]  /*1020*/  @!P0 IMAD.MOV R10, RZ, RZ, -R10 ;  /* 0x000000ffff0a8224 */ /* 0x000fe400078e0a0a */
[----:B------:R-:W-:Y:S01]  /*1030*/  IMAD.MOV.U32 R7, RZ, RZ, R2 ;  /* 0x000000ffff077224 */ /* 0x000fe200078e0002 */
[----:B------:R-:W-:-:S02]  /*1040*/  SEL R9, R14, R3, !P2 ;  /* 0x000000030e097207 */ /* 0x000fc40005000000 */
[----:B------:R-:W0:Y:S01]  /*1050*/  LDC.64 R2, c[0x0][0x398] ;  /* 0x0000e600ff027b82 */ /* 0x000e220000000a00 */
[C---:B------:R-:W-:Y:S02]  /*1060*/  SEL R11, R14.reuse, R10, !P2 ;  /* 0x0000000a0e0b7207 */ /* 0x040fe40005000000 */
[----:B------:R-:W-:Y:S02]  /*1070*/  @!P3 IADD3 R7, PT, PT, -R7, RZ, RZ ;  /* 0x000000ff0707b210 */ /* 0x000fe40007ffe1ff */
[----:B------:R-:W-:Y:S02]  /*1080*/  SHF.R.S32.HI R8, RZ, 0x1f, R9 ;  /* 0x0000001fff087819 */ /* 0x000fe40000011409 */
[----:B------:R-:W-:Y:S02]  /*1090*/  SHF.R.S32.HI R12, RZ, 0x1f, R11 ;  /* 0x0000001fff0c7819 */ /* 0x000fe4000001140b */
[----:B------:R-:W-:Y:S02]  /*10a0*/  SEL R7, R14, R7, !P2 ;  /* 0x000000070e077207 */ /* 0x000fe40005000000 */
[----:B------:R-:W-:-:S02]  /*10b0*/  LOP3.LUT R10, R8, R5, RZ, 0xc0, !PT ;  /* 0x00000005080a7212 */ /* 0x000fc400078ec0ff */
[-C--:B------:R-:W-:Y:S02]  /*10c0*/  LOP3.LUT R12, R12, R5.reuse, RZ, 0xc0, !PT ;  /* 0x000000050c0c7212 */ /* 0x080fe400078ec0ff */
[----:B------:R-:W-:Y:S01]  /*10d0*/  SHF.R.S32.HI R8, RZ, 0x1f, R7 ;  /* 0x0000001fff087819 */ /* 0x000fe20000011407 */
[----:B------:R-:W-:Y:S02]  /*10e0*/  IMAD.IADD R10, R9, 0x1, R10 ;  /* 0x00000001090a7824 */ /* 0x000fe400078e020a */
[----:B------:R-:W-:Y:S01]  /*10f0*/  IMAD.IADD R12, R11, 0x1, R12 ;  /* 0x000000010b0c7824 */ /* 0x000fe200078e020c */
[----:B------:R-:W-:-:S03]  /*1100*/  LOP3.LUT R8, R8, R5, RZ, 0xc0, !PT ;  /* 0x0000000508087212 */ /* 0x000fc600078ec0ff */
[-C--:B------:R-:W-:Y:S01]  /*1110*/  IMAD R12, R12, R5.reuse, R10 ;  /* 0x000000050c0c7224 */ /* 0x080fe200078e020a */
[----:B------:R-:W-:Y:S01]  /*1120*/  IADD3 R6, PT, PT, R7, R8, RZ ;  /* 0x0000000807067210 */ /* 0x000fe20007ffe0ff */
[----:B------:R-:W-:-:S04]  /*1130*/  IMAD R7, R4, R5, R0 ;  /* 0x0000000504077224 */ /* 0x000fc800078e0200 */
[----:B------:R-:W-:Y:S02]  /*1140*/  IMAD R9, R12, R5, R6 ;  /* 0x000000050c097224 */ /* 0x000fe400078e0206 */
[----:B0-----:R-:W-:-:S04]  /*1150*/  IMAD.WIDE R4, R7, 0x4, R2 ;  /* 0x0000000407047825 */ /* 0x001fc800078e0202 */
[----:B------:R-:W-:Y:S01]  /*1160*/  IMAD.WIDE R6, R9, 0x4, R2 ;  /* 0x0000000409067825 */ /* 0x000fe200078e0202 */
[----:B--2---:R-:W2:Y:S04]  /*1170*/  LDG.E R22, desc[UR36][R4.64] ;  /* 0x0000002404167981 */ /* 0x004ea8000c1e1900 */
[----:B------:R-:W2:Y:S04]  /*1180*/  LDG.E R23, desc[UR36][R4.64+0x4] ;  /* 0x0000042404177981 */ /* 0x000ea8000c1e1900 */
[----:B------:R-:W3:Y:S04]  /*1190*/  LDG.E R11, desc[UR36][R6.64] ;  /* 0x00000024060b7981 */ /* 0x000ee8000c1e1900 */
[----:B------:R-:W4:Y:S01]  /*11a0*/  LDG.E R13, desc[UR36][R6.64+0x4] ;  /* 0x00000424060d7981 */ /* 0x000f22000c1e1900 */
[----:B------:R-:W0:Y:S03]  /*11b0*/  LDC.64 R2, c[0x0][0x3a0] ;  /* 0x0000e800ff027b82 */ /* 0x000e260000000a00 */
[----:B0-----:R0:W5:Y:S01]  /*11c0*/  LDG.E R10, desc[UR36][R2.64] ;  /* 0x00000024020a7981 */ /* 0x001162000c1e1900 */
[----:B------:R-:W1:Y:S01]  /*11d0*/  LDCU UR4, c[0x0][0x360] ;  /* 0x00006c00ff0477ac */ /* 0x000e620008000800 */
[----:B------:R-:W-:Y:S01]  /*11e0*/  MOV R28, 0x400 ;  /* 0x00000400001c7802 */ /* 0x000fe20000000f00 */
[----:B------:R-:W5:Y:S01]  /*11f0*/  S2R R25, SR_TID.X ;  /* 0x0000000000197919 */ /* 0x000f620000002100 */
[----:B0-----:R-:W0:Y:S01]  /*1200*/  S2R R3, SR_CgaCtaId ;  /* 0x0000000000037919 */ /* 0x001e220000008800 */
[----:B-1----:R-:W1:Y:S01]  /*1210*/  I2F.U32.RP R0, UR4 ;  /* 0x0000000400007d06 */ /* 0x002e620008209000 */
[----:B------:R-:W-:-:S07]  /*1220*/  ISETP.NE.U32.AND P2, PT, RZ, UR4, PT ;  /* 0x00000004ff007c0c */ /* 0x000fce000bf45070 */
[----:B-1----:R-:W1:Y:S01]  /*1230*/  MUFU.RCP R0, R0 ;  /* 0x0000000000007308 */ /* 0x002e620000001000 */
[----:B0-----:R-:W-:Y:S01]  /*1240*/  LEA R28, R3, R28, 0x18 ;  /* 0x0000001c031c7211 */ /* 0x001fe200078ec0ff */
[----:B-1----:R-:W-:-:S06]  /*1250*/  VIADD R8, R0, 0xffffffe ;  /* 0x0ffffffe00087836 */ /* 0x002fcc0000000000 */
[----:B------:R0:W1:Y:S02]  /*1260*/  F2I.FTZ.U32.TRUNC.NTZ R9, R8 ;  /* 0x0000000800097305 */ /* 0x000064000021f000 */
[----:B0-----:R-:W-:Y:S01]  /*1270*/  IMAD.MOV.U32 R8, RZ, RZ, RZ ;  /* 0x000000ffff087224 */ /* 0x001fe200078e00ff */
[----:B-1----:R-:W-:-:S05]  /*1280*/  IADD3 R5, PT, PT, RZ, -R9, RZ ;  /* 0x80000009ff057210 */ /* 0x002fca0007ffe0ff */
[----:B------:R-:W-:-:S04]  /*1290*/  IMAD R5, R5, UR4, RZ ;  /* 0x0000000405057c24 */ /* 0x000fc8000f8e02ff */
[----:B------:R-:W-:-:S04]  /*12a0*/  IMAD.HI.U32 R9, R9, R5, R8 ;  /* 0x0000000509097227 */ /* 0x000fc800078e0008 */
[----:B--2---:R-:W-:Y:S01]  /*12b0*/  IMAD.IADD R12, R23, 0x1, -R22 ;  /* 0x00000001170c7824 */ /* 0x004fe200078e0a16 */
[----:B---3--:R-:W-:-:S04]  /*12c0*/  R2UR UR41, R11 ;  /* 0x000000000b2972ca */ /* 0x008fc800000e0000 */
[----:B------:R-:W-:Y:S02]  /*12d0*/  R2UR UR43, R12 ;  /* 0x000000000c2b72ca */ /* 0x000fe400000e0000 */
[----:B----4-:R-:W-:-:S11]  /*12e0*/  R2UR UR42, R13 ;  /* 0x000000000d2a72ca */ /* 0x010fd600000e0000 */
[----:B------:R-:W-:Y:S02]  /*12f0*/  IMAD.U32 R24, RZ, RZ, UR43 ;  /* 0x0000002bff187e24 */ /* 0x000fe4000f8e00ff */
[----:B------:R-:W-:Y:S01]  /*1300*/  UIADD3 UR44, UPT, UPT, -UR41, UR42, URZ ;  /* 0x0000002a292c7290 */ /* 0x000fe2000fffe1ff */
[----:B------:R-:W-:-:S04]  /*1310*/  IMAD.U32 R3, RZ, RZ, UR43 ;  /* 0x0000002bff037e24 */ /* 0x000fc8000f8e00ff */
[----:B------:R-:W-:Y:S01]  /*1320*/  IMAD R3, R3, 0xc, R28 ;  /* 0x0000000c03037824 */ /* 0x000fe200078e021c */
[----:B------:R-:W-:-:S04]  /*1330*/  VIMNMX R24, PT, PT, R24, UR44, !PT ;  /* 0x0000002c18187c48 */ /* 0x000fc8000ffe0100 */
[----:B------:R-:W-:Y:S01]  /*1340*/  R2UR UR45, R3 ;  /* 0x00000000032d72ca */ /* 0x000fe200000e0000 */
[----:B------:R-:W-:Y:S01]  /*1350*/  IMAD.HI.U32 R2, R9, R24, RZ ;  /* 0x0000001809027227 */ /* 0x000fe200078e00ff */
[----:B-----5:R-:W-:-:S04]  /*1360*/  R2UR UR48, R10 ;  /* 0x000000000a3072ca */ /* 0x020fc800000e0000 */
[----:B------:R-:W-:-:S05]  /*1370*/  IADD3 R5, PT, PT, -R2, RZ, RZ ;  /* 0x000000ff02057210 */ /* 0x000fca0007ffe1ff */
[----:B------:R-:W-:Y:S02]  /*1380*/  IMAD R0, R5, UR4, R24 ;  /* 0x0000000405007c24 */ /* 0x000fe4000f8e0218 */
[----:B------:R-:W-:-:S03]  /*1390*/  UIMAD UR47, UR43, 0xc, UR45 ;  /* 0x0000000c2b2f78a4 */ /* 0x000fc6000f8e022d */
[----:B------:R-:W-:Y:S01]  /*13a0*/  ISETP.GE.U32.AND P0, PT, R0, UR4, PT ;  /* 0x0000000400007c0c */ /* 0x000fe2000bf06070 */
[----:B------:R-:W-:-:S12]  /*13b0*/  UIMAD UR46, UR44, 0xc, UR47 ;  /* 0x0000000c2c2e78a4 */ /* 0x000fd8000f8e022f */
[----:B------:R-:W-:Y:S01]  /*13c0*/  @P0 VIADD R0, R0, -UR4 ;  /* 0x8000000400000c36 */ /* 0x000fe20008000000 */
[----:B------:R-:W-:-:S04]  /*13d0*/  @P0 IADD3 R2, PT, PT, R2, 0x1, RZ ;  /* 0x0000000102020810 */ /* 0x000fc80007ffe0ff */
[----:B------:R-:W-:-:S13]  /*13e0*/  ISETP.GE.U32.AND P1, PT, R0, UR4, PT ;  /* 0x0000000400007c0c */ /* 0x000fda000bf26070 */
[----:B------:R-:W-:Y:S01]  /*13f0*/  @P1 VIADD R2, R2, 0x1 ;  /* 0x0000000102021836 */ /* 0x000fe20000000000 */
[----:B------:R-:W-:-:S04]  /*1400*/  @!P2 LOP3.LUT R2, RZ, UR4, RZ, 0x33, !PT ;  /* 0x00000004ff02ac12 */ /* 0x000fc8000f8e33ff */
[C---:B------:R-:W-:Y:S01]  /*1410*/  ISETP.GT.U32.AND P0, PT, R2.reuse, 0x7ffffffe, PT ;  /* 0x7ffffffe0200780c */ /* 0x040fe20003f04070 */
[----:B------:R-:W-:-:S05]  /*1420*/  IMAD R25, R2, R25, R25 ;  /* 0x0000001902197224 */ /* 0x000fca00078e0219 */
[----:B------:R-:W-:-:S07]  /*1430*/  IADD3 R26, PT, PT, R2, 0x1, R25 ;  /* 0x00000001021a7810 */ /* 0x000fce0007ffe019 */
[----:B------:R-:W-:Y:S05]  /*1440*/  @P0 BRA `(.L_x_67) ;  /* 0x0000000000f00947 */ /* 0x000fea0003800000 */
[----:B------:R-:W0:Y:S01]  /*1450*/  LDC.64 R4, c[0x0][0x390] ;  /* 0x0000e400ff047b82 */ /* 0x000e220000000a00 */
[----:B------:R-:W-:Y:S01]  /*1460*/  BSSY.RECONVERGENT B0, `(.L_x_67) ;  /* 0x000003a000007945 */ /* 0x000fe20003800200 */
[----:B------:R-:W-:-:S06]  /*1470*/  IMAD.MOV.U32 R3, RZ, RZ, R25 ;  /* 0x000000ffff037224 */ /* 0x000fcc00078e0019 */
[----:B------:R-:W1:Y:S08]  /*1480*/  LDC.64 R6, c[0x0][0x380] ;  /* 0x0000e000ff067b82 */ /* 0x000e700000000a00 */
[----:B------:R-:W2:Y:S02]  /*1490*/  LDC.64 R8, c[0x0][0x388] ;  /* 0x0000e200ff087b82 */ /* 0x000ea40000000a00 */
.L_x_72:
[C---:B------:R-:W-:Y:S01]  /*14a0*/  ISETP.GE.AND P0, PT, R3.reuse, UR43, PT ;  /* 0x0000002b03007c0c */ /* 0x040fe2000bf06270 */
[----:B------:R-:W-:Y:S01]  /*14b0*/  BSSY.RECONVERGENT B1, `(.L_x_68) ;  /* 0x0000018000017945 */ /* 0x000fe20003800200 */
[----:B------:R-:W-:-:S11]  /*14c0*/  ISETP.GE.AND P1, PT, R3, UR44, PT ;  /* 0x0000002c03007c0c */ /* 0x000fd6000bf26270 */
[----:B0-----:R-:W-:Y:S05]  /*14d0*/  @P0 BRA `(.L_x_69) ;  /* 0x0000000000540947 */ /* 0x001fea0003800000 */
[----:B------:R-:W-:-:S05]  /*14e0*/  IADD3 R11, PT, PT, R22, R3, RZ ;  /* 0x00000003160b7210 */ /* 0x000fca0007ffe0ff */
[----:B0-----:R-:W-:-:S06]  /*14f0*/  IMAD.WIDE R10, R11, 0x4, R4 ;  /* 0x000000040b0a7825 */ /* 0x001fcc00078e0204 */
[----:B------:R-:W3:Y:S02]  /*1500*/  LDG.E R10, desc[UR36][R10.64] ;  /* 0x000000240a0a7981 */ /* 0x000ee4000c1e1900 */
[----:B---3--:R-:W-:-:S04]  /*1510*/  IMAD R15, R10, 0x3, RZ ;  /* 0x000000030a0f7824 */ /* 0x008fc800078e02ff */
[----:B--2---:R-:W-:-:S04]  /*1520*/  IMAD.WIDE R12, R15, 0x4, R8 ;  /* 0x000000040f0c7825 */ /* 0x004fc800078e0208 */
[----:B-1----:R-:W-:Y:S01]  /*1530*/  IMAD.WIDE R14, R15, 0x4, R6 ;  /* 0x000000040f0e7825 */ /* 0x002fe200078e0206 */
[----:B------:R-:W2:Y:S04]  /*1540*/  LDG.E R0, desc[UR36][R12.64] ;  /* 0x000000240c007981 */ /* 0x000ea8000c1e1900 */
[----:B------:R-:W3:Y:S04]  /*1550*/  LDG.E R16, desc[UR36][R14.64] ;  /* 0x000000240e107981 */ /* 0x000ee8000c1e1900 */
[----:B------:R-:W4:Y:S04]  /*1560*/  LDG.E R18, desc[UR36][R12.64+0x4] ;  /* 0x000004240c127981 */ /* 0x000f28000c1e1900 */
[----:B------:R-:W5:Y:S04]  /*1570*/  LDG.E R20, desc[UR36][R14.64+0x4] ;  /* 0x000004240e147981 */ /* 0x000f68000c1e1900 */
[----:B------:R-:W5:Y:S04]  /*1580*/  LDG.E R30, desc[UR36][R12.64+0x8] ;  /* 0x000008240c1e7981 */ /* 0x000f68000c1e1900 */
[----:B------:R-:W5:Y:S01]  /*1590*/  LDG.E R32, desc[UR36][R14.64+0x8] ;  /* 0x000008240e207981 */ /* 0x000f62000c1e1900 */
[----:B------:R-:W-:-:S02]  /*15a0*/  IMAD.U32 R34, RZ, RZ, UR43 ;  /* 0x0000002bff227e24 */ /* 0x000fc4000f8e00ff */
[----:B------:R-:W-:-:S04]  /*15b0*/  IMAD R11, R3, 0xc, R28 ;  /* 0x0000000c030b7824 */ /* 0x000fc800078e021c */
[----:B------:R-:W-:Y:S01]  /*15c0*/  IMAD R17, R34, 0xc, R11 ;  /* 0x0000000c22117824 */ /* 0x000fe200078e020b */
[----:B--2---:R0:W-:Y:S04]  /*15d0*/  STS [R11], R0 ;  /* 0x000000000b007388 */ /* 0x0041e80000000800 */
[----:B---3--:R0:W-:Y:S04]  /*15e0*/  STS [R17], R16 ;  /* 0x0000001011007388 */ /* 0x0081e80000000800 */
[----:B----4-:R0:W-:Y:S04]  /*15f0*/  STS [R11+0x4], R18 ;  /* 0x000004120b007388 */ /* 0x0101e80000000800 */
[----:B-----5:R0:W-:Y:S04]  /*1600*/  STS [R17+0x4], R20 ;  /* 0x0000041411007388 */ /* 0x0201e80000000800 */
[----:B------:R0:W-:Y:S04]  /*1610*/  STS [R11+0x8], R30 ;  /* 0x0000081e0b007388 */ /* 0x0001e80000000800 */
[----:B------:R0:W-:Y:S02]  /*1620*/  STS [R17+0x8], R32 ;  /* 0x0000082011007388 */ /* 0x0001e40000000800 */
.L_x_69:
[----:B------:R-:W-:Y:S05]  /*1630*/  BSYNC.RECONVERGENT B1 ;  /* 0x0000000000017941 */ /* 0x000fea0003800200 */
.L_x_68:
[----:B------:R-:W-:Y:S04]  /*1640*/  BSSY.RECONVERGENT B1, `(.L_x_70) ;  /* 0x0000018000017945 */ /* 0x000fe80003800200 */
[----:B------:R-:W-:Y:S05]  /*1650*/  @P1 BRA `(.L_x_71) ;  /* 0x0000000000581947 */ /* 0x000fea0003800000 */
[----:B0-----:R-:W-:-:S04]  /*1660*/  VIADD R11, R3, UR41 ;  /* 0x00000029030b7c36 */ /* 0x001fc80008000000 */
[----:B------:R-:W-:-:S06]  /*1670*/  IMAD.WIDE R10, R11, 0x4, R4 ;  /* 0x000000040b0a7825 */ /* 0x000fcc00078e0204 */
[----:B------:R-:W3:Y:S01]  /*1680*/  LDG.E R10, desc[UR36][R10.64] ;  /* 0x000000240a0a7981 */ /* 0x000ee2000c1e1900 */
[----:B------:R-:W-:Y:S02]  /*1690*/  HFMA2 R34, -RZ, RZ, 0, 7.152557373046875e-07 ;  /* 0x0000000cff227431 */ /* 0x000fe400000001ff */
        /* <DEDUP_REMOVED lines=9> */
[----:B------:R-:W-:-:S02]  /*1730*/  IMAD.MOV.U32 R10, RZ, RZ, 0xc ;  /* 0x0000000cff0a7424 */ /* 0x000fc400078e00ff */
[C---:B------:R-:W-:Y:S02]  /*1740*/  IMAD R11, R3.reuse, R34, UR47 ;  /* 0x0000002f030b7e24 */ /* 0x040fe4000f8e0222 */
[----:B------:R-:W-:-:S03]  /*1750*/  IMAD R17, R3, R10, UR46 ;  /* 0x0000002e03117e24 */ /* 0x000fc6000f8e020a */
[----:B--2---:R0:W-:Y:S04]  /*1760*/  STS [R11], R0 ;  /* 0x000000000b007388 */ /* 0x0041e80000000800 */
[----:B---3--:R0:W-:Y:S04]  /*1770*/  STS [R17], R16 ;  /* 0x0000001011007388 */ /* 0x0081e80000000800 */
[----:B----4-:R0:W-:Y:S04]  /*1780*/  STS [R11+0x4], R18 ;  /* 0x000004120b007388 */ /* 0x0101e80000000800 */
[----:B-----5:R0:W-:Y:S04]  /*1790*/  STS [R17+0x4], R20 ;  /* 0x0000041411007388 */ /* 0x0201e80000000800 */
[----:B------:R0:W-:Y:S04]  /*17a0*/  STS [R11+0x8], R30 ;  /* 0x0000081e0b007388 */ /* 0x0001e80000000800 */
[----:B------:R0:W-:Y:S02]  /*17b0*/  STS [R17+0x8], R32 ;  /* 0x0000082011007388 */ /* 0x0001e40000000800 */
.L_x_71:
[----:B------:R-:W-:Y:S05]  /*17c0*/  BSYNC.RECONVERGENT B1 ;  /* 0x0000000000017941 */ /* 0x000fea0003800200 */
.L_x_70:
[----:B------:R-:W-:-:S05]  /*17d0*/  VIADD R3, R3, 0x1 ;  /* 0x0000000103037836 */ /* 0x000fca0000000000 */
[----:B------:R-:W-:-:S13]  /*17e0*/  ISETP.GE.AND P0, PT, R3, R26, PT ;  /* 0x0000001a0300720c */ /* 0x000fda0003f06270 */
[----:B------:R-:W-:Y:S05]  /*17f0*/  @!P0 BRA `(.L_x_72) ;  /* 0xfffffffc00288947 */ /* 0x000fea000383ffff */
[----:B------:R-:W-:Y:S05]  /*1800*/  BSYNC.RECONVERGENT B0 ;  /* 0x0000000000007941 */ /* 0x000fea0003800200 */
.L_x_67:
[----:B------:R-:W-:Y:S01]  /*1810*/  BAR.SYNC.DEFER_BLOCKING 0x0 ;  /* 0x0000000000007b1d */ /* 0x000fe20000010000 */
[----:B------:R-:W-:-:S05]  /*1820*/  ISETP.GT.U32.AND P0, PT, R2, 0x7ffffffe, PT ;  /* 0x7ffffffe0200780c */ /* 0x000fca0003f04070 */
[----:B------:R-:W-:-:S08]  /*1830*/  UMOV UR38, URZ ;  /* 0x000000ff00267c82 */ /* 0x000fd00008000000 */
[----:B------:R-:W-:Y:S05]  /*1840*/  @P0 BRA `(.L_x_73) ;  /* 0x0000000800540947 */ /* 0x000fea0003800000 */
[----:B------:R-:W-:Y:S01]  /*1850*/  BSSY.RECONVERGENT B0, `(.L_x_73) ;  /* 0x0000094000007945 */ /* 0x000fe20003800200 */
[----:B------:R-:W-:-:S07]  /*1860*/  MOV R19, R25 ;  /* 0x0000001900137202 */ /* 0x000fce0000000f00 */
.L_x_89:
[----:B------:R-:W-:Y:S01]  /*1870*/  UISETP.GE.AND UP0, UPT, UR44, 0x1, UPT ;  /* 0x000000012c00788c */ /* 0x000fe2000bf06270 */
[----:B------:R-:W-:Y:S05]  /*1880*/  BSSY.RECONVERGENT B1, `(.L_x_74) ;  /* 0x000008d000017945 */ /* 0x000fea0003800200 */
[----:B------:R-:W-:-:S04]  /*1890*/  PLOP3.LUT P0, PT, PT, PT, UP0, 0x80, 0x8 ;  /* 0x000000000008781c */ /* 0x000fc80003f0f008 */
[----:B------:R-:W-:-:S13]  /*18a0*/  ISETP.GE.OR P0, PT, R19, UR43, !P0 ;  /* 0x0000002b13007c0c */ /* 0x000fda000c706670 */
[----:B0-----:R-:W-:Y:S05]  /*18b0*/  @P0 BRA `(.L_x_75) ;  /* 0x0000000800240947 */ /* 0x001fea0003800000 */
[----:B------:R-:W-:Y:S02]  /*18c0*/  IMAD.U32 R3, RZ, RZ, UR43 ;  /* 0x0000002bff037e24 */ /* 0x000fe4000f8e00ff */
[----:B0-----:R-:W-:Y:S02]  /*18d0*/  IMAD R0, R19, 0xc, R28 ;  /* 0x0000000c13007824 */ /* 0x001fe400078e021c */
[----:B------:R-:W-:Y:S02]  /*18e0*/  IMAD.MOV.U32 R32, RZ, RZ, RZ ;  /* 0x000000ffff207224 */ /* 0x000fe400078e00ff */
[----:B------:R-:W-:Y:S01]  /*18f0*/  IMAD R18, R3, 0xc, R0 ;  /* 0x0000000c03127824 */ /* 0x000fe200078e0200 */
[----:B------:R0:W3:Y:S04]  /*1900*/  LDS R27, [R0] ;  /* 0x00000000001b7984 */ /* 0x0000e80000000800 */
[----:B------:R0:W4:Y:S04]  /*1910*/  LDS R29, [R0+0x4] ;  /* 0x00000400001d7984 */ /* 0x0001280000000800 */
[----:B------:R0:W0:Y:S04]  /*1920*/  LDS R30, [R0+0x8] ;  /* 0x00000800001e7984 */ /* 0x0000280000000800 */
[----:B------:R0:W0:Y:S04]  /*1930*/  LDS R31, [R18] ;  /* 0x00000000121f7984 */ /* 0x0000280000000800 */
[----:B------:R0:W0:Y:S04]  /*1940*/  LDS R33, [R18+0x4] ;  /* 0x0000040012217984 */ /* 0x0000280000000800 */
[----:B------:R0:W0:Y:S02]  /*1950*/  LDS R35, [R18+0x8] ;  /* 0x0000080012237984 */ /* 0x0000240000000800 */
.L_x_88:
[----:B------:R-:W-:Y:S01]  /*1960*/  HFMA2 R3, -RZ, RZ, 0, 7.152557373046875e-07 ;  /* 0x0000000cff037431 */ /* 0x000fe200000001ff */
[----:B0-----:R-:W0:Y:S01]  /*1970*/  MUFU.RCP R0, UR48 ;  /* 0x0000003000007d08 */ /* 0x001e220008001000 */
[----:B------:R-:W-:Y:S03]  /*1980*/  BSSY.RECONVERGENT B2, `(.L_x_76) ;  /* 0x0000011000027945 */ /* 0x000fe60003800200 */
[----:B------:R-:W-:Y:S02]  /*1990*/  IMAD R12, R32, R3, UR47 ;  /* 0x0000002f200c7e24 */ /* 0x000fe4000f8e0203 */
[----:B------:R-:W-:-:S03]  /*19a0*/  IMAD.U32 R3, RZ, RZ, UR48 ;  /* 0x00000030ff037e24 */ /* 0x000fc6000f8e00ff */
[----:B------:R-:W3:Y:S01]  /*19b0*/  LDS R34, [R12] ;  /* 0x000000000c227984 */ /* 0x000ee20000000800 */
[----:B0-----:R-:W-:-:S04]  /*19c0*/  FFMA R3, R0, -R3, 1 ;  /* 0x3f80000000037423 */ /* 0x001fc80000000803 */
[----:B------:R-:W-:Y:S01]  /*19d0*/  FFMA R3, R0, R3, R0 ;  /* 0x0000000300037223 */ /* 0x000fe20000000000 */
[----:B---3--:R-:W-:-:S04]  /*19e0*/  FADD R34, R27, -R34 ;  /* 0x800000221b227221 */ /* 0x008fc80000000000 */
[----:B------:R-:W0:Y:S01]  /*19f0*/  FCHK P0, R34, UR48 ;  /* 0x0000003022007d02 */ /* 0x000e220008000000 */
[----:B------:R-:W-:-:S04]  /*1a00*/  FFMA R0, R34, R3, RZ ;  /* 0x0000000322007223 */ /* 0x000fc800000000ff */
[----:B------:R-:W-:-:S04]  /*1a10*/  FFMA R4, R0, -UR48, R34 ;  /* 0x8000003000047c23 */ /* 0x000fc80008000022 */
[----:B------:R-:W-:Y:S01]  /*1a20*/  FFMA R3, R3, R4, R0 ;  /* 0x0000000403037223 */ /* 0x000fe20000000000 */
[----:B0-----:R-:W-:Y:S06]  /*1a30*/  @!P0 BRA `(.L_x_77) ;  /* 0x0000000000148947 */ /* 0x001fec0003800000 */
[----:B------:R-:W-:Y:S01]  /*1a40*/  IMAD.MOV.U32 R3, RZ, RZ, R34 ;  /* 0x000000ffff037224 */ /* 0x000fe200078e0022 */
[----:B------:R-:W-:Y:S02]  /*1a50*/  MOV R0, UR48 ;  /* 0x0000003000007c02 */ /* 0x000fe40008000f00 */
[----:B-1----:R-:W-:-:S07]  /*1a60*/  MOV R6, 0x1a80 ;  /* 0x00001a8000067802 */ /* 0x002fce0000000f00 */
[----:B--2-4-:R-:W-:Y:S05]  /*1a70*/  CALL.REL.NOINC `($__internal_1_$__cuda_sm3x_div_rn_noftz_f32_slowpath) ;  /* 0x0000001c00147944 */ /* 0x014fea0003c00000 */
[----:B------:R-:W-:-:S07]  /*1a80*/  IMAD.MOV.U32 R3, RZ, RZ, R0 ;  /* 0x000000ffff037224 */ /* 0x000fce00078e0000 */
.L_x_77:
[----:B------:R-:W-:Y:S05]  /*1a90*/  BSYNC.RECONVERGENT B2 ;  /* 0x0000000000027941 */ /* 0x000fea0003800200 */
.L_x_76:
[----:B------:R-:W4:Y:S01]  /*1aa0*/  LDS R0, [R12+0x4] ;  /* 0x000004000c007984 */ /* 0x000f220000000800 */
[----:B------:R-:W0:Y:S01]  /*1ab0*/  MUFU.RCP R4, UR48 ;  /* 0x0000003000047d08 */ /* 0x000e220008001000 */
[----:B------:R-:W-:Y:S01]  /*1ac0*/  IMAD.U32 R5, RZ, RZ, UR48 ;  /* 0x00000030ff057e24 */ /* 0x000fe2000f8e00ff */
[----:B------:R-:W-:Y:S06]  /*1ad0*/  BSSY.RECONVERGENT B2, `(.L_x_78) ;  /* 0x0000010000027945 */ /* 0x000fec0003800200 */
[----:B------:R-:W3:Y:S01]  /*1ae0*/  FRND R3, R3 ;  /* 0x0000000300037307 */ /* 0x000ee20000201000 */
[----:B0-----:R-:W-:Y:S01]  /*1af0*/  FFMA R5, R4, -R5, 1 ;  /* 0x3f80000004057423 */ /* 0x001fe20000000805 */
[----:B---3--:R-:W-:Y:S01]  /*1b00*/  FFMA R34, R3, -UR48, R34 ;  /* 0x8000003003227c23 */ /* 0x008fe20008000022 */
[----:B----4-:R-:W-:-:S02]  /*1b10*/  FADD R11, R29, -R0 ;  /* 0x800000001d0b7221 */ /* 0x010fc40000000000 */
[----:B------:R-:W-:-:S03]  /*1b20*/  FFMA R0, R4, R5, R4 ;  /* 0x0000000504007223 */ /* 0x000fc60000000004 */
[----:B------:R-:W0:Y:S01]  /*1b30*/  FCHK P0, R11, UR48 ;  /* 0x000000300b007d02 */ /* 0x000e220008000000 */
[----:B------:R-:W-:-:S04]  /*1b40*/  FFMA R4, R0, R11, RZ ;  /* 0x0000000b00047223 */ /* 0x000fc800000000ff */
[----:B------:R-:W-:-:S04]  /*1b50*/  FFMA R5, R4, -UR48, R11 ;  /* 0x8000003004057c23 */ /* 0x000fc8000800000b */
[----:B------:R-:W-:Y:S01]  /*1b60*/  FFMA R4, R0, R5, R4 ;  /* 0x0000000500047223 */ /* 0x000fe20000000004 */
[----:B0-----:R-:W-:Y:S06]  /*1b70*/  @!P0 BRA `(.L_x_79) ;  /* 0x0000000000148947 */ /* 0x001fec0003800000 */
[----:B------:R-:W-:Y:S01]  /*1b80*/  MOV R3, R11 ;  /* 0x0000000b00037202 */ /* 0x000fe20000000f00 */
[----:B------:R-:W-:Y:S01]  /*1b90*/  IMAD.U32 R0, RZ, RZ, UR48 ;  /* 0x00000030ff007e24 */ /* 0x000fe2000f8e00ff */
[----:B-1----:R-:W-:-:S07]  /*1ba0*/  MOV R6, 0x1bc0 ;  /* 0x00001bc000067802 */ /* 0x002fce0000000f00 */
[----:B--2---:R-:W-:Y:S05]  /*1bb0*/  CALL.REL.NOINC `($__internal_1_$__cuda_sm3x_div_rn_noftz_f32_slowpath) ;  /* 0x0000001800c47944 */ /* 0x004fea0003c00000 */
[----:B------:R-:W-:-:S07]  /*1bc0*/  IMAD.MOV.U32 R4, RZ, RZ, R0 ;  /* 0x000000ffff047224 */ /* 0x000fce00078e0000 */
.L_x_79:
[----:B------:R-:W-:Y:S05]  /*1bd0*/  BSYNC.RECONVERGENT B2 ;  /* 0x0000000000027941 */ /* 0x000fea0003800200 */
.L_x_78:
[----:B------:R-:W0:Y:S01]  /*1be0*/  LDS R13, [R12+0x8] ;  /* 0x000008000c0d7984 */ /* 0x000e220000000800 */
[----:B------:R-:W3:Y:S01]  /*1bf0*/  MUFU.RCP R0, UR48 ;  /* 0x0000003000007d08 */ /* 0x000ee20008001000 */
[----:B------:R-:W-:Y:S01]  /*1c00*/  MOV R3, UR48 ;  /* 0x0000003000037c02 */ /* 0x000fe20008000f00 */
[----:B------:R-:W-:Y:S06]  /*1c10*/  BSSY.RECONVERGENT B2, `(.L_x_80) ;  /* 0x0000010000027945 */ /* 0x000fec0003800200 */
[----:B------:R-:W4:Y:S01]  /*1c20*/  FRND R4, R4 ;  /* 0x0000000400047307 */ /* 0x000f220000201000 */
[----:B---3--:R-:W-:-:S04]  /*1c30*/  FFMA R3, R0, -R3, 1 ;  /* 0x3f80000000037423 */ /* 0x008fc80000000803 */
[----:B------:R-:W-:Y:S01]  /*1c40*/  FFMA R0, R0, R3, R0 ;  /* 0x0000000300007223 */ /* 0x000fe20000000000 */
[----:B----4-:R-:W-:Y:S01]  /*1c50*/  FFMA R36, R4, -UR48, R11 ;  /* 0x8000003004247c23 */ /* 0x010fe2000800000b */
[----:B0-----:R-:W-:-:S04]  /*1c60*/  FADD R13, R30, -R13 ;  /* 0x8000000d1e0d7221 */ /* 0x001fc80000000000 */
[----:B------:R-:W0:Y:S01]  /*1c70*/  FCHK P0, R13, UR48 ;  /* 0x000000300d007d02 */ /* 0x000e220008000000 */
[----:B-1----:R-:W-:-:S04]  /*1c80*/  FFMA R6, R0, R13, RZ ;  /* 0x0000000d00067223 */ /* 0x002fc800000000ff */
[----:B------:R-:W-:-:S04]  /*1c90*/  FFMA R3, R6, -UR48, R13 ;  /* 0x8000003006037c23 */ /* 0x000fc8000800000d */
[----:B------:R-:W-:Y:S01]  /*1ca0*/  FFMA R6, R0, R3, R6 ;  /* 0x0000000300067223 */ /* 0x000fe20000000006 */
[----:B0-----:R-:W-:Y:S06]  /*1cb0*/  @!P0 BRA `(.L_x_81) ;  /* 0x0000000000148947 */ /* 0x001fec0003800000 */
[----:B------:R-:W-:Y:S01]  /*1cc0*/  IMAD.MOV.U32 R3, RZ, RZ, R13 ;  /* 0x000000ffff037224 */ /* 0x000fe200078e000d */
[----:B------:R-:W-:Y:S01]  /*1cd0*/  MOV R6, 0x1d00 ;  /* 0x00001d0000067802 */ /* 0x000fe20000000f00 */
[----:B------:R-:W-:-:S07]  /*1ce0*/  IMAD.U32 R0, RZ, RZ, UR48 ;  /* 0x00000030ff007e24 */ /* 0x000fce000f8e00ff */
[----:B--2---:R-:W-:Y:S05]  /*1cf0*/  CALL.REL.NOINC `($__internal_1_$__cuda_sm3x_div_rn_noftz_f32_slowpath) ;  /* 0x0000001800747944 */ /* 0x004fea0003c00000 */
[----:B------:R-:W-:-:S07]  /*1d00*/  MOV R6, R0 ;  /* 0x0000000000067202 */ /* 0x000fce0000000f00 */
.L_x_81:
[----:B------:R-:W-:Y:S05]  /*1d10*/  BSYNC.RECONVERGENT B2 ;  /* 0x0000000000027941 */ /* 0x000fea0003800200 */
.L_x_80:
[----:B------:R-:W0:Y:S01]  /*1d20*/  FRND R6, R6 ;  /* 0x0000000600067307 */ /* 0x000e220000201000 */
[----:B------:R-:W-:Y:S01]  /*1d30*/  FMUL R3, R36, R36 ;  /* 0x0000002424037220 */ /* 0x000fe20000400000 */
[----:B------:R-:W-:Y:S01]  /*1d40*/  BSSY.RECONVERGENT B2, `(.L_x_82) ;  /* 0x000000a000027945 */ /* 0x000fe20003800200 */
[----:B------:R-:W-:Y:S02]  /*1d50*/  MOV R0, 0x1de0 ;  /* 0x00001de000007802 */ /* 0x000fe40000000f00 */
[----:B------:R-:W-:Y:S01]  /*1d60*/  FFMA R3, R34, R34, R3 ;  /* 0x0000002222037223 */ /* 0x000fe20000000003 */
[----:B0-----:R-:W-:-:S04]  /*1d70*/  FFMA R38, R6, -UR48, R13 ;  /* 0x8000003006267c23 */ /* 0x001fc8000800000d */
[----:B------:R-:W-:Y:S01]  /*1d80*/  FFMA R37, R38, R38, R3 ;  /* 0x0000002626257223 */ /* 0x000fe20000000003 */
[----:B------:R-:W-:-:S03]  /*1d90*/  IMAD.MOV.U32 R3, RZ, RZ, -0x3fe40000 ;  /* 0xc01c0000ff037424 */ /* 0x000fc600078e00ff */
[----:B------:R-:W0:Y:S02]  /*1da0*/  F2F.F64.F32 R40, R37 ;  /* 0x0000002500287310 */ /* 0x000e240000201800 */
[----:B0-----:R-:W-:-:S10]  /*1db0*/  DADD R4, -RZ, |R40| ;  /* 0x00000000ff047229 */ /* 0x001fd40000000528 */
[----:B------:R-:W-:-:S07]  /*1dc0*/  IMAD.MOV.U32 R39, RZ, RZ, R5 ;  /* 0x000000ffff277224 */ /* 0x000fce00078e0005 */
[----:B--2---:R-:W-:Y:S05]  /*1dd0*/  CALL.REL.NOINC `($_Z19calcForces_interboxPfS_PiS0_S_iiiii$__internal_accurate_pow) ;  /* 0x0000001c00dc7944 */ /* 0x004fea0003c00000 */
[----:B------:R-:W-:Y:S05]  /*1de0*/  BSYNC.RECONVERGENT B2 ;  /* 0x0000000000027941 */ /* 0x000fea0003800200 */
.L_x_82:
[----:B------:R-:W-:Y:S01]  /*1df0*/  DADD R6, R40, -7 ;  /* 0xc01c000028067429 */ /* 0x000fe20000000000 */
[----:B------:R-:W-:Y:S01]  /*1e00*/  FSETP.NEU.AND P0, PT, R37, RZ, PT ;  /* 0x000000ff2500720b */ /* 0x000fe20003f0d000 */
[----:B------:R-:W-:Y:S01]  /*1e10*/  DADD R8, -RZ, -R4 ;  /* 0x00000000ff087229 */ /* 0x000fe20000000904 */
[----:B------:R-:W-:Y:S01]  /*1e20*/  ISETP.GE.AND P2, PT, R41, RZ, PT ;  /* 0x000000ff2900720c */ /* 0x000fe20003f46270 */
[----:B------:R-:W-:Y:S06]  /*1e30*/  BSSY.RECONVERGENT B2, `(.L_x_83) ;  /* 0x0000010000027945 */ /* 0x000fec0003800200 */
[----:B------:R-:W-:Y:S01]  /*1e40*/  LOP3.LUT R0, R7, 0x7ff00000, RZ, 0xc0, !PT ;  /* 0x7ff0000007007812 */ /* 0x000fe200078ec0ff */
[----:B------:R-:W-:Y:S01]  /*1e50*/  DADD R6, -RZ, |R40| ;  /* 0x00000000ff067229 */ /* 0x000fe20000000528 */
[----:B------:R-:W-:-:S02]  /*1e60*/  FSEL R4, R8, R4, !P2 ;  /* 0x0000000408047208 */ /* 0x000fc40005000000 */
[----:B------:R-:W-:Y:S02]  /*1e70*/  ISETP.NE.AND P1, PT, R0, 0x7ff00000, PT ;  /* 0x7ff000000000780c */ /* 0x000fe40003f25270 */
[----:B------:R-:W-:Y:S02]  /*1e80*/  FSEL R43, R9, R5, !P2 ;  /* 0x00000005092b7208 */ /* 0x000fe40005000000 */
[----:B------:R-:W-:Y:S02]  /*1e90*/  FSEL R42, R4, RZ, P0 ;  /* 0x000000ff042a7208 */ /* 0x000fe40000000000 */
[----:B------:R-:W-:Y:S02]  /*1ea0*/  @!P0 LOP3.LUT R43, R41, 0x7ff00000, RZ, 0xfc, !PT ;  /* 0x7ff00000292b8812 */ /* 0x000fe400078efcff */
[----:B------:R-:W-:-:S05]  /*1eb0*/  MOV R4, R6 ;  /* 0x0000000600047202 */ /* 0x000fca0000000f00 */
[----:B------:R-:W-:Y:S05]  /*1ec0*/  @P1 BRA `(.L_x_84) ;  /* 0x0000000000181947 */ /* 0x000fea0003800000 */
[----:B------:R-:W-:-:S13]  /*1ed0*/  FSETP.NAN.AND P1, PT, R37, R37, PT ;  /* 0x000000252500720b */ /* 0x000fda0003f28000 */
[----:B------:R-:W-:Y:S01]  /*1ee0*/  @P1 DADD R42, R40, -7 ;  /* 0xc01c0000282a1429 */ /* 0x000fe20000000000 */
[----:B------:R-:W-:Y:S10]  /*1ef0*/  @P1 BRA `(.L_x_84) ;  /* 0x00000000000c1947 */ /* 0x000ff40003800000 */
[----:B------:R-:W-:-:S14]  /*1f00*/  DSETP.NEU.AND P1, PT, |R40|, +INF , PT ;  /* 0x7ff000002800742a */ /* 0x000fdc0003f2d200 */
[----:B------:R-:W-:Y:S01]  /*1f10*/  @!P1 SEL R43, RZ, 0x80000000, P2 ;  /* 0x80000000ff2b9807 */ /* 0x000fe20001000000 */
[----:B------:R-:W-:-:S07]  /*1f20*/  @!P1 IMAD.MOV.U32 R42, RZ, RZ, RZ ;  /* 0x000000ffff2a9224 */ /* 0x000fce00078e00ff */
.L_x_84:
[----:B------:R-:W-:Y:S05]  /*1f30*/  BSYNC.RECONVERGENT B2 ;  /* 0x0000000000027941 */ /* 0x000fea0003800200 */
.L_x_83:
[----:B------:R-:W-:Y:S01]  /*1f40*/  BSSY.RECONVERGENT B2, `(.L_x_85) ;  /* 0x0000005000027945 */ /* 0x000fe20003800200 */
[----:B------:R-:W-:Y:S01]  /*1f50*/  IMAD.MOV.U32 R39, RZ, RZ, R7 ;  /* 0x000000ffff277224 */ /* 0x000fe200078e0007 */
[----:B------:R-:W-:Y:S02]  /*1f60*/  MOV R3, 0xc0100000 ;  /* 0xc010000000037802 */ /* 0x000fe40000000f00 */
[----:B------:R-:W-:-:S07]  /*1f70*/  MOV R0, 0x1f90 ;  /* 0x00001f9000007802 */ /* 0x000fce0000000f00 */
[----:B------:R-:W-:Y:S05]  /*1f80*/  CALL.REL.NOINC `($_Z19calcForces_interboxPfS_PiS0_S_iiiii$__internal_accurate_pow) ;  /* 0x0000001c00707944 */ /* 0x000fea0003c00000 */
[----:B------:R-:W-:Y:S05]  /*1f90*/  BSYNC.RECONVERGENT B2 ;  /* 0x0000000000027941 */ /* 0x000fea0003800200 */
.L_x_85:
[----:B------:R-:W-:Y:S01]  /*1fa0*/  DADD R6, R40, -4 ;  /* 0xc010000028067429 */ /* 0x000fe20000000000 */
[----:B------:R-:W-:Y:S01]  /*1fb0*/  BSSY.RECONVERGENT B2, `(.L_x_86) ;  /* 0x000000b000027945 */ /* 0x000fe20003800200 */
[----:B------:R-:W-:Y:S02]  /*1fc0*/  FSEL R4, R4, RZ, P0 ;  /* 0x000000ff04047208 */ /* 0x000fe40000000000 */
[----:B------:R-:W-:-:S06]  /*1fd0*/  FSEL R5, R5, +QNAN , P0 ;  /* 0x7ff0000005057808 */ /* 0x000fcc0000000000 */
[----:B------:R-:W-:-:S04]  /*1fe0*/  LOP3.LUT R6, R7, 0x7ff00000, RZ, 0xc0, !PT ;  /* 0x7ff0000007067812 */ /* 0x000fc800078ec0ff */
[----:B------:R-:W-:-:S13]  /*1ff0*/  ISETP.NE.AND P1, PT, R6, 0x7ff00000, PT ;  /* 0x7ff000000600780c */ /* 0x000fda0003f25270 */
[----:B------:R-:W-:Y:S05]  /*2000*/  @P1 BRA `(.L_x_87) ;  /* 0x0000000000141947 */ /* 0x000fea0003800000 */
[----:B------:R-:W-:-:S13]  /*2010*/  FSETP.NAN.AND P0, PT, R37, R37, PT ;  /* 0x000000252500720b */ /* 0x000fda0003f08000 */
[----:B------:R-:W-:Y:S01]  /*2020*/  @P0 DADD R4, R40, -4 ;  /* 0xc010000028040429 */ /* 0x000fe20000000000 */
[----:B------:R-:W-:Y:S10]  /*2030*/  @P0 BRA `(.L_x_87) ;  /* 0x0000000000080947 */ /* 0x000ff40003800000 */
[----:B------:R-:W-:-:S14]  /*2040*/  DSETP.NEU.AND P0, PT, |R40|, +INF , PT ;  /* 0x7ff000002800742a */ /* 0x000fdc0003f0d200 */
[----:B------:R-:W-:-:S07]  /*2050*/  @!P0 CS2R R4, SRZ ;  /* 0x0000000000048805 */ /* 0x000fce000001ff00 */
.L_x_87:
[----:B------:R-:W-:Y:S05]  /*2060*/  BSYNC.RECONVERGENT B2 ;  /* 0x0000000000027941 */ /* 0x000fea0003800200 */
.L_x_86:
[----:B------:R-:W-:Y:S01]  /*2070*/  DMUL R4, R4, -24 ;  /* 0xc038000004047828 */ /* 0x000fe20000000000 */
[----:B------:R-:W-:Y:S01]  /*2080*/  FSETP.NEU.AND P0, PT, R37, 1, PT ;  /* 0x3f8000002500780b */ /* 0x000fe20003f0d000 */
[----:B------:R-:W-:-:S06]  /*2090*/  VIADD R32, R32, 0x1 ;  /* 0x0000000120207836 */ /* 0x000fcc0000000000 */
[----:B------:R-:W-:-:S10]  /*20a0*/  DFMA R4, R42, 48, R4 ;  /* 0x404800002a04782b */ /* 0x000fd40000000004 */
[----:B------:R-:W0:Y:S02]  /*20b0*/  F2F.F32.F64 R4, R4 ;  /* 0x0000000400047310 */ /* 0x000e240000301000 */
[----:B0-----:R-:W-:Y:S02]  /*20c0*/  FSEL R0, R4, 24, P0 ;  /* 0x41c0000004007808 */ /* 0x001fe40000000000 */
[----:B------:R-:W-:-:S03]  /*20d0*/  ISETP.NE.AND P0, PT, R32, UR44, PT ;  /* 0x0000002c20007c0c */ /* 0x000fc6000bf05270 */
[-C--:B------:R-:W-:Y:S01]  /*20e0*/  FFMA R31, R34, R0.reuse, R31 ;  /* 0x00000000221f7223 */ /* 0x080fe2000000001f */
[-C--:B------:R-:W-:Y:S01]  /*20f0*/  FFMA R33, R36, R0.reuse, R33 ;  /* 0x0000000024217223 */ /* 0x080fe20000000021 */
[----:B------:R-:W-:-:S03]  /*2100*/  FFMA R35, R38, R0, R35 ;  /* 0x0000000026237223 */ /* 0x000fc60000000023 */
[----:B------:R0:W-:Y:S04]  /*2110*/  STS [R18], R31 ;  /* 0x0000001f12007388 */ /* 0x0001e80000000800 */
[----:B------:R0:W-:Y:S04]  /*2120*/  STS [R18+0x4], R33 ;  /* 0x0000042112007388 */ /* 0x0001e80000000800 */
[----:B------:R0:W-:Y:S01]  /*2130*/  STS [R18+0x8], R35 ;  /* 0x0000082312007388 */ /* 0x0001e20000000800 */
[----:B------:R-:W-:Y:S05]  /*2140*/  @P0 BRA `(.L_x_88) ;  /* 0xfffffff800040947 */ /* 0x000fea000383ffff */
.L_x_75:
[----:B------:R-:W-:Y:S05]  /*2150*/  BSYNC.RECONVERGENT B1 ;  /* 0x0000000000017941 */ /* 0x000fea0003800200 */
.L_x_74:
[----:B------:R-:W-:-:S05]  /*2160*/  VIADD R19, R19, 0x1 ;  /* 0x0000000113137836 */ /* 0x000fca0000000000 */
[----:B------:R-:W-:-:S13]  /*2170*/  ISETP.GE.AND P0, PT, R19, R26, PT ;  /* 0x0000001a1300720c */ /* 0x000fda0003f06270 */
[----:B------:R-:W-:Y:S05]  /*2180*/  @!P0 BRA `(.L_x_89) ;  /* 0xfffffff400b88947 */ /* 0x000fea000383ffff */
[----:B------:R-:W-:Y:S05]  /*2190*/  BSYNC.RECONVERGENT B0 ;  /* 0x0000000000007941 */ /* 0x000fea0003800200 */
.L_x_73:
[----:B------:R-:W-:Y:S01]  /*21a0*/  BAR.SYNC.DEFER_BLOCKING 0x0 ;  /* 0x0000000000007b1d */ /* 0x000fe20000010000 */
[----:B------:R-:W-:-:S13]  /*21b0*/  ISETP.GT.U32.AND P0, PT, R2, 0x7ffffffe, PT ;  /* 0x7ffffffe0200780c */ /* 0x000fda0003f04070 */
[----:B------:R-:W-:Y:S05]  /*21c0*/  @P0 BRA `(.L_x_90) ;  /* 0x00000008009c0947 */ /* 0x000fea0003800000 */
[----:B------:R-:W-:Y:S01]  /*21d0*/  MOV R27, UR48 ;  /* 0x00000030001b7c02 */ /* 0x000fe20008000f00 */
[----:B------:R-:W-:Y:S02]  /*21e0*/  VIADD R28, R28, 0x8 ;  /* 0x000000081c1c7836 */ /* 0x000fe40000000000 */
[----:B------:R-:W-:Y:S02]  /*21f0*/  IMAD.IADD R29, R22, 0x1, -R23 ;  /* 0x00000001161d7824 */ /* 0x000fe400078e0a17 */
[----:B------:R-:W-:-:S04]  /*2200*/  FMUL.D4 R27, R27, UR48 ;  /* 0x000000301b1b7c20 */ /* 0x000fc80008200000 */
[----:B0-----:R0:W3:Y:S03]  /*2210*/  F2F.F64.F32 R18, R27 ;  /* 0x0000001b00127310 */ /* 0x0010e60000201800 */
.L_x_108:
[----:B------:R-:W-:Y:S01]  /*2220*/  MOV R0, UR43 ;  /* 0x0000002b00007c02 */ /* 0x000fe20008000f00 */
[----:B------:R-:W-:Y:S03]  /*2230*/  BSSY.RECONVERGENT B6, `(.L_x_91) ;  /* 0x000009d000067945 */ /* 0x000fe60003800200 */
[----:B------:R-:W-:-:S04]  /*2240*/  ISETP.GE.AND P0, PT, R0, 0x1, PT ;  /* 0x000000010000780c */ /* 0x000fc80003f06270 */
[----:B------:R-:W-:-:S13]  /*2250*/  ISETP.GE.OR P0, PT, R25, UR44, !P0 ;  /* 0x0000002c19007c0c */ /* 0x000fda000c706670 */
[----:B0-----:R-:W-:Y:S05]  /*2260*/  @P0 BRA `(.L_x_92) ;  /* 0x0000000800640947 */ /* 0x001fea0003800000 */
[----:B------:R-:W-:Y:S01]  /*2270*/  IMAD.MOV.U32 R0, RZ, RZ, 0xc ;  /* 0x0000000cff007424 */ /* 0x000fe200078e00ff */
[----:B------:R-:W-:Y:S01]  /*2280*/  MOV R34, R28 ;  /* 0x0000001c00227202 */ /* 0x000fe20000000f00 */
[----:B------:R-:W-:Y:S02]  /*2290*/  IMAD.MOV.U32 R33, RZ, RZ, R29 ;  /* 0x000000ffff217224 */ /* 0x000fe400078e001d */
[----:B------:R-:W-:-:S05]  /*22a0*/  IMAD R0, R25, R0, UR47 ;  /* 0x0000002f19007e24 */ /* 0x000fca000f8e0200 */
[----:B------:R4:W0:Y:S04]  /*22b0*/  LDS R30, [R0] ;  /* 0x00000000001e7984 */ /* 0x0008280000000800 */
[----:B------:R4:W0:Y:S04]  /*22c0*/  LDS R31, [R0+0x4] ;  /* 0x00000400001f7984 */ /* 0x0008280000000800 */
[----:B------:R4:W0:Y:S02]  /*22d0*/  LDS R32, [R0+0x8] ;  /* 0x0000080000207984 */ /* 0x0008240000000800 */
.L_x_107:
[----:B0-----:R-:W0:Y:S01]  /*22e0*/  LDS R35, [R34+-0x8] ;  /* 0xfffff80022237984 */ /* 0x001e220000000800 */
[----:B----4-:R-:W4:Y:S01]  /*22f0*/  MUFU.RCP R0, UR48 ;  /* 0x0000003000007d08 */ /* 0x010f220008001000 */
[----:B------:R-:W-:Y:S01]  /*2300*/  IMAD.U32 R3, RZ, RZ, UR48 ;  /* 0x00000030ff037e24 */ /* 0x000fe2000f8e00ff */
[----:B------:R-:W-:Y:S03]  /*2310*/  BSSY.RECONVERGENT B0, `(.L_x_93) ;  /* 0x000000e000007945 */ /* 0x000fe60003800200 */
[----:B----4-:R-:W-:-:S04]  /*2320*/  FFMA R3, R0, -R3, 1 ;  /* 0x3f80000000037423 */ /* 0x010fc80000000803 */
[----:B------:R-:W-:Y:S01]  /*2330*/  FFMA R0, R0, R3, R0 ;  /* 0x0000000300007223 */ /* 0x000fe20000000000 */
[----:B0-----:R-:W-:-:S04]  /*2340*/  FADD R35, R30, -R35 ;  /* 0x800000231e237221 */ /* 0x001fc80000000000 */
        /* <DEDUP_REMOVED lines=8> */
[----:B--23--:R-:W-:Y:S05]  /*23d0*/  CALL.REL.NOINC `($__internal_1_$__cuda_sm3x_div_rn_noftz_f32_slowpath) ;  /* 0x0000001000bc7944 */ /* 0x00cfea0003c00000 */
[----:B------:R-:W-:-:S07]  /*23e0*/  IMAD.MOV.U32 R2, RZ, RZ, R0 ;  /* 0x000000ffff027224 */ /* 0x000fce00078e0000 */
.L_x_94:
[----:B------:R-:W-:Y:S05]  /*23f0*/  BSYNC.RECONVERGENT B0 ;  /* 0x0000000000007941 */ /* 0x000fea0003800200 */
.L_x_93:
[----:B------:R-:W0:Y:S01]  /*2400*/  LDS R0, [R34+-0x4] ;  /* 0xfffffc0022007984 */ /* 0x000e220000000800 */
[----:B------:R-:W4:Y:S01]  /*2410*/  MUFU.RCP R3, UR48 ;  /* 0x0000003000037d08 */ /* 0x000f220008001000 */
[----:B------:R-:W-:Y:S01]  /*2420*/  IMAD.U32 R4, RZ, RZ, UR48 ;  /* 0x00000030ff047e24 */ /* 0x000fe2000f8e00ff */
[----:B------:R-:W-:Y:S06]  /*2430*/  BSSY.RECONVERGENT B0, `(.L_x_95) ;  /* 0x0000010000007945 */ /* 0x000fec0003800200 */
[----:B------:R-:W5:Y:S01]  /*2440*/  FRND R2, R2 ;  /* 0x0000000200027307 */ /* 0x000f620000201000 */
[----:B----4-:R-:W-:Y:S01]  /*2450*/  FFMA R4, R3, -R4, 1 ;  /* 0x3f80000003047423 */ /* 0x010fe20000000804 */
[----:B-----5:R-:W-:Y:S01]  /*2460*/  FFMA R35, R2, -UR48, R35 ;  /* 0x8000003002237c23 */ /* 0x020fe20008000023 */
[----:B0-----:R-:W-:-:S02]  /*2470*/  FADD R11, R31, -R0 ;  /* 0x800000001f0b7221 */ /* 0x001fc40000000000 */
        /* <DEDUP_REMOVED lines=9> */
[----:B--23--:R-:W-:Y:S05]  /*2510*/  CALL.REL.NOINC `($__internal_1_$__cuda_sm3x_div_rn_noftz_f32_slowpath) ;  /* 0x00000010006c7944 */ /* 0x00cfea0003c00000 */
[----:B------:R-:W-:-:S07]  /*2520*/  IMAD.MOV.U32 R3, RZ, RZ, R0 ;  /* 0x000000ffff037224 */ /* 0x000fce00078e0000 */
.L_x_96:
[----:B------:R-:W-:Y:S05]  /*2530*/  BSYNC.RECONVERGENT B0 ;  /* 0x0000000000007941 */ /* 0x000fea0003800200 */
.L_x_95:
[----:B------:R-:W0:Y:S01]  /*2540*/  LDS R37, [R34] ;  /* 0x0000000022257984 */ /* 0x000e220000000800 */
[----:B------:R-:W4:Y:S01]  /*2550*/  MUFU.RCP R0, UR48 ;  /* 0x0000003000007d08 */ /* 0x000f220008001000 */
[----:B------:R-:W-:Y:S01]  /*2560*/  MOV R5, UR48 ;  /* 0x0000003000057c02 */ /* 0x000fe20008000f00 */
[----:B------:R-:W-:Y:S06]  /*2570*/  BSSY.RECONVERGENT B0, `(.L_x_97) ;  /* 0x000000f000007945 */ /* 0x000fec0003800200 */
[----:B------:R-:W5:Y:S01]  /*2580*/  FRND R36, R3 ;  /* 0x0000000300247307 */ /* 0x000f620000201000 */
[----:B----4-:R-:W-:-:S04]  /*2590*/  FFMA R5, R0, -R5, 1 ;  /* 0x3f80000000057423 */ /* 0x010fc80000000805 */
[----:B------:R-:W-:Y:S01]  /*25a0*/  FFMA R0, R0, R5, R0 ;  /* 0x0000000500007223 */ /* 0x000fe20000000000 */
[----:B-----5:R-:W-:Y:S01]  /*25b0*/  FFMA R36, R36, -UR48, R11 ;  /* 0x8000003024247c23 */ /* 0x020fe2000800000b */
[----:B0-----:R-:W-:-:S04]  /*25c0*/  FADD R37, R32, -R37 ;  /* 0x8000002520257221 */ /* 0x001fc80000000000 */
[----:B------:R-:W0:Y:S01]  /*25d0*/  FCHK P0, R37, UR48 ;  /* 0x0000003025007d02 */ /* 0x000e220008000000 */
[----:B------:R-:W-:-:S04]  /*25e0*/  FFMA R2, R0, R37, RZ ;  /* 0x0000002500027223 */ /* 0x000fc800000000ff */
[----:B------:R-:W-:-:S04]  /*25f0*/  FFMA R5, R2, -UR48, R37 ;  /* 0x8000003002057c23 */ /* 0x000fc80008000025 */
[----:B------:R-:W-:Y:S01]  /*2600*/  FFMA R0, R0, R5, R2 ;  /* 0x0000000500007223 */ /* 0x000fe20000000002 */
[----:B0-----:R-:W-:Y:S06]  /*2610*/  @!P0 BRA `(.L_x_98) ;  /* 0x0000000000108947 */ /* 0x001fec0003800000 */
[----:B------:R-:W-:Y:S01]  /*2620*/  IMAD.MOV.U32 R3, RZ, RZ, R37 ;  /* 0x000000ffff037224 */ /* 0x000fe200078e0025 */
[----:B-1----:R-:W-:Y:S01]  /*2630*/  MOV R6, 0x2660 ;  /* 0x0000266000067802 */ /* 0x002fe20000000f00 */
[----:B------:R-:W-:-:S07]  /*2640*/  IMAD.U32 R0, RZ, RZ, UR48 ;  /* 0x00000030ff007e24 */ /* 0x000fce000f8e00ff */
[----:B--23--:R-:W-:Y:S05]  /*2650*/  CALL.REL.NOINC `($__internal_1_$__cuda_sm3x_div_rn_noftz_f32_slowpath) ;  /* 0x00000010001c7944 */ /* 0x00cfea0003c00000 */
.L_x_98:
[----:B------:R-:W-:Y:S05]  /*2660*/  BSYNC.RECONVERGENT B0 ;  /* 0x0000000000007941 */ /* 0x000fea0003800200 */
.L_x_97:
[----:B------:R-:W0:Y:S01]  /*2670*/  FRND R0, R0 ;  /* 0x0000000000007307 */ /* 0x000e220000201000 */
[----:B------:R-:W-:Y:S01]  /*2680*/  FMUL R2, R36, R36 ;  /* 0x0000002424027220 */ /* 0x000fe20000400000 */
[----:B------:R-:W-:Y:S03]  /*2690*/  BSSY.RECONVERGENT B7, `(.L_x_99) ;  /* 0x0000013000077945 */ /* 0x000fe60003800200 */
[----:B------:R-:W-:Y:S01]  /*26a0*/  FFMA R2, R35, R35, R2 ;  /* 0x0000002323027223 */ /* 0x000fe20000000002 */
[----:B0-----:R-:W-:-:S04]  /*26b0*/  FFMA R37, R0, -UR48, R37 ;  /* 0x8000003000257c23 */ /* 0x001fc80008000025 */
[----:B------:R-:W-:-:S05]  /*26c0*/  FFMA R2, R37, R37, R2 ;  /* 0x0000002525027223 */ /* 0x000fca0000000002 */
[----:B------:R-:W-:-:S13]  /*26d0*/  FSETP.GT.AND P0, PT, R2, R27, PT ;  /* 0x0000001b0200720b */ /* 0x000fda0003f04000 */
[----:B------:R-:W-:Y:S05]  /*26e0*/  @!P0 BRA `(.L_x_100) ;  /* 0x0000000000348947 */ /* 0x000fea0003800000 */
[----:B------:R-:W0:Y:S01]  /*26f0*/  LDCU UR4, c[0x0][0x2f8] ;  /* 0x00005f00ff0477ac */ /* 0x000e220008000800 */
[----:B------:R-:W3:Y:S01]  /*2700*/  F2F.F64.F32 R16, R2 ;  /* 0x0000000200107310 */ /* 0x000ee20000201800 */
[----:B--2---:R-:W-:Y:S01]  /*2710*/  MOV R8, 0x8 ;  /* 0x0000000800087802 */ /* 0x004fe20000000f00 */
[----:B-1----:R-:W-:Y:S01]  /*2720*/  IMAD.U32 R6, RZ, RZ, UR39 ;  /* 0x00000027ff067e24 */ /* 0x002fe2000f8e00ff */
[----:B------:R-:W1:Y:S01]  /*2730*/  LDCU.64 UR6, c[0x4][URZ] ;  /* 0x01000000ff0677ac */ /* 0x000e620008000a00 */
[----:B------:R-:W-:-:S03]  /*2740*/  MOV R7, UR40 ;  /* 0x0000002800077c02 */ /* 0x000fc60008000f00 */
[----:B------:R-:W2:Y:S01]  /*2750*/  LDC.64 R8, c[0x4][R8] ;  /* 0x0100000008087b82 */ /* 0x000ea20000000a00 */
[----:B0-----:R-:W-:Y:S01]  /*2760*/  UIADD3 UR4, UPT, UPT, -UR4, UR39, URZ ;  /* 0x0000002704047290 */ /* 0x001fe2000fffe1ff */
[----:B-1----:R-:W-:Y:S01]  /*2770*/  MOV R4, UR6 ;  /* 0x0000000600047c02 */ /* 0x002fe20008000f00 */
[----:B------:R-:W-:-:S07]  /*2780*/  IMAD.U32 R5, RZ, RZ, UR7 ;  /* 0x00000007ff057e24 */ /* 0x000fce000f8e00ff */
[----:B---3--:R0:W-:Y:S03]  /*2790*/  STL.128 [UR4], R16 ;  /* 0x00000010ff007987 */ /* 0x0081e60008100c04 */
[----:B------:R-:W-:-:S07]  /*27a0*/  LEPC R20, `(.L_x_100) ;  /* 0x000000001014794e */ /* 0x000fce0000000000 */
[----:B0-2---:R-:W-:Y:S05]  /*27b0*/  CALL.ABS.NOINC R8 ;  /* 0x0000000008007343 */ /* 0x005fea0003c00000 */
.L_x_100:
[----:B------:R-:W-:Y:S05]  /*27c0*/  BSYNC.RECONVERGENT B7 ;  /* 0x0000000000077941 */ /* 0x000fea0003800200 */
.L_x_99:
[----:B------:R-:W0:Y:S01]  /*27d0*/  F2F.F64.F32 R40, R2 ;  /* 0x0000000200287310 */ /* 0x000e220000201800 */
[----:B------:R-:W-:Y:S01]  /*27e0*/  BSSY.RECONVERGENT B0, `(.L_x_101) ;  /* 0x0000006000007945 */ /* 0x000fe20003800200 */
[----:B------:R-:W-:Y:S01]  /*27f0*/  IMAD.MOV.U32 R3, RZ, RZ, -0x3fe40000 ;  /* 0xc01c0000ff037424 */ /* 0x000fe200078e00ff */
[----:B------:R-:W-:Y:S01]  /*2800*/  MOV R0, 0x2840 ;  /* 0x0000284000007802 */ /* 0x000fe20000000f00 */
[----:B0-----:R-:W-:-:S10]  /*2810*/  DADD R4, -RZ, |R40| ;  /* 0x00000000ff047229 */ /* 0x001fd40000000528 */
[----:B------:R-:W-:-:S07]  /*2820*/  IMAD.MOV.U32 R39, RZ, RZ, R5 ;  /* 0x000000ffff277224 */ /* 0x000fce00078e0005 */
[----:B-123--:R-:W-:Y:S05]  /*2830*/  CALL.REL.NOINC `($_Z19calcForces_interboxPfS_PiS0_S_iiiii$__internal_accurate_pow) ;  /* 0x0000001400447944 */ /* 0x00efea0003c00000 */
[----:B------:R-:W-:Y:S05]  /*2840*/  BSYNC.RECONVERGENT B0 ;  /* 0x0000000000007941 */ /* 0x000fea0003800200 */
.L_x_101:
[----:B------:R-:W-:Y:S01]  /*2850*/  DADD R8, R40, -7 ;  /* 0xc01c000028087429 */ /* 0x000fe20000000000 */
[----:B------:R-:W-:Y:S01]  /*2860*/  FSETP.NEU.AND P0, PT, R2, RZ, PT ;  /* 0x000000ff0200720b */ /* 0x000fe20003f0d000 */
[----:B------:R-:W-:Y:S01]  /*2870*/  DADD R6, -RZ, -R4 ;  /* 0x00000000ff067229 */ /* 0x000fe20000000904 */
[----:B------:R-:W-:Y:S01]  /*2880*/  ISETP.GE.AND P2, PT, R41, RZ, PT ;  /* 0x000000ff2900720c */ /* 0x000fe20003f46270 */
[----:B------:R-:W-:Y:S01]  /*2890*/  DADD R38, -RZ, |R40| ;  /* 0x00000000ff267229 */ /* 0x000fe20000000528 */
[----:B------:R-:W-:Y:S05]  /*28a0*/  BSSY.RECONVERGENT B0, `(.L_x_102) ;  /* 0x000000f000007945 */ /* 0x000fea0003800200 */
[----:B------:R-:W-:-:S02]  /*28b0*/  LOP3.LUT R8, R9, 0x7ff00000, RZ, 0xc0, !PT ;  /* 0x7ff0000009087812 */ /* 0x000fc400078ec0ff */
[----:B------:R-:W-:Y:S02]  /*28c0*/  FSEL R4, R6, R4, !P2 ;  /* 0x0000000406047208 */ /* 0x000fe40005000000 */
        /* <DEDUP_REMOVED lines=12> */
.L_x_103:
[----:B------:R-:W-:Y:S05]  /*2990*/  BSYNC.RECONVERGENT B0 ;  /* 0x0000000000007941 */ /* 0x000fea0003800200 */
.L_x_102:
[----:B------:R-:W-:Y:S01]  /*29a0*/  BSSY.RECONVERGENT B0, `(.L_x_104) ;  /* 0x0000004000007945 */ /* 0x000fe20003800200 */
[----:B------:R-:W-:Y:S01]  /*29b0*/  IMAD.MOV.U32 R3, RZ, RZ, -0x3ff00000 ;  /* 0xc0100000ff037424 */ /* 0x000fe200078e00ff */
[----:B------:R-:W-:-:S07]  /*29c0*/  MOV R0, 0x29e0 ;  /* 0x000029e000007802 */ /* 0x000fce0000000f00 */
[----:B------:R-:W-:Y:S05]  /*29d0*/  CALL.REL.NOINC `($_Z19calcForces_interboxPfS_PiS0_S_iiiii$__internal_accurate_pow) ;  /* 0x0000001000dc7944 */ /* 0x000fea0003c00000 */
[----:B------:R-:W-:Y:S05]  /*29e0*/  BSYNC.RECONVERGENT B0 ;  /* 0x0000000000007941 */ /* 0x000fea0003800200 */
.L_x_104:
        /* <DEDUP_REMOVED lines=12> */
.L_x_106:
[----:B------:R-:W-:Y:S05]  /*2ab0*/  BSYNC.RECONVERGENT B0 ;  /* 0x0000000000007941 */ /* 0x000fea0003800200 */
.L_x_105:
[----:B------:R-:W-:Y:S01]  /*2ac0*/  MOV R0, 0xc ;  /* 0x0000000c00007802 */ /* 0x000fe20000000f00 */
[----:B------:R-:W-:Y:S01]  /*2ad0*/  DMUL R4, R4, -24 ;  /* 0xc038000004047828 */ /* 0x000fe20000000000 */
[----:B------:R-:W-:Y:S01]  /*2ae0*/  FSETP.NEU.AND P0, PT, R2, 1, PT ;  /* 0x3f8000000200780b */ /* 0x000fe20003f0d000 */
[----:B------:R-:W-:Y:S02]  /*2af0*/  VIADD R33, R33, 0x1 ;  /* 0x0000000121217836 */ /* 0x000fe40000000000 */
[----:B------:R-:W-:Y:S02]  /*2b00*/  IMAD R3, R25, R0, UR46 ;  /* 0x0000002e19037e24 */ /* 0x000fe4000f8e0200 */
[----:B------:R-:W-:Y:S02]  /*2b10*/  VIADD R34, R34, 0xc ;  /* 0x0000000c22227836 */ /* 0x000fe40000000000 */
[----:B------:R-:W-:Y:S01]  /*2b20*/  DFMA R4, R42, 48, R4 ;  /* 0x404800002a04782b */ /* 0x000fe20000000004 */
[----:B------:R-:W0:Y:S04]  /*2b30*/  LDS R6, [R3] ;  /* 0x0000000003067984 */ /* 0x000e280000000800 */
[----:B------:R-:W1:Y:S04]  /*2b40*/  LDS R7, [R3+0x4] ;  /* 0x0000040003077984 */ /* 0x000e680000000800 */
[----:B------:R-:W2:Y:S01]  /*2b50*/  LDS R8, [R3+0x8] ;  /* 0x0000080003087984 */ /* 0x000ea20000000800 */
[----:B------:R-:W3:Y:S02]  /*2b60*/  F2F.F32.F64 R4, R4 ;  /* 0x0000000400047310 */ /* 0x000ee40000301000 */
[----:B---3--:R-:W-:-:S02]  /*2b70*/  FSEL R0, R4, 24, P0 ;  /* 0x41c0000004007808 */ /* 0x008fc40000000000 */
[----:B------:R-:W-:-:S03]  /*2b80*/  ISETP.NE.AND P0, PT, R33, RZ, PT ;  /* 0x000000ff2100720c */ /* 0x000fc60003f05270 */
[-C--:B0-----:R-:W-:Y:S01]  /*2b90*/  FFMA R6, R35, R0.reuse, R6 ;  /* 0x0000000023067223 */ /* 0x081fe20000000006 */
[----:B-1----:R-:W-:-:S04]  /*2ba0*/  FFMA R36, R36, R0, R7 ;  /* 0x0000000024247223 */ /* 0x002fc80000000007 */
[----:B------:R0:W-:Y:S01]  /*2bb0*/  STS [R3], R6 ;  /* 0x0000000603007388 */ /* 0x0001e20000000800 */
[----:B--2---:R-:W-:-:S03]  /*2bc0*/  FFMA R8, R37, R0, R8 ;  /* 0x0000000025087223 */ /* 0x004fc60000000008 */
[----:B------:R0:W-:Y:S04]  /*2bd0*/  STS [R3+0x4], R36 ;  /* 0x0000042403007388 */ /* 0x0001e80000000800 */
[----:B------:R0:W-:Y:S01]  /*2be0*/  STS [R3+0x8], R8 ;  /* 0x0000080803007388 */ /* 0x0001e20000000800 */
[----:B------:R-:W-:Y:S05]  /*2bf0*/  @P0 BRA `(.L_x_107) ;  /* 0xfffffff400b80947 */ /* 0x000fea000383ffff */
.L_x_92:
[----:B------:R-:W-:Y:S05]  /*2c00*/  BSYNC.RECONVERGENT B6 ;  /* 0x0000000000067941 */ /* 0x000fea0003800200 */
.L_x_91:
[----:B------:R-:W-:-:S04]  /*2c10*/  IADD3 R25, PT, PT, R25, 0x1, RZ ;  /* 0x0000000119197810 */ /* 0x000fc80007ffe0ff */
[----:B------:R-:W-:-:S13]  /*2c20*/  ISETP.GE.AND P0, PT, R25, R26, PT ;  /* 0x0000001a1900720c */ /* 0x000fda0003f06270 */
[----:B------:R-:W-:Y:S05]  /*2c30*/  @!P0 BRA `(.L_x_108) ;  /* 0xfffffff400788947 */ /* 0x000fea000383ffff */
.L_x_90:
[----:B0-----:R-:W0:Y:S01]  /*2c40*/  S2R R0, SR_TID.X ;  /* 0x0000000000007919 */ /* 0x001e220000002100 */
[----:B------:R-:W-:Y:S05]  /*2c50*/  WARPSYNC.ALL ;  /* 0x0000000000007948 */ /* 0x000fea0003800000 */
[----:B------:R-:W-:Y:S01]  /*2c60*/  BAR.SYNC.DEFER_BLOCKING 0x0 ;  /* 0x0000000000007b1d */ /* 0x000fe20000010000 */
[----:B------:R-:W-:-:S04]  /*2c70*/  ISETP.GE.AND P0, PT, R24, 0x1, PT ;  /* 0x000000011800780c */ /* 0x000fc80003f06270 */
[----:B0-----:R-:W-:-:S13]  /*2c80*/  ISETP.NE.OR P0, PT, R0, RZ, !P0 ;  /* 0x000000ff0000720c */ /* 0x001fda0004705670 */
[----:B------:R-:W-:Y:S05]  /*2c90*/  @P0 EXIT ;  /* 0x000000000000094d */ /* 0x000fea0003800000 */
[----:B------:R-:W-:Y:S01]  /*2ca0*/  ISETP.NE.AND P0, PT, R24, 0x1, PT ;  /* 0x000000011800780c */ /* 0x000fe20003f05270 */
[----:B------:R-:W-:-:S12]  /*2cb0*/  UMOV UR4, URZ ;  /* 0x000000ff00047c82 */ /* 0x000fd80008000000 */
[----:B------:R-:W-:Y:S05]  /*2cc0*/  @!P0 BRA `(.L_x_109) ;  /* 0x0000000400b48947 */ /* 0x000fea0003800000 */
[----:B------:R-:W0:Y:S01]  /*2cd0*/  S2R R11, SR_CgaCtaId ;  /* 0x00000000000b7919 */ /* 0x000e220000008800 */
[C---:B------:R-:W-:Y:S01]  /*2ce0*/  LEA R2, R23.reuse, UR42, 0x1 ;  /* 0x0000002a17027c11 */ /* 0x040fe2000f8e08ff */
[----:B------:R-:W4:Y:S01]  /*2cf0*/  LDC.64 R4, c[0x0][0x380] ;  /* 0x0000e000ff047b82 */ /* 0x000f220000000a00 */
[----:B------:R-:W-:Y:S01]  /*2d00*/  IMAD R0, R22, 0xc, RZ ;  /* 0x0000000c16007824 */ /* 0x000fe200078e02ff */
[----:B--2---:R-:W-:Y:S01]  /*2d10*/  MOV R8, 0x400 ;  /* 0x0000040000087802 */ /* 0x004fe20000000f00 */
[----:B------:R-:W-:Y:S01]  /*2d20*/  IMAD.U32 R13, RZ, RZ, UR41 ;  /* 0x00000029ff0d7e24 */ /* 0x000fe2000f8e00ff */
[----:B------:R-:W-:Y:S01]  /*2d30*/  IADD3 R9, PT, PT, -R2, UR41, RZ ;  /* 0x0000002902097c10 */ /* 0x000fe2000fffe1ff */
[----:B------:R-:W-:Y:S01]  /*2d40*/  IMAD R0, R23, 0xc, -R0 ;  /* 0x0000000c17007824 */ /* 0x000fe200078e0a00 */
[----:B------:R-:W-:Y:S01]  /*2d50*/  LOP3.LUT R10, R24, 0x7ffffffe, RZ, 0xc0, !PT ;  /* 0x7ffffffe180a7812 */ /* 0x000fe200078ec0ff */
[----:B------:R-:W-:Y:S01]  /*2d60*/  IMAD.MOV.U32 R12, RZ, RZ, R22 ;  /* 0x000000ffff0c7224 */ /* 0x000fe200078e0016 */
[----:B------:R-:W2:Y:S01]  /*2d70*/  LDC.64 R2, c[0x0][0x390] ;  /* 0x0000e400ff027b82 */ /* 0x000ea20000000a00 */
[----:B------:R-:W-:Y:S01]  /*2d80*/  IMAD R9, R9, -0xc, RZ ;  /* 0xfffffff409097824 */ /* 0x000fe200078e02ff */
[----:B------:R-:W-:Y:S01]  /*2d90*/  R2UR UR4, R10 ;  /* 0x000000000a0472ca */ /* 0x000fe200000e0000 */
[----:B------:R-:W-:Y:S01]  /*2da0*/  IMAD.MOV.U32 R10, RZ, RZ, RZ ;  /* 0x000000ffff0a7224 */ /* 0x000fe200078e00ff */
[----:B------:R-:W-:Y:S01]  /*2db0*/  SHF.R.S32.HI R13, RZ, 0x1f, R13 ;  /* 0x0000001fff0d7819 */ /* 0x000fe2000001140d */
[----:B------:R-:W-:-:S03]  /*2dc0*/  IMAD R9, R22, -0x18, R9 ;  /* 0xffffffe816097824 */ /* 0x000fc600078e0209 */
[----:B-1----:R-:W1:Y:S01]  /*2dd0*/  LDC.64 R6, c[0x0][0x390] ;  /* 0x0000e400ff067b82 */ /* 0x002e620000000a00 */
[----:B0-----:R-:W-:Y:S02]  /*2de0*/  LEA R8, R11, R8, 0x18 ;  /* 0x000000080b087211 */ /* 0x001fe400078ec0ff */
[----:B------:R-:W-:Y:S02]  /*2df0*/  MOV R11, UR41 ;  /* 0x00000029000b7c02 */ /* 0x000fe40008000f00 */
[--C-:B------:R-:W-:Y:S02]  /*2e00*/  IADD3 R0, PT, PT, R0, 0xc, R8.reuse ;  /* 0x0000000c00007810 */ /* 0x100fe40007ffe008 */
[----:B------:R-:W-:Y:S02]  /*2e10*/  IADD3 R8, PT, PT, R9, 0xc, R8 ;  /* 0x0000000c09087810 */ /* 0x000fe40007ffe008 */
[----:B------:R-:W-:-:S07]  /*2e20*/  SHF.R.S32.HI R9, RZ, 0x1f, R22 ;  /* 0x0000001fff097819 */ /* 0x000fce0000011416 */
.L_x_113:
[----:B------:R-:W-:-:S13]  /*2e30*/  ISETP.GE.AND P0, PT, R10, UR43, PT ;  /* 0x0000002b0a007c0c */ /* 0x000fda000bf06270 */
[----:B0-234-:R-:W0:Y:S01]  /*2e40*/  @!P0 LDC.64 R16, c[0x0][0x390] ;  /* 0x0000e400ff108b82 */ /* 0x01de220000000a00 */
[----:B------:R-:W5:Y:S04]  /*2e50*/  @!P0 LDS R23, [R0+-0xc] ;  /* 0xfffff40000178984 */ /* 0x000f680000000800 */
[----:B------:R-:W4:Y:S03]  /*2e60*/  @!P0 LDS R25, [R0+-0x8] ;  /* 0xfffff80000198984 */ /* 0x000f260000000800 */
[----:B------:R-:W2:Y:S01]  /*2e70*/  @!P0 LDC.64 R14, c[0x0][0x380] ;  /* 0x0000e000ff0e8b82 */ /* 0x000ea20000000a00 */
[----:B------:R-:W1:Y:S01]  /*2e80*/  @!P0 LDS R27, [R0+-0x4] ;  /* 0xfffffc00001b8984 */ /* 0x000e620000000800 */
[----:B0-----:R-:W-:-:S05]  /*2e90*/  @!P0 IMAD.WIDE R16, R12, 0x4, R16 ;  /* 0x000000040c108825 */ /* 0x001fca00078e0210 */
[----:B---3--:R-:W3:Y:S02]  /*2ea0*/  @!P0 LDG.E R18, desc[UR36][R16.64] ;  /* 0x0000002410128981 */ /* 0x008ee4000c1e1900 */
[----:B---3--:R-:W-:-:S04]  /*2eb0*/  @!P0 IMAD R19, R18, 0x3, RZ ;  /* 0x0000000312138824 */ /* 0x008fc800078e02ff */
[----:B--2---:R-:W-:-:S05]  /*2ec0*/  @!P0 IMAD.WIDE R18, R19, 0x4, R14 ;  /* 0x0000000413128825 */ /* 0x004fca00078e020e */
[----:B-----5:R0:W-:Y:S04]  /*2ed0*/  @!P0 STG.E desc[UR36][R18.64], R23 ;  /* 0x0000001712008986 */ /* 0x0201e8000c101924 */
[----:B------:R-:W2:Y:S02]  /*2ee0*/  @!P0 LDG.E R20, desc[UR36][R16.64] ;  /* 0x0000002410148981 */ /* 0x000ea4000c1e1900 */
[----:B--2---:R-:W-:-:S04]  /*2ef0*/  @!P0 IMAD R21, R20, 0x3, RZ ;  /* 0x0000000314158824 */ /* 0x004fc800078e02ff */
[----:B------:R-:W-:-:S05]  /*2f00*/  @!P0 IMAD.WIDE R20, R21, 0x4, R14 ;  /* 0x0000000415148825 */ /* 0x000fca00078e020e */
[----:B----4-:R0:W-:Y:S04]  /*2f10*/  @!P0 STG.E desc[UR36][R20.64+0x4], R25 ;  /* 0x0000041914008986 */ /* 0x0101e8000c101924 */
[----:B------:R-:W2:Y:S01]  /*2f20*/  @!P0 LDG.E R26, desc[UR36][R16.64] ;  /* 0x00000024101a8981 */ /* 0x000ea2000c1e1900 */
[----:B------:R-:W-:Y:S01]  /*2f30*/  ISETP.GE.AND P1, PT, R10, UR44, PT ;  /* 0x0000002c0a007c0c */ /* 0x000fe2000bf26270 */
[----:B--2---:R-:W-:Y:S02]  /*2f40*/  @!P0 IMAD R29, R26, 0x3, RZ ;  /* 0x000000031a1d8824 */ /* 0x004fe400078e02ff */
[----:B------:R-:W-:Y:S02]  /*2f50*/  VIADD R26, R10, 0x1 ;  /* 0x000000010a1a7836 */ /* 0x000fe40000000000 */
[----:B------:R-:W-:-:S03]  /*2f60*/  @!P0 IMAD.WIDE R14, R29, 0x4, R14 ;  /* 0x000000041d0e8825 */ /* 0x000fc600078e020e */
[C---:B------:R-:W-:Y:S02]  /*2f70*/  ISETP.GE.AND P2, PT, R26.reuse, UR43, PT ;  /* 0x0000002b1a007c0c */ /* 0x040fe4000bf46270 */
[----:B-1----:R0:W-:Y:S01]  /*2f80*/  @!P0 STG.E desc[UR36][R14.64+0x8], R27 ;  /* 0x0000081b0e008986 */ /* 0x0021e2000c101924 */
[----:B------:R-:W-:Y:S02]  /*2f90*/  ISETP.GE.AND P3, PT, R26, UR44, PT ;  /* 0x0000002c1a007c0c */ /* 0x000fe4000bf66270 */
[----:B------:R-:W-:Y:S11]  /*2fa0*/  @P1 BRA `(.L_x_110) ;  /* 0x0000000000401947 */ /* 0x000ff60003800000 */
[----:B0-----:R-:W-:Y:S01]  /*2fb0*/  IMAD.WIDE R14, R11, 0x4, R2 ;  /* 0x000000040b0e7825 */ /* 0x001fe200078e0202 */
[----:B------:R-:W0:Y:S04]  /*2fc0*/  LDS R23, [R8+-0xc] ;  /* 0xfffff40008177984 */ /* 0x000e280000000800 */
[----:B------:R-:W2:Y:S04]  /*2fd0*/  LDG.E R16, desc[UR36][R14.64] ;  /* 0x000000240e107981 */ /* 0x000ea8000c1e1900 */
[----:B------:R-:W1:Y:S04]  /*2fe0*/  LDS R25, [R8+-0x8] ;  /* 0xfffff80008197984 */ /* 0x000e680000000800 */
[----:B------:R-:W3:Y:S01]  /*2ff0*/  LDS R27, [R8+-0x4] ;  /* 0xfffffc00081b7984 */ /* 0x000ee20000000800 */
[----:B--2---:R-:W-:-:S04]  /*3000*/  IMAD R17, R16, 0x3, RZ ;  /* 0x0000000310117824 */ /* 0x004fc800078e02ff */
[----:B------:R-:W-:-:S05]  /*3010*/  IMAD.WIDE R16, R17, 0x4, R4 ;  /* 0x0000000411107825 */ /* 0x000fca00078e0204 */
[----:B0-----:R2:W-:Y:S04]  /*3020*/  STG.E desc[UR36][R16.64], R23 ;  /* 0x0000001710007986 */ /* 0x0015e8000c101924 */
[----:B------:R-:W4:Y:S02]  /*3030*/  LDG.E R18, desc[UR36][R14.64] ;  /* 0x000000240e127981 */ /* 0x000f24000c1e1900 */
[----:B----4-:R-:W-:-:S04]  /*3040*/  IMAD R19, R18, 0x3, RZ ;  /* 0x0000000312137824 */ /* 0x010fc800078e02ff */
[----:B------:R-:W-:-:S05]  /*3050*/  IMAD.WIDE R18, R19, 0x4, R4 ;  /* 0x0000000413127825 */ /* 0x000fca00078e0204 */
[----:B-1----:R2:W-:Y:S04]  /*3060*/  STG.E desc[UR36][R18.64+0x4], R25 ;  /* 0x0000041912007986 */ /* 0x0025e8000c101924 */
[----:B------:R-:W4:Y:S02]  /*3070*/  LDG.E R20, desc[UR36][R14.64] ;  /* 0x000000240e147981 */ /* 0x000f24000c1e1900 */
[----:B----4-:R-:W-:-:S04]  /*3080*/  IMAD R21, R20, 0x3, RZ ;  /* 0x0000000314157824 */ /* 0x010fc800078e02ff */
[----:B------:R-:W-:-:S05]  /*3090*/  IMAD.WIDE R20, R21, 0x4, R4 ;  /* 0x0000000415147825 */ /* 0x000fca00078e0204 */
[----:B---3--:R2:W-:Y:S02]  /*30a0*/  STG.E desc[UR36][R20.64+0x8], R27 ;  /* 0x0000081b14007986 */ /* 0x0085e4000c101924 */
.L_x_110:
[----:B------:R-:W-:Y:S05]  /*30b0*/  @P2 BRA `(.L_x_111) ;  /* 0x00000000004c2947 */ /* 0x000fea0003800000 */
[----:B0-----:R-:W-:Y:S01]  /*30c0*/  IADD3 R15, P0, PT, R22, R10, RZ ;  /* 0x0000000a160f7210 */ /* 0x001fe20007f1e0ff */
[----:B--2---:R-:W0:Y:S03]  /*30d0*/  LDS R23, [R0] ;  /* 0x0000000000177984 */ /* 0x004e260000000800 */
[----:B------:R-:W-:Y:S01]  /*30e0*/  LEA.HI.X.SX32 R16, R10, R9, 0x1, P0 ;  /* 0x000000090a107211 */ /* 0x000fe200000f0eff */
[----:B------:R-:W1:Y:S01]  /*30f0*/  LDS R25, [R0+0x4] ;  /* 0x0000040000197984 */ /* 0x000e620000000800 */
[----:B------:R-:W-:-:S03]  /*3100*/  LEA R14, P0, R15, R6, 0x2 ;  /* 0x000000060f0e7211 */ /* 0x000fc600078010ff */
[----:B------:R-:W2:Y:S01]  /*3110*/  LDS R27, [R0+0x8] ;  /* 0x00000800001b7984 */ /* 0x000ea20000000800 */
[----:B------:R-:W-:-:S05]  /*3120*/  LEA.HI.X R15, R15, R7, R16, 0x2, P0 ;  /* 0x000000070f0f7211 */ /* 0x000fca00000f1410 */
[----:B------:R-:W3:Y:S02]  /*3130*/  LDG.E R16, desc[UR36][R14.64+0x4] ;  /* 0x000004240e107981 */ /* 0x000ee4000c1e1900 */
[----:B---3--:R-:W-:-:S04]  /*3140*/  IMAD R17, R16, 0x3, RZ ;  /* 0x0000000310117824 */ /* 0x008fc800078e02ff */
        /* <DEDUP_REMOVED lines=9> */
[----:B--2---:R3:W-:Y:S02]  /*31e0*/  STG.E desc[UR36][R20.64+0x8], R27 ;  /* 0x0000081b14007986 */ /* 0x0047e4000c101924 */
.L_x_111:
[----:B------:R-:W-:Y:S05]  /*31f0*/  @P3 BRA `(.L_x_112) ;  /* 0x00000000004c3947 */ /* 0x000fea0003800000 */
[C---:B0-----:R-:W-:Y:S01]  /*3200*/  IADD3 R15, P0, PT, R10.reuse, UR41, RZ ;  /* 0x000000290a0f7c10 */ /* 0x041fe2000ff1e0ff */
[----:B--23--:R-:W0:Y:S03]  /*3210*/  LDS R23, [R8] ;  /* 0x0000000008177984 */ /* 0x00ce260000000800 */
        /* <DEDUP_REMOVED lines=9> */
[----:B------:R-:W3:Y:S02]  /*32b0*/  LDG.E R18, desc[UR36][R14.64+0x4] ;  /* 0x000004240e127981 */ /* 0x000ee4000c1e1900 */
[----:B---3--:R-:W-:-:S04]  /*32c0*/  IMAD R19, R18, 0x3, RZ ;  /* 0x0000000312137824 */ /* 0x008fc800078e02ff */
[----:B------:R-:W-:-:S05]  /*32d0*/  IMAD.WIDE R18, R19, 0x4, R4 ;  /* 0x0000000413127825 */ /* 0x000fca00078e0204 */
[----:B-1----:R4:W-:Y:S04]  /*32e0*/  STG.E desc[UR36][R18.64+0x4], R25 ;  /* 0x0000041912007986 */ /* 0x0029e8000c101924 */
[----:B------:R-:W3:Y:S02]  /*32f0*/  LDG.E R20, desc[UR36][R14.64+0x4] ;  /* 0x000004240e147981 */ /* 0x000ee4000c1e1900 */
[----:B---3--:R-:W-:-:S04]  /*3300*/  IMAD R21, R20, 0x3, RZ ;  /* 0x0000000314157824 */ /* 0x008fc800078e02ff */
[----:B------:R-:W-:-:S05]  /*3310*/  IMAD.WIDE R20, R21, 0x4, R4 ;  /* 0x0000000415147825 */ /* 0x000fca00078e0204 */
[----:B--2---:R4:W-:Y:S02]  /*3320*/  STG.E desc[UR36][R20.64+0x8], R27 ;  /* 0x0000081b14007986 */ /* 0x0049e4000c101924 */
.L_x_112:
[----:B------:R-:W-:Y:S01]  /*3330*/  IADD3 R10, PT, PT, R10, 0x2, RZ ;  /* 0x000000020a0a7810 */ /* 0x000fe20007ffe0ff */
[----:B------:R-:W-:Y:S01]  /*3340*/  VIADD R12, R12, 0x2 ;  /* 0x000000020c0c7836 */ /* 0x000fe20000000000 */
[----:B------:R-:W-:Y:S01]  /*3350*/  IADD3 R8, PT, PT, R8, 0x18, RZ ;  /* 0x0000001808087810 */ /* 0x000fe20007ffe0ff */
[----:B------:R-:W-:Y:S01]  /*3360*/  VIADD R11, R11, 0x2 ;  /* 0x000000020b0b7836 */ /* 0x000fe20000000000 */
[----:B------:R-:W-:Y:S01]  /*3370*/  ISETP.NE.AND P0, PT, R10, UR4, PT ;  /* 0x000000040a007c0c */ /* 0x000fe2000bf05270 */
[----:B------:R-:W-:-:S12]  /*3380*/  VIADD R0, R0, 0x18 ;  /* 0x0000001800007836 */ /* 0x000fd80000000000 */
[----:B------:R-:W-:Y:S05]  /*3390*/  @P0 BRA `(.L_x_113) ;  /* 0xfffffff800a40947 */ /* 0x000fea000383ffff */
.L_x_109:
[----:B------:R-:W-:-:S04]  /*33a0*/  LOP3.LUT R24, R24, 0x1, RZ, 0xc0, !PT ;  /* 0x0000000118187812 */ /* 0x000fc800078ec0ff */
[----:B------:R-:W-:-:S13]  /*33b0*/  ISETP.NE.U32.AND P0, PT, R24, 0x1, PT ;  /* 0x000000011800780c */ /* 0x000fda0003f05070 */
[----:B------:R-:W-:Y:S05]  /*33c0*/  @P0 EXIT ;  /* 0x000000000000094d */ /* 0x000fea0003800000 */
[----:B------:R-:W-:-:S05]  /*33d0*/  IMAD.U32 R0, RZ, RZ, UR4 ;  /* 0x00000004ff007e24 */ /* 0x000fca000f8e00ff */
[----:B------:R-:W-:-:S13]  /*33e0*/  ISETP.GE.AND P0, PT, R0, UR43, PT ;  /* 0x0000002b00007c0c */ /* 0x000fda000bf06270 */
[----:B------:R-:W-:Y:S05]  /*33f0*/  @P0 BRA `(.L_x_114) ;  /* 0x0000000000500947 */ /* 0x000fea0003800000 */
[----:B------:R-:W5:Y:S01]  /*3400*/  LDC.64 R2, c[0x0][0x390] ;  /* 0x0000e400ff027b82 */ /* 0x000f620000000a00 */
[----:B------:R-:W-:Y:S01]  /*3410*/  IADD3 R5, PT, PT, R22, UR4, RZ ;  /* 0x0000000416057c10 */ /* 0x000fe2000fffe0ff */
[----:B------:R-:W-:-:S06]  /*3420*/  UIMAD UR5, UR4, 0xc, UR45 ;  /* 0x0000000c040578a4 */ /* 0x000fcc000f8e022d */
[----:B--2---:R-:W2:Y:S03]  /*3430*/  LDC.64 R8, c[0x0][0x380] ;  /* 0x0000e000ff087b82 */ /* 0x004ea60000000a00 */
[----:B------:R-:W1:Y:S04]  /*3440*/  LDS R11, [UR5] ;  /* 0x00000005ff0b7984 */ /* 0x000e680008000800 */
[----:B------:R-:W3:Y:S04]  /*3450*/  LDS R13, [UR5+0x4] ;  /* 0x00000405ff0d7984 */ /* 0x000ee80008000800 */
[----:B0-----:R-:W0:Y:S01]  /*3460*/  LDS R15, [UR5+0x8] ;  /* 0x00000805ff0f7984 */ /* 0x001e220008000800 */
[----:B-----5:R-:W-:-:S05]  /*3470*/  IMAD.WIDE R2, R5, 0x4, R2 ;  /* 0x0000000405027825 */ /* 0x020fca00078e0202 */
[----:B------:R-:W5:Y:S02]  /*3480*/  LDG.E R0, desc[UR36][R2.64] ;  /* 0x0000002402007981 */ /* 0x000f64000c1e1900 */
[----:B-----5:R-:W-:-:S04]  /*3490*/  IMAD R5, R0, 0x3, RZ ;  /* 0x0000000300057824 */ /* 0x020fc800078e02ff */
[----:B--2---:R-:W-:-:S05]  /*34a0*/  IMAD.WIDE R4, R5, 0x4, R8 ;  /* 0x0000000405047825 */ /* 0x004fca00078e0208 */
[----:B-1----:R1:W-:Y:S04]  /*34b0*/  STG.E desc[UR36][R4.64], R11 ;  /* 0x0000000b04007986 */ /* 0x0023e8000c101924 */
[----:B------:R-:W2:Y:S02]  /*34c0*/  LDG.E R0, desc[UR36][R2.64] ;  /* 0x0000002402007981 */ /* 0x000ea4000c1e1900 */
[----:B--2---:R-:W-:-:S04]  /*34d0*/  IMAD R7, R0, 0x3, RZ ;  /* 0x0000000300077824 */ /* 0x004fc800078e02ff */
[----:B------:R-:W-:-:S05]  /*34e0*/  IMAD.WIDE R6, R7, 0x4, R8 ;  /* 0x0000000407067825 */ /* 0x000fca00078e0208 */
[----:B---3--:R1:W-:Y:S04]  /*34f0*/  STG.E desc[UR36][R6.64+0x4], R13 ;  /* 0x0000040d06007986 */ /* 0x0083e8000c101924 */
[----:B------:R-:W4:Y:S02]  /*3500*/  LDG.E R0, desc[UR36][R2.64] ;  /* 0x0000002402007981 */ /* 0x000f24000c1e1900 */
[----:B----4-:R-:W-:-:S04]  /*3510*/  IMAD R17, R0, 0x3, RZ ;  /* 0x0000000300117824 */ /* 0x010fc800078e02ff */
[----:B------:R-:W-:-:S05]  /*3520*/  IMAD.WIDE R8, R17, 0x4, R8 ;  /* 0x0000000411087825 */ /* 0x000fca00078e0208 */
[----:B0-----:R1:W-:Y:S02]  /*3530*/  STG.E desc[UR36][R8.64+0x8], R15 ;  /* 0x0000080f08007986 */ /* 0x0013e4000c101924 */
.L_x_114:
[----:B------:R-:W-:-:S06]  /*3540*/  UISETP.GE.AND UP0, UPT, UR4, UR44, UPT ;  /* 0x0000002c0400728c */ /* 0x000fcc000bf06270 */
[----:B------:R-:W-:-:S13]  /*3550*/  PLOP3.LUT P0, PT, PT, PT, UP0, 0x80, 0x8 ;  /* 0x000000000008781c */ /* 0x000fda0003f0f008 */
[----:B------:R-:W-:Y:S05]  /*3560*/  @P0 EXIT ;  /* 0x000000000000094d */ /* 0x000fea0003800000 */
[----:B------:R-:W5:Y:S01]  /*3570*/  LDC.64 R2, c[0x0][0x390] ;  /* 0x0000e400ff027b82 */ /* 0x000f620000000a00 */
[----:B-1----:R-:W-:-:S04]  /*3580*/  IMAD.U32 R5, RZ, RZ, UR4 ;  /* 0x00000004ff057e24 */ /* 0x002fc8000f8e00ff */
[----:B------:R-:W-:-:S03]  /*3590*/  VIADD R5, R5, UR41 ;  /* 0x0000002905057c36 */ /* 0x000fc60008000000 */
[----:B--2---:R-:W1:Y:S01]  /*35a0*/  LDC.64 R8, c[0x0][0x380] ;  /* 0x0000e000ff087b82 */ /* 0x004e620000000a00 */
[----:B-----5:R-:W-:-:S05]  /*35b0*/  IMAD.WIDE R2, R5, 0x4, R2 ;  /* 0x0000000405027825 */ /* 0x020fca00078e0202 */
[----:B------:R-:W2:Y:S01]  /*35c0*/  LDG.E R0, desc[UR36][R2.64] ;  /* 0x0000002402007981 */ /* 0x000ea2000c1e1900 */
[----:B------:R-:W-:-:S09]  /*35d0*/  UIMAD UR4, UR4, 0xc, UR46 ;  /* 0x0000000c040478a4 */ /* 0x000fd2000f8e022e */
[----:B------:R-:W5:Y:S04]  /*35e0*/  LDS R11, [UR4] ;  /* 0x00000004ff0b7984 */ /* 0x000f680008000800 */
[----:B------:R-:W3:Y:S04]  /*35f0*/  LDS R13, [UR4+0x4] ;  /* 0x00000404ff0d7984 */ /* 0x000ee80008000800 */
[----:B0-----:R-:W0:Y:S01]  /*3600*/  LDS R15, [UR4+0x8] ;  /* 0x00000804ff0f7984 */ /* 0x001e220008000800 */
[----:B--2---:R-:W-:-:S04]  /*3610*/  IMAD R5, R0, 0x3, RZ ;  /* 0x0000000300057824 */ /* 0x004fc800078e02ff */
[----:B-1----:R-:W-:-:S05]  /*3620*/  IMAD.WIDE R4, R5, 0x4, R8 ;  /* 0x0000000405047825 */ /* 0x002fca00078e0208 */
[----:B-----5:R-:W-:Y:S04]  /*3630*/  STG.E desc[UR36][R4.64], R11 ;  /* 0x0000000b04007986 */ /* 0x020fe8000c101924 */
[----:B------:R-:W2:Y:S02]  /*3640*/  LDG.E R0, desc[UR36][R2.64] ;  /* 0x0000002402007981 */ /* 0x000ea4000c1e1900 */
[----:B--2---:R-:W-:-:S04]  /*3650*/  IMAD R7, R0, 0x3, RZ ;  /* 0x0000000300077824 */ /* 0x004fc800078e02ff */
[----:B------:R-:W-:-:S05]  /*3660*/  IMAD.WIDE R6, R7, 0x4, R8 ;  /* 0x0000000407067825 */ /* 0x000fca00078e0208 */
[----:B---3--:R-:W-:Y:S04]  /*3670*/  STG.E desc[UR36][R6.64+0x4], R13 ;  /* 0x0000040d06007986 */ /* 0x008fe8000c101924 */
[----:B------:R-:W4:Y:S02]  /*3680*/  LDG.E R0, desc[UR36][R2.64] ;  /* 0x0000002402007981 */ /* 0x000f24000c1e1900 */
[----:B----4-:R-:W-:-:S04]  /*3690*/  IMAD R17, R0, 0x3, RZ ;  /* 0x0000000300117824 */ /* 0x010fc800078e02ff */
[----:B------:R-:W-:-:S05]  /*36a0*/  IMAD.WIDE R8, R17, 0x4, R8 ;  /* 0x0000000411087825 */ /* 0x000fca00078e0208 */
[----:B0-----:R-:W-:Y:S01]  /*36b0*/  STG.E desc[UR36][R8.64+0x8], R15 ;  /* 0x0000080f08007986 */ /* 0x001fe2000c101924 */
[----:B------:R-:W-:Y:S05]  /*36c0*/  EXIT ;  /* 0x000000000000794d */ /* 0x000fea0003800000 */
        .weak           $__internal_1_$__cuda_sm3x_div_rn_noftz_f32_slowpath
        .type           $__internal_1_$__cuda_sm3x_div_rn_noftz_f32_slowpath,@function
        .size           $__internal_1_$__cuda_sm3x_div_rn_noftz_f32_slowpath,($_Z19calcForces_interboxPfS_PiS0_S_iiiii$__internal_accurate_pow - $__internal_1_$__cuda_sm3x_div_rn_noftz_f32_slowpath)
$__internal_1_$__cuda_sm3x_div_rn_noftz_f32_slowpath:
[----:B------:R-:W-:Y:S01]  /*36d0*/  SHF.R.U32.HI R4, RZ, 0x17, R0 ;  /* 0x00000017ff047819 */ /* 0x000fe20000011600 */
[----:B------:R-:W-:Y:S01]  /*36e0*/  BSSY.RECONVERGENT B3, `(.L_x_115) ;  /* 0x0000063000037945 */ /* 0x000fe20003800200 */
[--C-:B------:R-:W-:Y:S01]  /*36f0*/  SHF.R.U32.HI R9, RZ, 0x17, R3.reuse ;  /* 0x00000017ff097819 */ /* 0x100fe20000011603 */
[----:B------:R-:W-:Y:S01]  /*3700*/  IMAD.MOV.U32 R8, RZ, RZ, R3 ;  /* 0x000000ffff087224 */ /* 0x000fe200078e0003 */
[----:B------:R-:W-:Y:S02]  /*3710*/  LOP3.LUT R4, R4, 0xff, RZ, 0xc0, !PT ;  /* 0x000000ff04047812 */ /* 0x000fe400078ec0ff */
[----:B------:R-:W-:Y:S02]  /*3720*/  LOP3.LUT R9, R9, 0xff, RZ, 0xc0, !PT ;  /* 0x000000ff09097812 */ /* 0x000fe400078ec0ff */
[----:B------:R-:W-:-:S03]  /*3730*/  IADD3 R7, PT, PT, R4, -0x1, RZ ;  /* 0xffffffff04077810 */ /* 0x000fc60007ffe0ff */
[----:B------:R-:W-:Y:S01]  /*3740*/  VIADD R10, R9, 0xffffffff ;  /* 0xffffffff090a7836 */ /* 0x000fe20000000000 */
[----:B------:R-:W-:-:S04]  /*3750*/  ISETP.GT.U32.AND P0, PT, R7, 0xfd, PT ;  /* 0x000000fd0700780c */ /* 0x000fc80003f04070 */
[----:B------:R-:W-:-:S13]  /*3760*/  ISETP.GT.U32.OR P0, PT, R10, 0xfd, P0 ;  /* 0x000000fd0a00780c */ /* 0x000fda0000704470 */
[----:B------:R-:W-:Y:S01]  /*3770*/  @!P0 MOV R5, RZ ;  /* 0x000000ff00058202 */ /* 0x000fe20000000f00 */
[----:B------:R-:W-:Y:S06]  /*3780*/  @!P0 BRA `(.L_x_116) ;  /* 0x00000000005c8947 */ /* 0x000fec0003800000 */
[----:B------:R-:W-:Y:S02]  /*3790*/  FSETP.GTU.FTZ.AND P0, PT, |R3|, +INF , PT ;  /* 0x7f8000000300780b */ /* 0x000fe40003f1c200 */
[----:B------:R-:W-:-:S04]  /*37a0*/  FSETP.GTU.FTZ.AND P1, PT, |R0|, +INF , PT ;  /* 0x7f8000000000780b */ /* 0x000fc80003f3c200 */
[----:B------:R-:W-:-:S13]  /*37b0*/  PLOP3.LUT P0, PT, P0, P1, PT, 0xf8, 0x8f ;  /* 0x00000000008f781c */ /* 0x000fda0000703f70 */
[----:B------:R-:W-:Y:S05]  /*37c0*/  @P0 BRA `(.L_x_117) ;  /* 0x00000004004c0947 */ /* 0x000fea0003800000 */
[----:B------:R-:W-:-:S13]  /*37d0*/  LOP3.LUT P0, RZ, R0, 0x7fffffff, R8, 0xc8, !PT ;  /* 0x7fffffff00ff7812 */ /* 0x000fda000780c808 */
[----:B------:R-:W-:Y:S05]  /*37e0*/  @!P0 BRA `(.L_x_118) ;  /* 0x00000004003c8947 */ /* 0x000fea0003800000 */
[C---:B------:R-:W-:Y:S02]  /*37f0*/  FSETP.NEU.FTZ.AND P0, PT, |R3|.reuse, +INF , PT ;  /* 0x7f8000000300780b */ /* 0x040fe40003f1d200 */
        /* <DEDUP_REMOVED lines=11> */
[----:B------:R-:W-:Y:S02]  /*38b0*/  @P0 IMAD.MOV.U32 R5, RZ, RZ, RZ ;  /* 0x000000ffff050224 */ /* 0x000fe400078e00ff */
[----:B------:R-:W-:Y:S01]  /*38c0*/  @!P0 FFMA R8, R3, 1.84467440737095516160e+19, RZ ;  /* 0x5f80000003088823 */ /* 0x000fe200000000ff */
[----:B------:R-:W-:Y:S02]  /*38d0*/  @!P0 IMAD.MOV.U32 R5, RZ, RZ, -0x40 ;  /* 0xffffffc0ff058424 */ /* 0x000fe400078e00ff */
[----:B------:R-:W-:-:S03]  /*38e0*/  @!P1 FFMA R0, R0, 1.84467440737095516160e+19, RZ ;  /* 0x5f80000000009823 */ /* 0x000fc600000000ff */
[----:B------:R-:W-:-:S07]  /*38f0*/  @!P1 IADD3 R5, PT, PT, R5, 0x40, RZ ;  /* 0x0000004005059810 */ /* 0x000fce0007ffe0ff */
.L_x_116:
[----:B------:R-:W-:Y:S01]  /*3900*/  LEA R3, R4, 0xc0800000, 0x17 ;  /* 0xc080000004037811 */ /* 0x000fe200078eb8ff */
[----:B------:R-:W-:Y:S04]  /*3910*/  BSSY.RECONVERGENT B4, `(.L_x_121) ;  /* 0x0000036000047945 */ /* 0x000fe80003800200 */
[----:B------:R-:W-:Y:S02]  /*3920*/  IMAD.IADD R14, R0, 0x1, -R3 ;  /* 0x00000001000e7824 */ /* 0x000fe400078e0a03 */
[----:B------:R-:W-:Y:S02]  /*3930*/  VIADD R3, R9, 0xffffff81 ;  /* 0xffffff8109037836 */ /* 0x000fe40000000000 */
[----:B------:R-:W0:Y:S01]  /*3940*/  MUFU.RCP R10, R14 ;  /* 0x0000000e000a7308 */ /* 0x000e220000001000 */
[----:B------:R-:W-:Y:S01]  /*3950*/  FADD.FTZ R7, -R14, -RZ ;  /* 0x800000ff0e077221 */ /* 0x000fe20000010100 */
[C---:B------:R-:W-:Y:S01]  /*3960*/  IMAD R0, R3.reuse, -0x800000, R8 ;  /* 0xff80000003007824 */ /* 0x040fe200078e0208 */
[----:B------:R-:W-:-:S04]  /*3970*/  IADD3 R4, PT, PT, R3, 0x7f, -R4 ;  /* 0x0000007f03047810 */ /* 0x000fc80007ffe804 */
[----:B------:R-:W-:Y:S01]  /*3980*/  IADD3 R5, PT, PT, R4, R5, RZ ;  /* 0x0000000504057210 */ /* 0x000fe20007ffe0ff */
[----:B0-----:R-:W-:-:S04]  /*3990*/  FFMA R9, R10, R7, 1 ;  /* 0x3f8000000a097423 */ /* 0x001fc80000000007 */
[----:B------:R-:W-:-:S04]  /*39a0*/  FFMA R9, R10, R9, R10 ;  /* 0x000000090a097223 */ /* 0x000fc8000000000a */
[----:B------:R-:W-:-:S04]  /*39b0*/  FFMA R8, R0, R9, RZ ;  /* 0x0000000900087223 */ /* 0x000fc800000000ff */
[----:B------:R-:W-:-:S04]  /*39c0*/  FFMA R10, R7, R8, R0 ;  /* 0x00000008070a7223 */ /* 0x000fc80000000000 */
[----:B------:R-:W-:-:S04]  /*39d0*/  FFMA R8, R9, R10, R8 ;  /* 0x0000000a09087223 */ /* 0x000fc80000000008 */
[----:B------:R-:W-:-:S04]  /*39e0*/  FFMA R7, R7, R8, R0 ;  /* 0x0000000807077223 */ /* 0x000fc80000000000 */
[----:B------:R-:W-:-:S05]  /*39f0*/  FFMA R0, R9, R7, R8 ;  /* 0x0000000709007223 */ /* 0x000fca0000000008 */
[----:B------:R-:W-:-:S04]  /*3a00*/  SHF.R.U32.HI R3, RZ, 0x17, R0 ;  /* 0x00000017ff037819 */ /* 0x000fc80000011600 */
[----:B------:R-:W-:-:S05]  /*3a10*/  LOP3.LUT R4, R3, 0xff, RZ, 0xc0, !PT ;  /* 0x000000ff03047812 */ /* 0x000fca00078ec0ff */
[----:B------:R-:W-:-:S04]  /*3a20*/  IMAD.IADD R3, R4, 0x1, R5 ;  /* 0x0000000104037824 */ /* 0x000fc800078e0205 */
        /* <DEDUP_REMOVED lines=28> */
[----:B------:R-:W-:-:S05]  /*3bf0*/  LOP3.LUT R4, R4, R3, RZ, 0xc0, !PT ;  /* 0x0000000304047212 */ /* 0x000fca00078ec0ff */
[----:B------:R-:W-:-:S05]  /*3c00*/  IMAD.IADD R5, R5, 0x1, R4 ;  /* 0x0000000105057824 */ /* 0x000fca00078e0204 */
[----:B------:R-:W-:Y:S01]  /*3c10*/  LOP3.LUT R0, R5, R0, RZ, 0xfc, !PT ;  /* 0x0000000005007212 */ /* 0x000fe200078efcff */
[----:B------:R-:W-:Y:S06]  /*3c20*/  BRA `(.L_x_124) ;  /* 0x0000000000107947 */ /* 0x000fec0003800000 */
.L_x_123:
[----:B------:R-:W-:-:S04]  /*3c30*/  LOP3.LUT R0, R0, 0x80000000, RZ, 0xc0, !PT ;  /* 0x8000000000007812 */ /* 0x000fc800078ec0ff */
[----:B------:R-:W-:Y:S01]  /*3c40*/  LOP3.LUT R0, R0, 0x7f800000, RZ, 0xfc, !PT ;  /* 0x7f80000000007812 */ /* 0x000fe200078efcff */
[----:B------:R-:W-:Y:S06]  /*3c50*/  BRA `(.L_x_124) ;  /* 0x0000000000047947 */ /* 0x000fec0003800000 */
.L_x_122:
[----:B------:R-:W-:-:S07]  /*3c60*/  LEA R0, R5, R0, 0x17 ;  /* 0x0000000005007211 */ /* 0x000fce00078eb8ff */
.L_x_124:
[----:B------:R-:W-:Y:S05]  /*3c70*/  BSYNC.RECONVERGENT B4 ;  /* 0x0000000000047941 */ /* 0x000fea0003800200 */
.L_x_121:
[----:B------:R-:W-:Y:S05]  /*3c80*/  BRA `(.L_x_125) ;  /* 0x0000000000207947 */ /* 0x000fea0003800000 */
.L_x_120:
[----:B------:R-:W-:-:S04]  /*3c90*/  LOP3.LUT R0, R0, 0x80000000, R8, 0x48, !PT ;  /* 0x8000000000007812 */ /* 0x000fc800078e4808 */
[----:B------:R-:W-:Y:S01]  /*3ca0*/  LOP3.LUT R0, R0, 0x7f800000, RZ, 0xfc, !PT ;  /* 0x7f80000000007812 */ /* 0x000fe200078efcff */
[----:B------:R-:W-:Y:S06]  /*3cb0*/  BRA `(.L_x_125) ;  /* 0x0000000000147947 */ /* 0x000fec0003800000 */
.L_x_119:
[----:B------:R-:W-:Y:S01]  /*3cc0*/  LOP3.LUT R0, R0, 0x80000000, R8, 0x48, !PT ;  /* 0x8000000000007812 */ /* 0x000fe200078e4808 */
[----:B------:R-:W-:Y:S06]  /*3cd0*/  BRA `(.L_x_125) ;  /* 0x00000000000c7947 */ /* 0x000fec0003800000 */
.L_x_118:
[----:B------:R-:W0:Y:S01]  /*3ce0*/  MUFU.RSQ R0, -QNAN ;  /* 0xffc0000000007908 */ /* 0x000e220000001400 */
[----:B------:R-:W-:Y:S05]  /*3cf0*/  BRA `(.L_x_125) ;  /* 0x0000000000047947 */ /* 0x000fea0003800000 */
.L_x_117:
[----:B------:R-:W-:-:S07]  /*3d00*/  FADD.FTZ R0, R3, R0 ;  /* 0x0000000003007221 */ /* 0x000fce0000010000 */
.L_x_125:
[----:B------:R-:W-:Y:S05]  /*3d10*/  BSYNC.RECONVERGENT B3 ;  /* 0x0000000000037941 */ /* 0x000fea0003800200 */
.L_x_115:
[----:B------:R-:W-:Y:S02]  /*3d20*/  IMAD.MOV.U32 R4, RZ, RZ, R6 ;  /* 0x000000ffff047224 */ /* 0x000fe400078e0006 */
[----:B------:R-:W-:-:S04]  /*3d30*/  IMAD.MOV.U32 R5, RZ, RZ, 0x0 ;  /* 0x00000000ff057424 */ /* 0x000fc800078e00ff */
[----:B0-----:R-:W-:Y:S05]  /*3d40*/  RET.REL.NODEC R4 `(_Z19calcForces_interboxPfS_PiS0_S_iiiii) ;  /* 0xffffffc004ac7950 */ /* 0x001fea0003c3ffff */
        .type           $_Z19calcForces_interboxPfS_PiS0_S_iiiii$__internal_accurate_pow,@function
        .size           $_Z19calcForces_interboxPfS_PiS0_S_iiiii$__internal_accurate_pow,(.L_x_182 - $_Z19calcForces_interboxPfS_PiS0_S_iiiii$__internal_accurate_pow)
$_Z19calcForces_interboxPfS_PiS0_S_iiiii$__internal_accurate_pow:
[----:B------:R-:W-:Y:S01]  /*3d50*/  ISETP.GT.U32.AND P1, PT, R39, 0xfffff, PT ;  /* 0x000fffff2700780c */ /* 0x000fe20003f24070 */
[----:B------:R-:W-:Y:S01]  /*3d60*/  IMAD.MOV.U32 R8, RZ, RZ, RZ ;  /* 0x000000ffff087224 */ /* 0x000fe200078e00ff */
[----:B------:R-:W-:Y:S01]  /*3d70*/  MOV R5, R39 ;  /* 0x0000002700057202 */ /* 0x000fe20000000f00 */
[----:B------:R-:W-:Y:S01]  /*3d80*/  UMOV UR4, 0x7d2cafe2 ;  /* 0x7d2cafe200047882 */ /* 0x000fe20000000000 */
[----:B------:R-:W-:Y:S01]  /*3d90*/  UMOV UR5, 0x3eb0f5ff ;  /* 0x3eb0f5ff00057882 */ /* 0x000fe20000000000 */
[----:B------:R-:W-:Y:S01]  /*3da0*/  SHF.R.U32.HI R39, RZ, 0x14, R39 ;  /* 0x00000014ff277819 */ /* 0x000fe20000011627 */
[----:B------:R-:W-:Y:S01]  /*3db0*/  UMOV UR6, 0x3b39803f ;  /* 0x3b39803f00067882 */ /* 0x000fe20000000000 */
[----:B------:R-:W-:-:S06]  /*3dc0*/  UMOV UR7, 0x3c7abc9e ;  /* 0x3c7abc9e00077882 */ /* 0x000fcc0000000000 */
[----:B------:R-:W-:-:S10]  /*3dd0*/  @!P1 DMUL R20, R4, 1.80143985094819840000e+16 ;  /* 0x4350000004149828 */ /* 0x000fd40000000000 */
[----:B------:R-:W-:Y:S01]  /*3de0*/  @!P1 IMAD.MOV.U32 R5, RZ, RZ, R21 ;  /* 0x000000ffff059224 */ /* 0x000fe200078e0015 */
[----:B------:R-:W-:Y:S01]  /*3df0*/  @!P1 LEA.HI R39, R21, 0xffffffca, RZ, 0xc ;  /* 0xffffffca15279811 */ /* 0x000fe200078f60ff */
[----:B------:R-:W-:-:S03]  /*3e00*/  @!P1 IMAD.MOV.U32 R4, RZ, RZ, R20 ;  /* 0x000000ffff049224 */ /* 0x000fc600078e0014 */
[----:B------:R-:W-:Y:S02]  /*3e10*/  LOP3.LUT R5, R5, 0x800fffff, RZ, 0xc0, !PT ;  /* 0x800fffff05057812 */ /* 0x000fe400078ec0ff */
[----:B------:R-:W-:Y:S02]  /*3e20*/  MOV R6, R4 ;  /* 0x0000000400067202 */ /* 0x000fe40000000f00 */
[----:B------:R-:W-:-:S04]  /*3e30*/  LOP3.LUT R5, R5, 0x3ff00000, RZ, 0xfc, !PT ;  /* 0x3ff0000005057812 */ /* 0x000fc800078efcff */
[----:B------:R-:W-:Y:S01]  /*3e40*/  ISETP.GE.U32.AND P2, PT, R5, 0x3ff6a09f, PT ;  /* 0x3ff6a09f0500780c */ /* 0x000fe20003f46070 */
[----:B------:R-:W-:-:S12]  /*3e50*/  IMAD.MOV.U32 R7, RZ, RZ, R5 ;  /* 0x000000ffff077224 */ /* 0x000fd800078e0005 */
[----:B------:R-:W-:-:S05]  /*3e60*/  @P2 VIADD R4, R7, 0xfff00000 ;  /* 0xfff0000007042836 */ /* 0x000fca0000000000 */
[----:B------:R-:W-:-:S06]  /*3e70*/  @P2 MOV R7, R4 ;  /* 0x0000000400072202 */ /* 0x000fcc0000000f00 */
[C---:B------:R-:W-:Y:S02]  /*3e80*/  DADD R12, R6.reuse, 1 ;  /* 0x3ff00000060c7429 */ /* 0x040fe40000000000 */
[----:B------:R-:W-:-:S04]  /*3e90*/  DADD R6, R6, -1 ;  /* 0xbff0000006067429 */ /* 0x000fc80000000000 */
[----:B------:R-:W0:Y:S02]  /*3ea0*/  MUFU.RCP64H R9, R13 ;  /* 0x0000000d00097308 */ /* 0x000e240000001800 */
[----:B0-----:R-:W-:-:S08]  /*3eb0*/  DFMA R4, -R12, R8, 1 ;  /* 0x3ff000000c04742b */ /* 0x001fd00000000108 */
[----:B------:R-:W-:-:S08]  /*3ec0*/  DFMA R4, R4, R4, R4 ;  /* 0x000000040404722b */ /* 0x000fd00000000004 */
[----:B------:R-:W-:Y:S01]  /*3ed0*/  DFMA R4, R8, R4, R8 ;  /* 0x000000040804722b */ /* 0x000fe20000000008 */
[----:B------:R-:W-:Y:S01]  /*3ee0*/  IMAD.MOV.U32 R8, RZ, RZ, 0x41ad3b5a ;  /* 0x41ad3b5aff087424 */ /* 0x000fe200078e00ff */
[----:B------:R-:W-:-:S06]  /*3ef0*/  MOV R9, 0x3ed0f5d2 ;  /* 0x3ed0f5d200097802 */ /* 0x000fcc0000000f00 */
[----:B------:R-:W-:-:S08]  /*3f00*/  DMUL R16, R6, R4 ;  /* 0x0000000406107228 */ /* 0x000fd00000000000 */
[----:B------:R-:W-:-:S08]  /*3f10*/  DFMA R16, R6, R4, R16 ;  /* 0x000000040610722b */ /* 0x000fd00000000010 */
[----:B------:R-:W-:Y:S02]  /*3f20*/  DMUL R10, R16, R16 ;  /* 0x00000010100a7228 */ /* 0x000fe40000000000 */
[----:B------:R-:W-:-:S06]  /*3f30*/  DADD R14, R6, -R16 ;  /* 0x00000000060e7229 */ /* 0x000fcc0000000810 */
[----:B------:R-:W-:Y:S01]  /*3f40*/  DFMA R8, R10, UR4, R8 ;  /* 0x000000040a087c2b */ /* 0x000fe20008000008 */
[----:B------:R-:W-:Y:S01]  /*3f50*/  UMOV UR4, 0x75488a3f ;  /* 0x75488a3f00047882 */ /* 0x000fe20000000000 */
[----:B------:R-:W-:Y:S01]  /*3f60*/  UMOV UR5, 0x3ef3b20a ;  /* 0x3ef3b20a00057882 */ /* 0x000fe20000000000 */
[----:B------:R-:W-:-:S05]  /*3f70*/  DADD R14, R14, R14 ;  /* 0x000000000e0e7229 */ /* 0x000fca000000000e */
[----:B------:R-:W-:Y:S01]  /*3f80*/  DFMA R8, R10, R8, UR4 ;  /* 0x000000040a087e2b */ /* 0x000fe20008000008 */
[----:B------:R-:W-:Y:S01]  /*3f90*/  UMOV UR4, 0xe4faecd5 ;  /* 0xe4faecd500047882 */ /* 0x000fe20000000000 */
[----:B------:R-:W-:Y:S01]  /*3fa0*/  UMOV UR5, 0x3f1745cd ;  /* 0x3f1745cd00057882 */ /* 0x000fe20000000000 */
[----:B------:R-:W-:-:S05]  /*3fb0*/  DFMA R14, R6, -R16, R14 ;  /* 0x80000010060e722b */ /* 0x000fca000000000e */
[----:B------:R-:W-:Y:S01]  /*3fc0*/  DFMA R8, R10, R8, UR4 ;  /* 0x000000040a087e2b */ /* 0x000fe20008000008 */
[----:B------:R-:W-:Y:S01]  /*3fd0*/  UMOV UR4, 0x258a578b ;  /* 0x258a578b00047882 */ /* 0x000fe20000000000 */
[----:B------:R-:W-:Y:S01]  /*3fe0*/  UMOV UR5, 0x3f3c71c7 ;  /* 0x3f3c71c700057882 */ /* 0x000fe20000000000 */
[----:B------:R-:W-:Y:S02]  /*3ff0*/  DMUL R14, R4, R14 ;  /* 0x0000000e040e7228 */ /* 0x000fe40000000000 */
[----:B------:R-:W-:-:S03]  /*4000*/  DMUL R4, R16, R16 ;  /* 0x0000001010047228 */ /* 0x000fc60000000000 */
[----:B------:R-:W-:Y:S01]  /*4010*/  DFMA R8, R10, R8, UR4 ;  /* 0x000000040a087e2b */ /* 0x000fe20008000008 */
[----:B------:R-:W-:Y:S01]  /*4020*/  UMOV UR4, 0x9242b910 ;  /* 0x9242b91000047882 */ /* 0x000fe20000000000 */
[----:B------:R-:W-:-:S06]  /*4030*/  UMOV UR5, 0x3f624924 ;  /* 0x3f62492400057882 */ /* 0x000fcc0000000000 */
[----:B------:R-:W-:Y:S01]  /*4040*/  DFMA R8, R10, R8, UR4 ;  /* 0x000000040a087e2b */ /* 0x000fe20008000008 */
[----:B------:R-:W-:Y:S01]  /*4050*/  UMOV UR4, 0x99999dfb ;  /* 0x99999dfb00047882 */ /* 0x000fe20000000000 */
[----:B------:R-:W-:-:S06]  /*4060*/  UMOV UR5, 0x3f899999 ;  /* 0x3f89999900057882 */ /* 0x000fcc0000000000 */
[----:B------:R-:W-:Y:S01]  /*4070*/  DFMA R8, R10, R8, UR4 ;  /* 0x000000040a087e2b */ /* 0x000fe20008000008 */
[----:B------:R-:W-:Y:S01]  /*4080*/  UMOV UR4, 0x55555555 ;  /* 0x5555555500047882 */ /* 0x000fe20000000000 */
[----:B------:R-:W-:-:S06]  /*4090*/  UMOV UR5, 0x3fb55555 ;  /* 0x3fb5555500057882 */ /* 0x000fcc0000000000 */
[----:B------:R-:W-:-:S08]  /*40a0*/  DFMA R12, R10, R8, UR4 ;  /* 0x000000040a0c7e2b */ /* 0x000fd00008000008 */
[----:B------:R-:W-:Y:S01]  /*40b0*/  DADD R6, -R12, UR4 ;  /* 0x000000040c067e29 */ /* 0x000fe20008000100 */
[----:B------:R-:W-:Y:S01]  /*40c0*/  UMOV UR4, 0xb9e7b0 ;  /* 0x00b9e7b000047882 */ /* 0x000fe20000000000 */
[----:B------:R-:W-:-:S06]  /*40d0*/  UMOV UR5, 0x3c46a4cb ;  /* 0x3c46a4cb00057882 */ /* 0x000fcc0000000000 */
[----:B------:R-:W-:Y:S02]  /*40e0*/  DFMA R6, R10, R8, R6 ;  /* 0x000000080a06722b */ /* 0x000fe40000000006 */
[----:B------:R-:W-:Y:S01]  /*40f0*/  DFMA R8, R16, R16, -R4 ;  /* 0x000000101008722b */ /* 0x000fe20000000804 */
[----:B------:R-:W-:Y:S02]  /*4100*/  VIADD R11, R15, 0x100000 ;  /* 0x001000000f0b7836 */ /* 0x000fe40000000000 */
[----:B------:R-:W-:-:S03]  /*4110*/  IMAD.MOV.U32 R10, RZ, RZ, R14 ;  /* 0x000000ffff0a7224 */ /* 0x000fc600078e000e */
[----:B------:R-:W-:Y:S01]  /*4120*/  DADD R20, R6, -UR4 ;  /* 0x8000000406147e29 */ /* 0x000fe20008000000 */
[----:B------:R-:W-:Y:S01]  /*4130*/  UMOV UR4, 0x80000000 ;  /* 0x8000000000047882 */ /* 0x000fe20000000000 */
[----:B------:R-:W-:Y:S01]  /*4140*/  UMOV UR5, 0x43300000 ;  /* 0x4330000000057882 */ /* 0x000fe20000000000 */
[C---:B------:R-:W-:Y:S02]  /*4150*/  DFMA R8, R16.reuse, R10, R8 ;  /* 0x0000000a1008722b */ /* 0x040fe40000000008 */
[----:B------:R-:W-:-:S08]  /*4160*/  DMUL R10, R16, R4 ;  /* 0x00000004100a7228 */ /* 0x000fd00000000000 */
[----:B------:R-:W-:-:S08]  /*4170*/  DFMA R6, R16, R4, -R10 ;  /* 0x000000041006722b */ /* 0x000fd0000000080a */
[----:B------:R-:W-:Y:S02]  /*4180*/  DFMA R6, R14, R4, R6 ;  /* 0x000000040e06722b */ /* 0x000fe40000000006 */
[----:B------:R-:W-:-:S06]  /*4190*/  DADD R4, R12, R20 ;  /* 0x000000000c047229 */ /* 0x000fcc0000000014 */
[----:B------:R-:W-:Y:S02]  /*41a0*/  DFMA R6, R16, R8, R6 ;  /* 0x000000081006722b */ /* 0x000fe40000000006 */
[----:B------:R-:W-:Y:S02]  /*41b0*/  DADD R12, R12, -R4 ;  /* 0x000000000c0c7229 */ /* 0x000fe40000000804 */
[----:B------:R-:W-:-:S06]  /*41c0*/  DMUL R8, R4, R10 ;  /* 0x0000000a04087228 */ /* 0x000fcc0000000000 */
[----:B------:R-:W-:Y:S02]  /*41d0*/  DADD R20, R20, R12 ;  /* 0x0000000014147229 */ /* 0x000fe4000000000c */
[----:B------:R-:W-:-:S08]  /*41e0*/  DFMA R12, R4, R10, -R8 ;  /* 0x0000000a040c722b */ /* 0x000fd00000000808 */
[----:B------:R-:W-:-:S08]  /*41f0*/  DFMA R6, R4, R6, R12 ;  /* 0x000000060406722b */ /* 0x000fd0000000000c */
[----:B------:R-:W-:-:S08]  /*4200*/  DFMA R20, R20, R10, R6 ;  /* 0x0000000a1414722b */ /* 0x000fd00000000006 */
[----:B------:R-:W-:-:S08]  /*4210*/  DADD R4, R8, R20 ;  /* 0x0000000008047229 */ /* 0x000fd00000000014 */
[--C-:B------:R-:W-:Y:S02]  /*4220*/  DADD R6, R16, R4.reuse ;  /* 0x0000000010067229 */ /* 0x100fe40000000004 */
[----:B------:R-:W-:-:S06]  /*4230*/  DADD R8, R8, -R4 ;  /* 0x0000000008087229 */ /* 0x000fcc0000000804 */
[----:B------:R-:W-:Y:S02]  /*4240*/  DADD R16, R16, -R6 ;  /* 0x0000000010107229 */ /* 0x000fe40000000806 */
[----:B------:R-:W-:-:S06]  /*4250*/  DADD R8, R20, R8 ;  /* 0x0000000014087229 */ /* 0x000fcc0000000008 */
[----:B------:R-:W-:Y:S01]  /*4260*/  DADD R16, R4, R16 ;  /* 0x0000000004107229 */ /* 0x000fe20000000010 */
[C---:B------:R-:W-:Y:S01]  /*4270*/  IADD3 R4, PT, PT, R39.reuse, -0x3ff, RZ ;  /* 0xfffffc0127047810 */ /* 0x040fe20007ffe0ff */
[----:B------:R-:W-:Y:S02]  /*4280*/  @P2 VIADD R4, R39, 0xfffffc02 ;  /* 0xfffffc0227042836 */ /* 0x000fe40000000000 */
[----:B------:R-:W-:-:S04]  /*4290*/  IMAD.MOV.U32 R5, RZ, RZ, 0x43300000 ;  /* 0x43300000ff057424 */ /* 0x000fc800078e00ff */
[----:B------:R-:W-:Y:S01]  /*42a0*/  DADD R8, R8, R16 ;  /* 0x0000000008087229 */ /* 0x000fe20000000010 */
[----:B------:R-:W-:-:S06]  /*42b0*/  LOP3.LUT R4, R4, 0x80000000, RZ, 0x3c, !PT ;  /* 0x8000000004047812 */ /* 0x000fcc00078e3cff */
[----:B------:R-:W-:Y:S01]  /*42c0*/  DADD R4, R4, -UR4 ;  /* 0x8000000404047e29 */ /* 0x000fe20008000000 */
[----:B------:R-:W-:Y:S01]  /*42d0*/  UMOV UR4, 0xfefa39ef ;  /* 0xfefa39ef00047882 */ /* 0x000fe20000000000 */
[----:B------:R-:W-:Y:S01]  /*42e0*/  DADD R14, R14, R8 ;  /* 0x000000000e0e7229 */ /* 0x000fe20000000008 */
[----:B------:R-:W-:-:S07]  /*42f0*/  UMOV UR5, 0x3fe62e42 ;  /* 0x3fe62e4200057882 */ /* 0x000fce0000000000 */
[----:B------:R-:W-:-:S08]  /*4300*/  DADD R10, R6, R14 ;  /* 0x00000000060a7229 */ /* 0x000fd0000000000e */
[--C-:B------:R-:W-:Y:S02]  /*4310*/  DFMA R8, R4, UR4, R10.reuse ;  /* 0x0000000404087c2b */ /* 0x100fe4000800000a */
[----:B------:R-:W-:-:S06]  /*4320*/  DADD R12, R6, -R10 ;  /* 0x00000000060c7229 */ /* 0x000fcc000000080a */
[----:B------:R-:W-:Y:S02]  /*4330*/  DFMA R6, R4, -UR4, R8 ;  /* 0x8000000404067c2b */ /* 0x000fe40008000008 */
[----:B------:R-:W-:-:S06]  /*4340*/  DADD R12, R14, R12 ;  /* 0x000000000e0c7229 */ /* 0x000fcc000000000c */
[----:B------:R-:W-:Y:S01]  /*4350*/  DADD R10, -R10, R6 ;  /* 0x000000000a0a7229 */ /* 0x000fe20000000106 */
[----:B------:R-:W-:Y:S01]  /*4360*/  IMAD.MOV.U32 R7, RZ, RZ, R3 ;  /* 0x000000ffff077224 */ /* 0x000fe200078e0003 */
[----:B------:R-:W-:-:S03]  /*4370*/  MOV R6, UR38 ;  /* 0x0000002600067c02 */ /* 0x000fc60008000f00 */
[----:B------:R-:W-:-:S03]  /*4380*/  IMAD.SHL.U32 R3, R7, 0x2, RZ ;  /* 0x0000000207037824 */ /* 0x000fc600078e00ff */
[----:B------:R-:W-:Y:S02]  /*4390*/  DADD R10, R12, -R10 ;  /* 0x000000000c0a7229 */ /* 0x000fe4000000080a */
[----:B------:R-:W-:-:S06]  /*43a0*/  ISETP.GT.U32.AND P1, PT, R3, -0x2000001, PT ;  /* 0xfdffffff0300780c */ /* 0x000fcc0003f24070 */
[----:B------:R-:W-:Y:S01]  /*43b0*/  DFMA R10, R4, UR6, R10 ;  /* 0x00000006040a7c2b */ /* 0x000fe2000800000a */
[----:B------:R-:W-:-:S04]  /*43c0*/  LOP3.LUT R4, R7, 0xff0fffff, RZ, 0xc0, !PT ;  /* 0xff0fffff07047812 */ /* 0x000fc800078ec0ff */
[----:B------:R-:W-:-:S03]  /*43d0*/  SEL R7, R4, R7, P1 ;  /* 0x0000000704077207 */ /* 0x000fc60000800000 */
[----:B------:R-:W-:-:S08]  /*43e0*/  DADD R12, R8, R10 ;  /* 0x00000000080c7229 */ /* 0x000fd0000000000a */
[----:B------:R-:W-:Y:S02]  /*43f0*/  DADD R4, R8, -R12 ;  /* 0x0000000008047229 */ /* 0x000fe4000000080c */
[----:B------:R-:W-:-:S06]  /*4400*/  DMUL R8, R12, R6 ;  /* 0x000000060c087228 */ /* 0x000fcc0000000000 */
[----:B------:R-:W-:Y:S02]  /*4410*/  DADD R10, R10, R4 ;  /* 0x000000000a0a7229 */ /* 0x000fe40000000004 */
[----:B------:R-:W-:Y:S01]  /*4420*/  DFMA R12, R12, R6, -R8 ;  /* 0x000000060c0c722b */ /* 0x000fe20000000808 */
[----:B------:R-:W-:Y:S01]  /*4430*/  MOV R4, 0x652b82fe ;  /* 0x652b82fe00047802 */ /* 0x000fe20000000f00 */
[----:B------:R-:W-:-:S06]  /*4440*/  IMAD.MOV.U32 R5, RZ, RZ, 0x3ff71547 ;  /* 0x3ff71547ff057424 */ /* 0x000fcc00078e00ff */
[----:B------:R-:W-:-:S08]  /*4450*/  DFMA R10, R10, R6, R12 ;  /* 0x000000060a0a722b */ /* 0x000fd0000000000c */
[----:B------:R-:W-:-:S08]  /*4460*/  DADD R12, R8, R10 ;  /* 0x00000000080c7229 */ /* 0x000fd0000000000a */
[----:B------:R-:W-:Y:S02]  /*4470*/  DFMA R4, R12, R4, 6.75539944105574400000e+15 ;  /* 0x433800000c04742b */ /* 0x000fe40000000004 */
[----:B------:R-:W-:Y:S01]  /*4480*/  FSETP.GEU.AND P1, PT, |R13|, 4.1917929649353027344, PT ;  /* 0x4086232b0d00780b */ /* 0x000fe20003f2e200 */
[----:B------:R-:W-:-:S05]  /*4490*/  DADD R8, R8, -R12 ;  /* 0x0000000008087229 */ /* 0x000fca000000080c */
[----:B------:R-:W-:-:S03]  /*44a0*/  DADD R6, R4, -6.75539944105574400000e+15 ;  /* 0xc338000004067429 */ /* 0x000fc60000000000 */
[----:B------:R-:W-:-:S05]  /*44b0*/  DADD R8, R10, R8 ;  /* 0x000000000a087229 */ /* 0x000fca0000000008 */
[----:B------:R-:W-:Y:S01]  /*44c0*/  DFMA R14, R6, -UR4, R12 ;  /* 0x80000004060e7c2b */ /* 0x000fe2000800000c */
[----:B------:R-:W-:Y:S01]  /*44d0*/  UMOV UR4, 0x3b39803f ;  /* 0x3b39803f00047882 */ /* 0x000fe20000000000 */
[----:B------:R-:W-:-:S06]  /*44e0*/  UMOV UR5, 0x3c7abc9e ;  /* 0x3c7abc9e00057882 */ /* 0x000fcc0000000000 */
[----:B------:R-:W-:Y:S01]  /*44f0*/  DFMA R14, R6, -UR4, R14 ;  /* 0x80000004060e7c2b */ /* 0x000fe2000800000e */
[----:B------:R-:W-:Y:S01]  /*4500*/  UMOV UR4, 0x69ce2bdf ;  /* 0x69ce2bdf00047882 */ /* 0x000fe20000000000 */
[----:B------:R-:W-:Y:S01]  /*4510*/  IMAD.MOV.U32 R6, RZ, RZ, -0x35dec16 ;  /* 0xfca213eaff067424 */ /* 0x000fe200078e00ff */
[----:B------:R-:W-:Y:S01]  /*4520*/  MOV R7, 0x3e928af3 ;  /* 0x3e928af300077802 */ /* 0x000fe20000000f00 */
[----:B------:R-:W-:-:S05]  /*4530*/  UMOV UR5, 0x3e5ade15 ;  /* 0x3e5ade1500057882 */ /* 0x000fca0000000000 */
[----:B------:R-:W-:Y:S01]  /*4540*/  DFMA R6, R14, UR4, R6 ;  /* 0x000000040e067c2b */ /* 0x000fe20008000006 */
        /* <DEDUP_REMOVED lines=24> */
[----:B------:R-:W-:-:S08]  /*46d0*/  DFMA R6, R14, R6, 1 ;  /* 0x3ff000000e06742b */ /* 0x000fd00000000006 */
[----:B------:R-:W-:-:S10]  /*46e0*/  DFMA R6, R14, R6, 1 ;  /* 0x3ff000000e06742b */ /* 0x000fd40000000006 */
[----:B------:R-:W-:Y:S02]  /*46f0*/  IMAD R11, R4, 0x100000, R7 ;  /* 0x00100000040b7824 */ /* 0x000fe400078e0207 */
[----:B------:R-:W-:Y:S01]  /*4700*/  IMAD.MOV.U32 R10, RZ, RZ, R6 ;  /* 0x000000ffff0a7224 */ /* 0x000fe200078e0006 */
[----:B------:R-:W-:Y:S06]  /*4710*/  @!P1 BRA `(.L_x_126) ;  /* 0x0000000000309947 */ /* 0x000fec0003800000 */
[----:B------:R-:W-:Y:S01]  /*4720*/  FSETP.GEU.AND P2, PT, |R13|, 4.2275390625, PT ;  /* 0x408748000d00780b */ /* 0x000fe20003f4e200 */
[C---:B------:R-:W-:Y:S02]  /*4730*/  DADD R10, R12.reuse, +INF ;  /* 0x7ff000000c0a7429 */ /* 0x040fe40000000000 */
[----:B------:R-:W-:-:S08]  /*4740*/  DSETP.GEU.AND P1, PT, R12, RZ, PT ;  /* 0x000000ff0c00722a */ /* 0x000fd00003f2e000 */
[----:B------:R-:W-:Y:S02]  /*4750*/  FSEL R10, R10, RZ, P1 ;  /* 0x000000ff0a0a7208 */ /* 0x000fe40000800000 */
[----:B------:R-:W-:Y:S02]  /*4760*/  @!P2 LEA.HI R3, R4, R4, RZ, 0x1 ;  /* 0x000000040403a211 */ /* 0x000fe400078f08ff */
[----:B------:R-:W-:Y:S02]  /*4770*/  FSEL R11, R11, RZ, P1 ;  /* 0x000000ff0b0b7208 */ /* 0x000fe40000800000 */
[----:B------:R-:W-:-:S04]  /*4780*/  @!P2 SHF.R.S32.HI R3, RZ, 0x1, R3 ;  /* 0x00000001ff03a819 */ /* 0x000fc80000011403 */
[----:B------:R-:W-:Y:S01]  /*4790*/  @!P2 IADD3 R4, PT, PT, R4, -R3, RZ ;  /* 0x800000030404a210 */ /* 0x000fe20007ffe0ff */
[----:B------:R-:W-:-:S03]  /*47a0*/  @!P2 IMAD R7, R3, 0x100000, R7 ;  /* 0x001000000307a824 */ /* 0x000fc600078e0207 */
[----:B------:R-:W-:Y:S01]  /*47b0*/  @!P2 LEA R5, R4, 0x3ff00000, 0x14 ;  /* 0x3ff000000405a811 */ /* 0x000fe200078ea0ff */
[----:B------:R-:W-:-:S06]  /*47c0*/  @!P2 IMAD.MOV.U32 R4, RZ, RZ, RZ ;  /* 0x000000ffff04a224 */ /* 0x000fcc00078e00ff */
[----:B------:R-:W-:-:S11]  /*47d0*/  @!P2 DMUL R10, R6, R4 ;  /* 0x00000004060aa228 */ /* 0x000fd60000000000 */
.L_x_126:
[----:B------:R-:W-:Y:S01]  /*47e0*/  DFMA R8, R8, R10, R10 ;  /* 0x0000000a0808722b */ /* 0x000fe2000000000a */
[----:B------:R-:W-:Y:S01]  /*47f0*/  MOV R6, R0 ;  /* 0x0000000000067202 */ /* 0x000fe20000000f00 */
[----:B------:R-:W-:Y:S01]  /*4800*/  DSETP.NEU.AND P1, PT, |R10|, +INF , PT ;  /* 0x7ff000000a00742a */ /* 0x000fe20003f2d200 */
[----:B------:R-:W-:-:S07]  /*4810*/  IMAD.MOV.U32 R7, RZ, RZ, 0x0 ;  /* 0x00000000ff077424 */ /* 0x000fce00078e00ff */
[----:B------:R-:W-:Y:S02]  /*4820*/  FSEL R4, R10, R8, !P1 ;  /* 0x000000080a047208 */ /* 0x000fe40004800000 */
[----:B------:R-:W-:Y:S01]  /*4830*/  FSEL R5, R11, R9, !P1 ;  /* 0x000000090b057208 */ /* 0x000fe20004800000 */
[----:B------:R-:W-:Y:S06]  /*4840*/  RET.REL.NODEC R6 `(_Z19calcForces_interboxPfS_PiS0_S_iiiii) ;  /* 0xffffffb406ec7950 */ /* 0x000fec0003c3ffff */
.L_x_127:
        /* <DEDUP_REMOVED lines=11> */
.L_x_182:


//--------------------- .text._Z19calcForces_intraboxPfS_PiS0_S_ --------------------------
	.section	.text._Z19calcForces_intraboxPfS_PiS0_S_,"ax",@progbits
	.align	128
        .global         _Z19calcForces_intraboxPfS_PiS0_S_
        .type           _Z19calcForces_intraboxPfS_PiS0_S_,@function
        .size           _Z19calcForces_intraboxPfS_PiS0_S_,(.L_x_184 - _Z19calcForces_intraboxPfS_PiS0_S_)
        .other          _Z19calcForces_intraboxPfS_PiS0_S_,@"STO_CUDA_ENTRY STV_DEFAULT"
_Z19calcForces_intraboxPfS_PiS0_S_:
.text._Z19calcForces_intraboxPfS_PiS0_S_:
[----:B------:R-:W-:Y:S01]  /*0000*/  LDC R1, c[0x0][0x37c] ;  /* 0x0000df00ff017b82 */ /* 0x000fe20000000800 */
[----:B------:R-:W0:Y:S07]  /*0010*/  S2R R0, SR_CTAID.Z ;  /* 0x0000000000007919 */ /* 0x000e2e0000002700 */
[----:B------:R-:W1:Y:S01]  /*0020*/  LDC R3, c[0x0][0x374] ;  /* 0x0000dd00ff037b82 */ /* 0x000e620000000800 */
[----:B------:R-:W2:Y:S07]  /*0030*/  LDCU.64 UR4, c[0x0][0x358] ;  /* 0x00006b00ff0477ac */ /* 0x000eae0008000a00 */
[----:B------:R-:W0:Y:S08]  /*0040*/  S2UR UR7, SR_CTAID.Y ;  /* 0x00000000000779c3 */ /* 0x000e300000002600 */
[----:B------:R-:W0:Y:S08]  /*0050*/  LDC R5, c[0x0][0x378] ;  /* 0x0000de00ff057b82 */ /* 0x000e300000000800 */
[----:B------:R-:W1:Y:S08]  /*0060*/  S2UR UR6, SR_CTAID.X ;  /* 0x00000000000679c3 */ /* 0x000e700000002500 */
[----:B------:R-:W3:Y:S01]  /*0070*/  LDC.64 R6, c[0x0][0x398] ;  /* 0x0000e600ff067b82 */ /* 0x000ee20000000a00 */
[----:B0-----:R-:W-:-:S04]  /*0080*/  IMAD R0, R0, R5, UR7 ;  /* 0x0000000700007e24 */ /* 0x001fc8000f8e0205 */
[----:B-1----:R-:W-:-:S04]  /*0090*/  IMAD R3, R0, R3, UR6 ;  /* 0x0000000600037e24 */ /* 0x002fc8000f8e0203 */
[----:B---3--:R-:W-:-:S05]  /*00a0*/  IMAD.WIDE R6, R3, 0x4, R6 ;  /* 0x0000000403067825 */ /* 0x008fca00078e0206 */
[----:B--2---:R-:W2:Y:S04]  /*00b0*/  LDG.E R2, desc[UR4][R6.64] ;  /* 0x0000000406027981 */ /* 0x004ea8000c1e1900 */
[----:B------:R0:W2:Y:S01]  /*00c0*/  LDG.E R3, desc[UR4][R6.64+0x4] ;  /* 0x0000040406037981 */ /* 0x0000a2000c1e1900 */
[----:B------:R-:W1:Y:S01]  /*00d0*/  LDCU UR6, c[0x0][0x360] ;  /* 0x00006c00ff0677ac */ /* 0x000e620008000800 */
[----:B------:R-:W3:Y:S01]  /*00e0*/  LDC.64 R4, c[0x0][0x3a0] ;  /* 0x0000e800ff047b82 */ /* 0x000ee20000000a00 */
[----:B-1----:R-:W1:Y:S01]  /*00f0*/  I2F.U32.RP R0, UR6 ;  /* 0x0000000600007d06 */ /* 0x002e620008209000 */
[----:B---3--:R2:W5:Y:S01]  /*0100*/  LDG.E R4, desc[UR4][R4.64] ;  /* 0x0000000404047981 */ /* 0x008562000c1e1900 */
[----:B------:R-:W-:-:S06]  /*0110*/  ISETP.NE.U32.AND P2, PT, RZ, UR6, PT ;  /* 0x00000006ff007c0c */ /* 0x000fcc000bf45070 */
[----:B-1----:R-:W1:Y:S02]  /*0120*/  MUFU.RCP R0, R0 ;  /* 0x0000000000007308 */ /* 0x002e640000001000 */
[----:B-1----:R-:W-:-:S06]  /*0130*/  VIADD R8, R0, 0xffffffe ;  /* 0x0ffffffe00087836 */ /* 0x002fcc0000000000 */
[----:B------:R1:W3:Y:S02]  /*0140*/  F2I.FTZ.U32.TRUNC.NTZ R9, R8 ;  /* 0x0000000800097305 */ /* 0x0002e4000021f000 */
[----:B-1----:R-:W-:Y:S02]  /*0150*/  HFMA2 R8, -RZ, RZ, 0, 0 ;  /* 0x00000000ff087431 */ /* 0x002fe400000001ff */
[----:B---3--:R-:W-:-:S04]  /*0160*/  IMAD.MOV R11, RZ, RZ, -R9 ;  /* 0x000000ffff0b7224 */ /* 0x008fc800078e0a09 */
[----:B------:R-:W-:-:S04]  /*0170*/  IMAD R11, R11, UR6, RZ ;  /* 0x000000060b0b7c24 */ /* 0x000fc8000f8e02ff */
[----:B0-----:R-:W-:-:S04]  /*0180*/  IMAD.HI.U32 R6, R9, R11, R8 ;  /* 0x0000000b09067227 */ /* 0x001fc800078e0008 */
[----:B--2---:R-:W-:-:S04]  /*0190*/  IMAD.IADD R5, R3, 0x1, -R2 ;  /* 0x0000000103057824 */ /* 0x004fc800078e0a02 */
[----:B------:R-:W-:-:S04]  /*01a0*/  IMAD.HI.U32 R9, R6, R5, RZ ;  /* 0x0000000506097227 */ /* 0x000fc800078e00ff */
[----:B------:R-:W-:-:S04]  /*01b0*/  IMAD.MOV R6, RZ, RZ, -R9 ;  /* 0x000000ffff067224 */ /* 0x000fc800078e0a09 */
[----:B------:R-:W-:Y:S02]  /*01c0*/  IMAD R0, R6, UR6, R5 ;  /* 0x0000000606007c24 */ /* 0x000fe4000f8e0205 */
[----:B------:R-:W0:Y:S03]  /*01d0*/  S2R R6, SR_TID.X ;  /* 0x0000000000067919 */ /* 0x000e260000002100 */
[----:B------:R-:W-:-:S13]  /*01e0*/  ISETP.GE.U32.AND P0, PT, R0, UR6, PT ;  /* 0x0000000600007c0c */ /* 0x000fda000bf06070 */
[----:B------:R-:W-:Y:S01]  /*01f0*/  @P0 IADD3 R0, PT, PT, R0, -UR6, RZ ;  /* 0x8000000600000c10 */ /* 0x000fe2000fffe0ff */
[----:B------:R-:W-:-:S03]  /*0200*/  @P0 VIADD R9, R9, 0x1 ;  /* 0x0000000109090836 */ /* 0x000fc60000000000 */
[----:B------:R-:W-:-:S13]  /*0210*/  ISETP.GE.U32.AND P1, PT, R0, UR6, PT ;  /* 0x0000000600007c0c */ /* 0x000fda000bf26070 */
[----:B------:R-:W-:Y:S01]  /*0220*/  @P1 VIADD R9, R9, 0x1 ;  /* 0x0000000109091836 */ /* 0x000fe20000000000 */
[----:B------:R-:W-:-:S04]  /*0230*/  @!P2 LOP3.LUT R9, RZ, UR6, RZ, 0x33, !PT ;  /* 0x00000006ff09ac12 */ /* 0x000fc8000f8e33ff */
[C---:B------:R-:W-:Y:S01]  /*0240*/  ISETP.GT.U32.AND P0, PT, R9.reuse, 0x7ffffffe, PT ;  /* 0x7ffffffe0900780c */ /* 0x040fe20003f04070 */
[----:B0-----:R-:W-:-:S05]  /*0250*/  IMAD R8, R9, R6, R6 ;  /* 0x0000000609087224 */ /* 0x001fca00078e0206 */
[----:B------:R-:W-:-:S07]  /*0260*/  IADD3 R7, PT, PT, R9, 0x1, R8 ;  /* 0x0000000109077810 */ /* 0x000fce0007ffe008 */
[----:B------:R-:W-:Y:S05]  /*0270*/  @P0 BRA `(.L_x_128) ;  /* 0x00000008000c0947 */ /* 0x000fea0003800000 */
[C---:B------:R-:W-:Y:S01]  /*0280*/  VIADDMNMX R27, R8.reuse, 0x1, R7, !PT ;  /* 0x00000001081b7846 */ /* 0x040fe20007800107 */
[----:B------:R-:W-:Y:S03]  /*0290*/  BSSY.RECONVERGENT B0, `(.L_x_129) ;  /* 0x0000024000007945 */ /* 0x000fe60003800200 */
[----:B------:R-:W-:-:S04]  /*02a0*/  IADD3 R0, PT, PT, -R8, R27, RZ ;  /* 0x0000001b08007210 */ /* 0x000fc80007ffe1ff */
[----:B------:R-:W-:Y:S01]  /*02b0*/  LOP3.LUT P0, R29, R0, 0x3, RZ, 0xc0, !PT ;  /* 0x00000003001d7812 */ /* 0x000fe2000780c0ff */
[----:B------:R-:W-:-:S12]  /*02c0*/  IMAD.MOV.U32 R0, RZ, RZ, R8 ;  /* 0x000000ffff007224 */ /* 0x000fd800078e0008 */
[----:B------:R-:W-:Y:S05]  /*02d0*/  @!P0 BRA `(.L_x_130) ;  /* 0x00000000007c8947 */ /* 0x000fea0003800000 */
[----:B------:R-:W0:Y:S01]  /*02e0*/  LDC.64 R10, c[0x0][0x390] ;  /* 0x0000e400ff0a7b82 */ /* 0x000e220000000a00 */
[----:B------:R-:W-:Y:S01]  /*02f0*/  IMAD.MOV.U32 R18, RZ, RZ, RZ ;  /* 0x000000ffff127224 */ /* 0x000fe200078e00ff */
[----:B------:R-:W-:-:S06]  /*0300*/  MOV R0, R8 ;  /* 0x0000000800007202 */ /* 0x000fcc0000000f00 */
[----:B------:R-:W1:Y:S02]  /*0310*/  LDC.64 R12, c[0x0][0x388] ;  /* 0x0000e200ff0c7b82 */ /* 0x000e640000000a00 */
.L_x_133:
[----:B------:R-:W-:Y:S01]  /*0320*/  ISETP.GE.AND P0, PT, R0, R5, PT ;  /* 0x000000050000720c */ /* 0x000fe20003f06270 */
[----:B------:R-:W-:Y:S01]  /*0330*/  VIADD R18, R18, 0x1 ;  /* 0x0000000112127836 */ /* 0x000fe20000000000 */
[----:B------:R-:W-:Y:S04]  /*0340*/  BSSY.RECONVERGENT B1, `(.L_x_131) ;  /* 0x0000016000017945 */ /* 0x000fe80003800200 */
[----:B------:R-:W-:-:S07]  /*0350*/  ISETP.NE.AND P1, PT, R18, R29, PT ;  /* 0x0000001d1200720c */ /* 0x000fce0003f25270 */
[----:B--2---:R-:W-:Y:S06]  /*0360*/  @P0 BRA `(.L_x_132) ;  /* 0x00000000004c0947 */ /* 0x004fec0003800000 */
[----:B------:R-:W-:-:S04]  /*0370*/  IMAD.IADD R15, R2, 0x1, R0 ;  /* 0x00000001020f7824 */ /* 0x000fc800078e0200 */
[----:B0-----:R-:W-:-:S06]  /*0380*/  IMAD.WIDE R14, R15, 0x4, R10 ;  /* 0x000000040f0e7825 */ /* 0x001fcc00078e020a */
[----:B------:R-:W2:Y:S01]  /*0390*/  LDG.E R14, desc[UR4][R14.64] ;  /* 0x000000040e0e7981 */ /* 0x000ea2000c1e1900 */
[----:B------:R-:W0:Y:S01]  /*03a0*/  S2R R21, SR_CgaCtaId ;  /* 0x0000000000157919 */ /* 0x000e220000008800 */
[----:B------:R-:W-:Y:S01]  /*03b0*/  MOV R20, 0x400 ;  /* 0x0000040000147802 */ /* 0x000fe20000000f00 */
[----:B--2---:R-:W-:-:S04]  /*03c0*/  IMAD R17, R14, 0x3, RZ ;  /* 0x000000030e117824 */ /* 0x004fc800078e02ff */
[----:B-1----:R-:W-:-:S05]  /*03d0*/  IMAD.WIDE R16, R17, 0x4, R12 ;  /* 0x0000000411107825 */ /* 0x002fca00078e020c */
[----:B------:R-:W2:Y:S04]  /*03e0*/  LDG.E R19, desc[UR4][R16.64] ;  /* 0x0000000410137981 */ /* 0x000ea8000c1e1900 */
[----:B------:R-:W3:Y:S04]  /*03f0*/  LDG.E R23, desc[UR4][R16.64+0x4] ;  /* 0x0000040410177981 */ /* 0x000ee8000c1e1900 */
[----:B------:R-:W4:Y:S01]  /*0400*/  LDG.E R25, desc[UR4][R16.64+0x8] ;  /* 0x0000080410197981 */ /* 0x000f22000c1e1900 */
[----:B0-----:R-:W-:-:S05]  /*0410*/  LEA R21, R21, R20, 0x18 ;  /* 0x0000001415157211 */ /* 0x001fca00078ec0ff */
[----:B------:R-:W-:-:S04]  /*0420*/  IMAD R20, R0, 0xc, R21 ;  /* 0x0000000c00147824 */ /* 0x000fc800078e0215 */
[----:B------:R-:W-:Y:S01]  /*0430*/  IMAD R21, R5, 0xc, R20 ;  /* 0x0000000c05157824 */ /* 0x000fe200078e0214 */
[----:B--2---:R2:W-:Y:S04]  /*0440*/  STS [R20], R19 ;  /* 0x0000001314007388 */ /* 0x0045e80000000800 */
[----:B------:R2:W-:Y:S04]  /*0450*/  STS [R21], RZ ;  /* 0x000000ff15007388 */ /* 0x0005e80000000800 */
[----:B---3--:R2:W-:Y:S04]  /*0460*/  STS [R20+0x4], R23 ;  /* 0x0000041714007388 */ /* 0x0085e80000000800 */
[----:B------:R2:W-:Y:S04]  /*0470*/  STS [R21+0x4], RZ ;  /* 0x000004ff15007388 */ /* 0x0005e80000000800 */
[----:B----4-:R2:W-:Y:S04]  /*0480*/  STS [R20+0x8], R25 ;  /* 0x0000081914007388 */ /* 0x0105e80000000800 */
[----:B------:R2:W-:Y:S02]  /*0490*/  STS [R21+0x8], RZ ;  /* 0x000008ff15007388 */ /* 0x0005e40000000800 */
.L_x_132:
[----:B------:R-:W-:Y:S05]  /*04a0*/  BSYNC.RECONVERGENT B1 ;  /* 0x0000000000017941 */ /* 0x000fea0003800200 */
.L_x_131:
[----:B------:R-:W-:Y:S01]  /*04b0*/  IADD3 R0, PT, PT, R0, 0x1, RZ ;  /* 0x0000000100007810 */ /* 0x000fe20007ffe0ff */
[----:B------:R-:W-:Y:S06]  /*04c0*/  @P1 BRA `(.L_x_133) ;  /* 0xfffffffc00941947 */ /* 0x000fec000383ffff */
.L_x_130:
[----:B------:R-:W-:Y:S05]  /*04d0*/  BSYNC.RECONVERGENT B0 ;  /* 0x0000000000007941 */ /* 0x000fea0003800200 */
.L_x_129:
[----:B0-----:R-:W-:Y:S01]  /*04e0*/  IMAD.IADD R10, R8, 0x1, -R27 ;  /* 0x00000001080a7824 */ /* 0x001fe200078e0a1b */
[----:B------:R-:W0:Y:S01]  /*04f0*/  LDCU.64 UR6, c[0x0][0x390] ;  /* 0x00007200ff0677ac */ /* 0x000e220008000a00 */
[----:B------:R-:W-:Y:S03]  /*0500*/  BSSY.RECONVERGENT B0, `(.L_x_128) ;  /* 0x000005a000007945 */ /* 0x000fe60003800200 */
[----:B------:R-:W-:-:S13]  /*0510*/  ISETP.GT.U32.AND P0, PT, R10, -0x4, PT ;  /* 0xfffffffc0a00780c */ /* 0x000fda0003f04070 */
[----:B------:R-:W-:Y:S05]  /*0520*/  @P0 BRA `(.L_x_134) ;  /* 0x00000004005c0947 */ /* 0x000fea0003800000 */
[----:B-1----:R-:W1:Y:S01]  /*0530*/  S2R R12, SR_CgaCtaId ;  /* 0x00000000000c7919 */ /* 0x002e620000008800 */
[----:B------:R-:W3:Y:S01]  /*0540*/  LDC.64 R10, c[0x0][0x388] ;  /* 0x0000e200ff0a7b82 */ /* 0x000ee20000000a00 */
[----:B--2---:R-:W-:-:S04]  /*0550*/  MOV R19, 0x400 ;  /* 0x0000040000137802 */ /* 0x004fc80000000f00 */
[----:B-1----:R-:W-:-:S07]  /*0560*/  LEA R19, R12, R19, 0x18 ;  /* 0x000000130c137211 */ /* 0x002fce00078ec0ff */
.L_x_137:
[CC--:B------:R-:W-:Y:S02]  /*0570*/  ISETP.GE.AND P1, PT, R0.reuse, R5.reuse, PT ;  /* 0x000000050000720c */ /* 0x0c0fe40003f26270 */
[----:B------:R-:W-:Y:S02]  /*0580*/  SHF.R.S32.HI R15, RZ, 0x1f, R0 ;  /* 0x0000001fff0f7819 */ /* 0x000fe40000011400 */
[----:B01----:R-:W-:Y:S02]  /*0590*/  IADD3 R18, PT, PT, R0, 0x1, RZ ;  /* 0x0000000100127810 */ /* 0x003fe40007ffe0ff */
[----:B------:R-:W-:Y:S01]  /*05a0*/  IADD3 R14, P2, PT, R2, R0, RZ ;  /* 0x00000000020e7210 */ /* 0x000fe20007f5e0ff */
[----:B------:R-:W-:Y:S01]  /*05b0*/  VIADD R22, R0, 0x2 ;  /* 0x0000000200167836 */ /* 0x000fe20000000000 */
[----:B------:R-:W-:Y:S02]  /*05c0*/  ISETP.GE.AND P0, PT, R18, R5, PT ;  /* 0x000000051200720c */ /* 0x000fe40003f06270 */
[----:B------:R-:W-:-:S02]  /*05d0*/  LEA.HI.X.SX32 R15, R2, R15, 0x1, P2 ;  /* 0x0000000f020f7211 */ /* 0x000fc400010f0eff */
[----:B0-----:R-:W-:Y:S01]  /*05e0*/  LEA R12, P2, R14, UR6, 0x2 ;  /* 0x000000060e0c7c11 */ /* 0x001fe2000f8410ff */
[----:B------:R-:W0:Y:S01]  /*05f0*/  @!P1 LDC.64 R24, c[0x0][0x390] ;  /* 0x0000e400ff189b82 */ /* 0x000e220000000a00 */
[----:B------:R-:W-:-:S07]  /*0600*/  @!P1 IMAD.IADD R13, R2, 0x1, R0 ;  /* 0x00000001020d9824 */ /* 0x000fce00078e0200 */
[----:B------:R-:W1:Y:S08]  /*0610*/  @!P1 LDC.64 R20, c[0x0][0x388] ;  /* 0x0000e200ff149b82 */ /* 0x000e700000000a00 */
[----:B------:R-:W2:Y:S01]  /*0620*/  @!P0 LDC.64 R16, c[0x0][0x388] ;  /* 0x0000e200ff108b82 */ /* 0x000ea20000000a00 */
[----:B0-----:R-:W-:Y:S01]  /*0630*/  @!P1 IMAD.WIDE R24, R13, 0x4, R24 ;  /* 0x000000040d189825 */ /* 0x001fe200078e0218 */
[----:B------:R-:W-:-:S02]  /*0640*/  LEA.HI.X R13, R14, UR7, R15, 0x2, P2 ;  /* 0x000000070e0d7c11 */ /* 0x000fc400090f140f */
[----:B------:R-:W-:-:S03]  /*0650*/  ISETP.GE.AND P2, PT, R22, R5, PT ;  /* 0x000000051600720c */ /* 0x000fc60003f46270 */
[----:B------:R-:W4:Y:S04]  /*0660*/  @!P1 LDG.E R24, desc[UR4][R24.64] ;  /* 0x0000000418189981 */ /* 0x000f28000c1e1900 */
[----:B------:R-:W3:Y:S06]  /*0670*/  @!P0 LDG.E R26, desc[UR4][R12.64+0x4] ;  /* 0x000004040c1a8981 */ /* 0x000eec000c1e1900 */
[----:B------:R-:W2:Y:S01]  /*0680*/  @!P2 LDG.E R28, desc[UR4][R12.64+0x8] ;  /* 0x000008040c1ca981 */ /* 0x000ea2000c1e1900 */
[----:B------:R-:W0:Y:S01]  /*0690*/  @!P2 LDC.64 R14, c[0x0][0x388] ;  /* 0x0000e200ff0eab82 */ /* 0x000e220000000a00 */
[----:B----4-:R-:W-:-:S04]  /*06a0*/  @!P1 IMAD R23, R24, 0x3, RZ ;  /* 0x0000000318179824 */ /* 0x010fc800078e02ff */
[----:B-1----:R-:W-:-:S04]  /*06b0*/  @!P1 IMAD.WIDE R20, R23, 0x4, R20 ;  /* 0x0000000417149825 */ /* 0x002fc800078e0214 */
[----:B---3--:R-:W-:Y:S01]  /*06c0*/  @!P0 IMAD R25, R26, 0x3, RZ ;  /* 0x000000031a198824 */ /* 0x008fe200078e02ff */
[----:B------:R-:W3:Y:S03]  /*06d0*/  @!P1 LDG.E R23, desc[UR4][R20.64] ;  /* 0x0000000414179981 */ /* 0x000ee6000c1e1900 */
[----:B--2---:R-:W-:Y:S01]  /*06e0*/  @!P0 IMAD.WIDE R16, R25, 0x4, R16 ;  /* 0x0000000419108825 */ /* 0x004fe200078e0210 */
[----:B------:R-:W2:Y:S03]  /*06f0*/  @!P1 LDG.E R27, desc[UR4][R20.64+0x4] ;  /* 0x00000404141b9981 */ /* 0x000ea6000c1e1900 */
[----:B------:R-:W-:Y:S01]  /*0700*/  @!P2 IMAD R25, R28, 0x3, RZ ;  /* 0x000000031c19a824 */ /* 0x000fe200078e02ff */
[----:B------:R1:W4:Y:S03]  /*0710*/  @!P1 LDG.E R29, desc[UR4][R20.64+0x8] ;  /* 0x00000804141d9981 */ /* 0x000326000c1e1900 */
[----:B0-----:R-:W-:Y:S01]  /*0720*/  @!P2 IMAD.WIDE R14, R25, 0x4, R14 ;  /* 0x00000004190ea825 */ /* 0x001fe200078e020e */
[----:B------:R-:W4:Y:S04]  /*0730*/  @!P0 LDG.E R26, desc[UR4][R16.64] ;  /* 0x00000004101a8981 */ /* 0x000f28000c1e1900 */
[----:B------:R-:W4:Y:S04]  /*0740*/  @!P0 LDG.E R28, desc[UR4][R16.64+0x4] ;  /* 0x00000404101c8981 */ /* 0x000f28000c1e1900 */
[----:B------:R-:W4:Y:S04]  /*0750*/  @!P0 LDG.E R30, desc[UR4][R16.64+0x8] ;  /* 0x00000804101e8981 */ /* 0x000f28000c1e1900 */
[----:B------:R-:W4:Y:S04]  /*0760*/  @!P2 LDG.E R31, desc[UR4][R14.64] ;  /* 0x000000040e1fa981 */ /* 0x000f28000c1e1900 */
[----:B------:R-:W4:Y:S04]  /*0770*/  @!P2 LDG.E R32, desc[UR4][R14.64+0x4] ;  /* 0x000004040e20a981 */ /* 0x000f28000c1e1900 */
[----:B------:R0:W4:Y:S01]  /*0780*/  @!P2 LDG.E R33, desc[UR4][R14.64+0x8] ;  /* 0x000008040e21a981 */ /* 0x000122000c1e1900 */
[--C-:B------:R-:W-:Y:S01]  /*0790*/  @!P1 IMAD R24, R0, 0xc, R19.reuse ;  /* 0x0000000c00189824 */ /* 0x100fe200078e0213 */
[----:B------:R-:W-:Y:S01]  /*07a0*/  BSSY.RECONVERGENT B1, `(.L_x_135) ;  /* 0x000002c000017945 */ /* 0x000fe20003800200 */
[----:B------:R-:W-:-:S02]  /*07b0*/  @!P0 IMAD R18, R18, 0xc, R19 ;  /* 0x0000000c12128824 */ /* 0x000fc400078e0213 */
[C---:B------:R-:W-:Y:S02]  /*07c0*/  @!P1 IMAD R25, R5.reuse, 0xc, R24 ;  /* 0x0000000c05199824 */ /* 0x040fe400078e0218 */
[--C-:B-1----:R-:W-:Y:S02]  /*07d0*/  @!P0 IMAD R21, R0, 0xc, R19.reuse ;  /* 0x0000000c00158824 */ /* 0x102fe400078e0213 */
[C---:B------:R-:W-:Y:S02]  /*07e0*/  @!P0 IMAD R18, R5.reuse, 0xc, R18 ;  /* 0x0000000c05128824 */ /* 0x040fe400078e0212 */
[--C-:B------:R-:W-:Y:S02]  /*07f0*/  @!P2 IMAD R22, R22, 0xc, R19.reuse ;  /* 0x0000000c1616a824 */ /* 0x100fe400078e0213 */
[----:B0-----:R-:W-:Y:S02]  /*0800*/  @!P2 IMAD R14, R0, 0xc, R19 ;  /* 0x0000000c000ea824 */ /* 0x001fe400078e0213 */
[----:B------:R-:W-:-:S02]  /*0810*/  @!P2 IMAD R22, R5, 0xc, R22 ;  /* 0x0000000c0516a824 */ /* 0x000fc400078e0216 */
[----:B------:R-:W-:Y:S01]  /*0820*/  VIADD R34, R0, 0x3 ;  /* 0x0000000300227836 */ /* 0x000fe20000000000 */
[----:B---3--:R0:W-:Y:S04]  /*0830*/  @!P1 STS [R24], R23 ;  /* 0x0000001718009388 */ /* 0x0081e80000000800 */
[----:B------:R0:W-:Y:S04]  /*0840*/  @!P1 STS [R25], RZ ;  /* 0x000000ff19009388 */ /* 0x0001e80000000800 */
[----:B--2---:R0:W-:Y:S04]  /*0850*/  @!P1 STS [R24+0x4], R27 ;  /* 0x0000041b18009388 */ /* 0x0041e80000000800 */
[----:B------:R0:W-:Y:S04]  /*0860*/  @!P1 STS [R25+0x4], RZ ;  /* 0x000004ff19009388 */ /* 0x0001e80000000800 */
[----:B----4-:R0:W-:Y:S04]  /*0870*/  @!P1 STS [R24+0x8], R29 ;  /* 0x0000081d18009388 */ /* 0x0101e80000000800 */
[----:B------:R0:W-:Y:S01]  /*0880*/  @!P1 STS [R25+0x8], RZ ;  /* 0x000008ff19009388 */ /* 0x0001e20000000800 */
[----:B------:R-:W-:-:S03]  /*0890*/  ISETP.GE.AND P1, PT, R34, R5, PT ;  /* 0x000000052200720c */ /* 0x000fc60003f26270 */
[----:B------:R0:W-:Y:S04]  /*08a0*/  @!P0 STS [R21+0xc], R26 ;  /* 0x00000c1a15008388 */ /* 0x0001e80000000800 */
[----:B------:R0:W-:Y:S04]  /*08b0*/  @!P0 STS [R18], RZ ;  /* 0x000000ff12008388 */ /* 0x0001e80000000800 */
[----:B------:R0:W-:Y:S04]  /*08c0*/  @!P0 STS [R21+0x10], R28 ;  /* 0x0000101c15008388 */ /* 0x0001e80000000800 */
[----:B------:R0:W-:Y:S04]  /*08d0*/  @!P0 STS [R18+0x4], RZ ;  /* 0x000004ff12008388 */ /* 0x0001e80000000800 */
[----:B------:R0:W-:Y:S04]  /*08e0*/  @!P0 STS [R21+0x14], R30 ;  /* 0x0000141e15008388 */ /* 0x0001e80000000800 */
[----:B------:R0:W-:Y:S04]  /*08f0*/  @!P0 STS [R18+0x8], RZ ;  /* 0x000008ff12008388 */ /* 0x0001e80000000800 */
[----:B------:R0:W-:Y:S04]  /*0900*/  @!P2 STS [R14+0x18], R31 ;  /* 0x0000181f0e00a388 */ /* 0x0001e80000000800 */
[----:B------:R0:W-:Y:S04]  /*0910*/  @!P2 STS [R22], RZ ;  /* 0x000000ff1600a388 */ /* 0x0001e80000000800 */
[----:B------:R0:W-:Y:S04]  /*0920*/  @!P2 STS [R14+0x1c], R32 ;  /* 0x00001c200e00a388 */ /* 0x0001e80000000800 */
[----:B------:R0:W-:Y:S04]  /*0930*/  @!P2 STS [R22+0x4], RZ ;  /* 0x000004ff1600a388 */ /* 0x0001e80000000800 */
[----:B------:R0:W-:Y:S04]  /*0940*/  @!P2 STS [R14+0x20], R33 ;  /* 0x000020210e00a388 */ /* 0x0001e80000000800 */
[----:B------:R0:W-:Y:S01]  /*0950*/  @!P2 STS [R22+0x8], RZ ;  /* 0x000008ff1600a388 */ /* 0x0001e20000000800 */
[----:B------:R-:W-:Y:S05]  /*0960*/  @P1 BRA `(.L_x_136) ;  /* 0x00000000003c1947 */ /* 0x000fea0003800000 */
[----:B------:R-:W2:Y:S02]  /*0970*/  LDG.E R12, desc[UR4][R12.64+0xc] ;  /* 0x00000c040c0c7981 */ /* 0x000ea4000c1e1900 */
[----:B--2---:R-:W-:-:S04]  /*0980*/  IMAD R15, R12, 0x3, RZ ;  /* 0x000000030c0f7824 */ /* 0x004fc800078e02ff */
[----:B0-----:R-:W-:-:S05]  /*0990*/  IMAD.WIDE R14, R15, 0x4, R10 ;  /* 0x000000040f0e7825 */ /* 0x001fca00078e020a */
[----:B------:R-:W2:Y:S04]  /*09a0*/  LDG.E R16, desc[UR4][R14.64] ;  /* 0x000000040e107981 */ /* 0x000ea8000c1e1900 */
[----:B------:R-:W3:Y:S04]  /*09b0*/  LDG.E R17, desc[UR4][R14.64+0x4] ;  /* 0x000004040e117981 */ /* 0x000ee8000c1e1900 */
[----:B------:R-:W4:Y:S01]  /*09c0*/  LDG.E R20, desc[UR4][R14.64+0x8] ;  /* 0x000008040e147981 */ /* 0x000f22000c1e1900 */
[--C-:B------:R-:W-:Y:S02]  /*09d0*/  IMAD R18, R34, 0xc, R19.reuse ;  /* 0x0000000c22127824 */ /* 0x100fe400078e0213 */
[----:B------:R-:W-:-:S02]  /*09e0*/  IMAD R21, R0, 0xc, R19 ;  /* 0x0000000c00157824 */ /* 0x000fc400078e0213 */
[----:B------:R-:W-:-:S03]  /*09f0*/  IMAD R18, R5, 0xc, R18 ;  /* 0x0000000c05127824 */ /* 0x000fc600078e0212 */
[----:B--2---:R1:W-:Y:S04]  /*0a00*/  STS [R21+0x24], R16 ;  /* 0x0000241015007388 */ /* 0x0043e80000000800 */
[----:B------:R1:W-:Y:S04]  /*0a10*/  STS [R18], RZ ;  /* 0x000000ff12007388 */ /* 0x0003e80000000800 */
[----:B---3--:R1:W-:Y:S04]  /*0a20*/  STS [R21+0x28], R17 ;  /* 0x0000281115007388 */ /* 0x0083e80000000800 */
[----:B------:R1:W-:Y:S04]  /*0a30*/  STS [R18+0x4], RZ ;  /* 0x000004ff12007388 */ /* 0x0003e80000000800 */
[----:B----4-:R1:W-:Y:S04]  /*0a40*/  STS [R21+0x2c], R20 ;  /* 0x00002c1415007388 */ /* 0x0103e80000000800 */
[----:B------:R1:W-:Y:S02]  /*0a50*/  STS [R18+0x8], RZ ;  /* 0x000008ff12007388 */ /* 0x0003e40000000800 */
.L_x_136:
[----:B------:R-:W-:Y:S05]  /*0a60*/  BSYNC.RECONVERGENT B1 ;  /* 0x0000000000017941 */ /* 0x000fea0003800200 */
.L_x_135:
[----:B------:R-:W-:-:S04]  /*0a70*/  IADD3 R0, PT, PT, R0, 0x4, RZ ;  /* 0x0000000400007810 */ /* 0x000fc80007ffe0ff */
[----:B------:R-:W-:-:S13]  /*0a80*/  ISETP.GE.AND P0, PT, R0, R7, PT ;  /* 0x000000070000720c */ /* 0x000fda0003f06270 */
[----:B------:R-:W-:Y:S05]  /*0a90*/  @!P0 BRA `(.L_x_137) ;  /* 0xfffffff800b48947 */ /* 0x000fea000383ffff */
.L_x_134:
[----:B0-----:R-:W-:Y:S05]  /*0aa0*/  BSYNC.RECONVERGENT B0 ;  /* 0x0000000000007941 */ /* 0x001fea0003800200 */
.L_x_128:
[----:B------:R-:W-:Y:S01]  /*0ab0*/  BAR.SYNC.DEFER_BLOCKING 0x0 ;  /* 0x0000000000007b1d */ /* 0x000fe20000010000 */
[----:B------:R-:W-:-:S13]  /*0ac0*/  ISETP.GT.U32.AND P0, PT, R9, 0x7ffffffe, PT ;  /* 0x7ffffffe0900780c */ /* 0x000fda0003f04070 */
[----:B------:R-:W-:Y:S05]  /*0ad0*/  @P0 BRA `(.L_x_138) ;  /* 0x0000000800700947 */ /* 0x000fea0003800000 */
[----:B------:R-:W-:Y:S01]  /*0ae0*/  BSSY.RECONVERGENT B2, `(.L_x_138) ;  /* 0x000009b000027945 */ /* 0x000fe20003800200 */
.L_x_156:
[----:B------:R-:W-:Y:S01]  /*0af0*/  ISETP.GE.AND P0, PT, R5, 0x1, PT ;  /* 0x000000010500780c */ /* 0x000fe20003f06270 */
[----:B------:R-:W-:Y:S03]  /*0b00*/  BSSY.RECONVERGENT B1, `(.L_x_139) ;  /* 0x0000095000017945 */ /* 0x000fe60003800200 */
[----:B------:R-:W-:-:S13]  /*0b10*/  ISETP.GE.OR P0, PT, R8, R5, !P0 ;  /* 0x000000050800720c */ /* 0x000fda0004706670 */
[----:B01-34-:R-:W-:Y:S05]  /*0b20*/  @P0 BRA `(.L_x_140) ;  /* 0x0000000800480947 */ /* 0x01bfea0003800000 */
[----:B------:R-:W1:Y:S01]  /*0b30*/  S2R R9, SR_CgaCtaId ;  /* 0x0000000000097919 */ /* 0x000e620000008800 */
[----:B------:R-:W-:Y:S01]  /*0b40*/  MOV R0, 0x400 ;  /* 0x0000040000007802 */ /* 0x000fe20000000f00 */
[----:B------:R-:W-:Y:S02]  /*0b50*/  IMAD.IADD R34, R2, 0x1, -R3 ;  /* 0x0000000102227824 */ /* 0x000fe400078e0a03 */
[----:B------:R-:W-:Y:S01]  /*0b60*/  IMAD.MOV R35, RZ, RZ, -R8 ;  /* 0x000000ffff237224 */ /* 0x000fe200078e0a08 */
[----:B-1----:R-:W-:-:S04]  /*0b70*/  LEA R13, R9, R0, 0x18 ;  /* 0x00000000090d7211 */ /* 0x002fc800078ec0ff */
[----:B------:R-:W-:Y:S01]  /*0b80*/  IADD3 R36, PT, PT, R13, 0x8, RZ ;  /* 0x000000080d247810 */ /* 0x000fe20007ffe0ff */
[----:B------:R-:W-:-:S05]  /*0b90*/  IMAD R0, R8, 0xc, R13 ;  /* 0x0000000c08007824 */ /* 0x000fca00078e020d */
[----:B------:R0:W1:Y:S04]  /*0ba0*/  LDS R9, [R0] ;  /* 0x0000000000097984 */ /* 0x0000680000000800 */
[----:B------:R0:W3:Y:S04]  /*0bb0*/  LDS R10, [R0+0x4] ;  /* 0x00000400000a7984 */ /* 0x0000e80000000800 */
[----:B------:R0:W4:Y:S02]  /*0bc0*/  LDS R11, [R0+0x8] ;  /* 0x00000800000b7984 */ /* 0x0001240000000800 */
.L_x_155:
[----:B------:R-:W-:Y:S01]  /*0bd0*/  ISETP.NE.AND P0, PT, R35, RZ, PT ;  /* 0x000000ff2300720c */ /* 0x000fe20003f05270 */
[----:B------:R-:W-:Y:S01]  /*0be0*/  VIADD R34, R34, 0x1 ;  /* 0x0000000122227836 */ /* 0x000fe20000000000 */
[----:B------:R-:W-:Y:S04]  /*0bf0*/  BSSY.RECONVERGENT B0, `(.L_x_141) ;  /* 0x0000082000007945 */ /* 0x000fe80003800200 */
[----:B------:R-:W-:-:S07]  /*0c00*/  ISETP.NE.AND P2, PT, R34, RZ, PT ;  /* 0x000000ff2200720c */ /* 0x000fce0003f45270 */
[----:B0-----:R-:W-:Y:S06]  /*0c10*/  @!P0 BRA `(.L_x_142) ;  /* 0x0000000400fc8947 */ /* 0x001fec0003800000 */
[----:B0-----:R-:W1:Y:S01]  /*0c20*/  LDS R0, [R36+-0x8] ;  /* 0xfffff80024007984 */ /* 0x001e620000000800 */
[----:B-----5:R-:W0:Y:S01]  /*0c30*/  MUFU.RCP R13, R4 ;  /* 0x00000004000d7308 */ /* 0x020e220000001000 */
[----:B------:R-:W-:Y:S01]  /*0c40*/  BSSY.RECONVERGENT B3, `(.L_x_143) ;  /* 0x000000d000037945 */ /* 0x000fe20003800200 */
[----:B0-----:R-:W-:-:S04]  /*0c50*/  FFMA R12, -R4, R13, 1 ;  /* 0x3f800000040c7423 */ /* 0x001fc8000000010d */
[----:B------:R-:W-:Y:S01]  /*0c60*/  FFMA R12, R13, R12, R13 ;  /* 0x0000000c0d0c7223 */ /* 0x000fe2000000000d */
[----:B-1----:R-:W-:-:S04]  /*0c70*/  FADD R37, R9, -R0 ;  /* 0x8000000009257221 */ /* 0x002fc80000000000 */
[----:B------:R-:W0:Y:S01]  /*0c80*/  FCHK P0, R37, R4 ;  /* 0x0000000425007302 */ /* 0x000e220000000000 */
[----:B------:R-:W-:-:S04]  /*0c90*/  FFMA R13, R37, R12, RZ ;  /* 0x0000000c250d7223 */ /* 0x000fc800000000ff */
[----:B------:R-:W-:-:S04]  /*0ca0*/  FFMA R0, -R4, R13, R37 ;  /* 0x0000000d04007223 */ /* 0x000fc80000000125 */
[----:B------:R-:W-:Y:S01]  /*0cb0*/  FFMA R12, R12, R0, R13 ;  /* 0x000000000c0c7223 */ /* 0x000fe2000000000d */
[----:B0-----:R-:W-:Y:S06]  /*0cc0*/  @!P0 BRA `(.L_x_144) ;  /* 0x0000000000108947 */ /* 0x001fec0003800000 */
[----:B------:R-:W-:Y:S01]  /*0cd0*/  IMAD.MOV.U32 R0, RZ, RZ, R37 ;  /* 0x000000ffff007224 */ /* 0x000fe200078e0025 */
[----:B------:R-:W-:-:S07]  /*0ce0*/  MOV R12, 0xd00 ;  /* 0x00000d00000c7802 */ /* 0x000fce0000000f00 */
[----:B--234-:R-:W-:Y:S05]  /*0cf0*/  CALL.REL.NOINC `($__internal_2_$__cuda_sm3x_div_rn_noftz_f32_slowpath) ;  /* 0x0000000c00c87944 */ /* 0x01cfea0003c00000 */
[----:B------:R-:W-:-:S07]  /*0d00*/  MOV R12, R0 ;  /* 0x00000000000c7202 */ /* 0x000fce0000000f00 */
.L_x_144:
[----:B------:R-:W-:Y:S05]  /*0d10*/  BSYNC.RECONVERGENT B3 ;  /* 0x0000000000037941 */ /* 0x000fea0003800200 */
.L_x_143:
[----:B------:R-:W3:Y:S01]  /*0d20*/  LDS R13, [R36+-0x4] ;  /* 0xfffffc00240d7984 */ /* 0x000ee20000000800 */
[----:B------:R-:W0:Y:S01]  /*0d30*/  MUFU.RCP R15, R4 ;  /* 0x00000004000f7308 */ /* 0x000e220000001000 */
[----:B------:R-:W-:Y:S07]  /*0d40*/  BSSY.RECONVERGENT B3, `(.L_x_145) ;  /* 0x000000f000037945 */ /* 0x000fee0003800200 */
[----:B------:R-:W1:Y:S01]  /*0d50*/  FRND R12, R12 ;  /* 0x0000000c000c7307 */ /* 0x000e620000201000 */
[----:B0-----:R-:W-:-:S04]  /*0d60*/  FFMA R0, -R4, R15, 1 ;  /* 0x3f80000004007423 */ /* 0x001fc8000000010f */
[----:B------:R-:W-:Y:S01]  /*0d70*/  FFMA R0, R15, R0, R15 ;  /* 0x000000000f007223 */ /* 0x000fe2000000000f */
[----:B-1----:R-:W-:Y:S01]  /*0d80*/  FFMA R37, -R4, R12, R37 ;  /* 0x0000000c04257223 */ /* 0x002fe20000000125 */
[----:B---3--:R-:W-:-:S04]  /*0d90*/  FADD R13, R10, -R13 ;  /* 0x8000000d0a0d7221 */ /* 0x008fc80000000000 */
[----:B------:R-:W0:Y:S01]  /*0da0*/  FCHK P0, R13, R4 ;  /* 0x000000040d007302 */ /* 0x000e220000000000 */
[----:B------:R-:W-:-:S04]  /*0db0*/  FFMA R15, R0, R13, RZ ;  /* 0x0000000d000f7223 */ /* 0x000fc800000000ff */
[----:B------:R-:W-:-:S04]  /*0dc0*/  FFMA R14, -R4, R15, R13 ;  /* 0x0000000f040e7223 */ /* 0x000fc8000000010d */
[----:B------:R-:W-:Y:S01]  /*0dd0*/  FFMA R14, R0, R14, R15 ;  /* 0x0000000e000e7223 */ /* 0x000fe2000000000f */
[----:B0-----:R-:W-:Y:S06]  /*0de0*/  @!P0 BRA `(.L_x_146) ;  /* 0x0000000000108947 */ /* 0x001fec0003800000 */
[----:B------:R-:W-:Y:S01]  /*0df0*/  IMAD.MOV.U32 R0, RZ, RZ, R13 ;  /* 0x000000ffff007224 */ /* 0x000fe200078e000d */
[----:B------:R-:W-:-:S07]  /*0e00*/  MOV R12, 0xe20 ;  /* 0x00000e20000c7802 */ /* 0x000fce0000000f00 */
[----:B--2-4-:R-:W-:Y:S05]  /*0e10*/  CALL.REL.NOINC `($__internal_2_$__cuda_sm3x_div_rn_noftz_f32_slowpath) ;  /* 0x0000000c00807944 */ /* 0x014fea0003c00000 */
[----:B------:R-:W-:-:S07]  /*0e20*/  IMAD.MOV.U32 R14, RZ, RZ, R0 ;  /* 0x000000ffff0e7224 */ /* 0x000fce00078e0000 */
.L_x_146:
[----:B------:R-:W-:Y:S05]  /*0e30*/  BSYNC.RECONVERGENT B3 ;  /* 0x0000000000037941 */ /* 0x000fea0003800200 */
.L_x_145:
[----:B------:R-:W4:Y:S01]  /*0e40*/  LDS R0, [R36] ;  /* 0x0000000024007984 */ /* 0x000f220000000800 */
[----:B------:R-:W0:Y:S01]  /*0e50*/  MUFU.RCP R15, R4 ;  /* 0x00000004000f7308 */ /* 0x000e220000001000 */
[----:B------:R-:W-:Y:S07]  /*0e60*/  BSSY.RECONVERGENT B3, `(.L_x_147) ;  /* 0x000000e000037945 */ /* 0x000fee0003800200 */
[----:B------:R-:W1:Y:S01]  /*0e70*/  FRND R14, R14 ;  /* 0x0000000e000e7307 */ /* 0x000e620000201000 */
[C---:B0-----:R-:W-:Y:S01]  /*0e80*/  FFMA R12, -R4.reuse, R15, 1 ;  /* 0x3f800000040c7423 */ /* 0x041fe2000000010f */
[----:B-1----:R-:W-:Y:S01]  /*0e90*/  FFMA R38, -R4, R14, R13 ;  /* 0x0000000e04267223 */ /* 0x002fe2000000010d */
[----:B----4-:R-:W-:-:S02]  /*0ea0*/  FADD R39, R11, -R0 ;  /* 0x800000000b277221 */ /* 0x010fc40000000000 */
[----:B------:R-:W-:-:S03]  /*0eb0*/  FFMA R0, R15, R12, R15 ;  /* 0x0000000c0f007223 */ /* 0x000fc6000000000f */
[----:B------:R-:W0:Y:S01]  /*0ec0*/  FCHK P0, R39, R4 ;  /* 0x0000000427007302 */ /* 0x000e220000000000 */
[----:B------:R-:W-:-:S04]  /*0ed0*/  FFMA R15, R0, R39, RZ ;  /* 0x00000027000f7223 */ /* 0x000fc800000000ff */
[----:B------:R-:W-:-:S04]  /*0ee0*/  FFMA R12, -R4, R15, R39 ;  /* 0x0000000f040c7223 */ /* 0x000fc80000000127 */
[----:B------:R-:W-:Y:S01]  /*0ef0*/  FFMA R0, R0, R12, R15 ;  /* 0x0000000c00007223 */ /* 0x000fe2000000000f */
[----:B0-----:R-:W-:Y:S06]  /*0f00*/  @!P0 BRA `(.L_x_148) ;  /* 0x00000000000c8947 */ /* 0x001fec0003800000 */
[----:B------:R-:W-:Y:S02]  /*0f10*/  MOV R0, R39 ;  /* 0x0000002700007202 */ /* 0x000fe40000000f00 */
[----:B------:R-:W-:-:S07]  /*0f20*/  MOV R12, 0xf40 ;  /* 0x00000f40000c7802 */ /* 0x000fce0000000f00 */
[----:B--2---:R-:W-:Y:S05]  /*0f30*/  CALL.REL.NOINC `($__internal_2_$__cuda_sm3x_div_rn_noftz_f32_slowpath) ;  /* 0x0000000c00387944 */ /* 0x004fea0003c00000 */
.L_x_148:
[----:B------:R-:W-:Y:S05]  /*0f40*/  BSYNC.RECONVERGENT B3 ;  /* 0x0000000000037941 */ /* 0x000fea0003800200 */
.L_x_147:
[----:B------:R-:W0:Y:S01]  /*0f50*/  FRND R0, R0 ;  /* 0x0000000000007307 */ /* 0x000e220000201000 */
[----:B------:R-:W-:Y:S01]  /*0f60*/  FMUL R12, R38, R38 ;  /* 0x00000026260c7220 */ /* 0x000fe20000400000 */
[----:B------:R-:W-:Y:S01]  /*0f70*/  BSSY.RECONVERGENT B3, `(.L_x_149) ;  /* 0x000000c000037945 */ /* 0x000fe20003800200 */
[----:B------:R-:W-:Y:S02]  /*0f80*/  IMAD.MOV.U32 R42, RZ, RZ, RZ ;  /* 0x000000ffff2a7224 */ /* 0x000fe400078e00ff */
[----:B------:R-:W-:Y:S01]  /*0f90*/  FFMA R12, R37, R37, R12 ;  /* 0x00000025250c7223 */ /* 0x000fe2000000000c */
[----:B------:R-:W-:Y:S02]  /*0fa0*/  IMAD.MOV.U32 R43, RZ, RZ, -0x3fe40000 ;  /* 0xc01c0000ff2b7424 */ /* 0x000fe400078e00ff */
[----:B0-----:R-:W-:Y:S01]  /*0fb0*/  FFMA R39, -R4, R0, R39 ;  /* 0x0000000004277223 */ /* 0x001fe20000000127 */
[----:B------:R-:W-:-:S03]  /*0fc0*/  MOV R0, 0x1030 ;  /* 0x0000103000007802 */ /* 0x000fc60000000f00 */
[----:B------:R-:W-:-:S04]  /*0fd0*/  FFMA R40, R39, R39, R12 ;  /* 0x0000002727287223 */ /* 0x000fc8000000000c */
[----:B------:R-:W0:Y:S02]  /*0fe0*/  F2F.F64.F32 R12, R40 ;  /* 0x00000028000c7310 */ /* 0x000e240000201800 */
[----:B0-----:R-:W-:-:S10]  /*0ff0*/  DADD R14, -RZ, |R12| ;  /* 0x00000000ff0e7229 */ /* 0x001fd4000000050c */
[----:B--2---:R-:W-:Y:S01]  /*1000*/  IMAD.MOV.U32 R20, RZ, RZ, R14 ;  /* 0x000000ffff147224 */ /* 0x004fe200078e000e */
[----:B------:R-:W-:-:S07]  /*1010*/  MOV R41, R15 ;  /* 0x0000000f00297202 */ /* 0x000fce0000000f00 */
[----:B------:R-:W-:Y:S05]  /*1020*/  CALL.REL.NOINC `($_Z19calcForces_intraboxPfS_PiS0_S_$__internal_accurate_pow) ;  /* 0x00000010009c7944 */ /* 0x000fea0003c00000 */
[----:B------:R-:W-:Y:S05]  /*1030*/  BSYNC.RECONVERGENT B3 ;  /* 0x0000000000037941 */ /* 0x000fea0003800200 */
.L_x_149:
[----:B------:R-:W-:Y:S01]  /*1040*/  DADD R14, R12, -7 ;  /* 0xc01c00000c0e7429 */ /* 0x000fe20000000000 */
[----:B------:R-:W-:Y:S01]  /*1050*/  IMAD.MOV.U32 R16, RZ, RZ, R21 ;  /* 0x000000ffff107224 */ /* 0x000fe200078e0015 */
[----:B------:R-:W-:Y:S01]  /*1060*/  MOV R17, R22 ;  /* 0x0000001600117202 */ /* 0x000fe20000000f00 */
[----:B------:R-:W-:Y:S01]  /*1070*/  BSSY.RECONVERGENT B3, `(.L_x_150) ;  /* 0x0000013000037945 */ /* 0x000fe20003800200 */
[----:B------:R-:W-:Y:S02]  /*1080*/  FSETP.NEU.AND P0, PT, R40, RZ, PT ;  /* 0x000000ff2800720b */ /* 0x000fe40003f0d000 */
[----:B------:R-:W-:Y:S02]  /*1090*/  ISETP.GE.AND P1, PT, R13, RZ, PT ;  /* 0x000000ff0d00720c */ /* 0x000fe40003f26270 */
[----:B------:R-:W-:Y:S02]  /*10a0*/  DADD R18, -RZ, -R16 ;  /* 0x00000000ff127229 */ /* 0x000fe40000000910 */
[----:B------:R-:W-:Y:S01]  /*10b0*/  LOP3.LUT R14, R15, 0x7ff00000, RZ, 0xc0, !PT ;  /* 0x7ff000000f0e7812 */ /* 0x000fe200078ec0ff */
[----:B------:R-:W-:-:S03]  /*10c0*/  DADD R16, -RZ, |R12| ;  /* 0x00000000ff107229 */ /* 0x000fc6000000050c */
[----:B------:R-:W-:-:S04]  /*10d0*/  ISETP.NE.AND P3, PT, R14, 0x7ff00000, PT ;  /* 0x7ff000000e00780c */ /* 0x000fc80003f65270 */
[----:B------:R-:W-:Y:S02]  /*10e0*/  FSEL R21, R18, R21, !P1 ;  /* 0x0000001512157208 */ /* 0x000fe40004800000 */
[----:B------:R-:W-:Y:S01]  /*10f0*/  FSEL R15, R19, R22, !P1 ;  /* 0x00000016130f7208 */ /* 0x000fe20004800000 */
[----:B------:R-:W-:Y:S01]  /*1100*/  IMAD.MOV.U32 R20, RZ, RZ, R16 ;  /* 0x000000ffff147224 */ /* 0x000fe200078e0010 */
[----:B------:R-:W-:Y:S02]  /*1110*/  FSEL R14, R21, RZ, P0 ;  /* 0x000000ff150e7208 */ /* 0x000fe40000000000 */
[----:B------:R-:W-:-:S03]  /*1120*/  @!P0 LOP3.LUT R15, R13, 0x7ff00000, RZ, 0xfc, !PT ;  /* 0x7ff000000d0f8812 */ /* 0x000fc600078efcff */
[----:B------:R-:W-:Y:S05]  /*1130*/  @P3 BRA `(.L_x_151) ;  /* 0x0000000000183947 */ /* 0x000fea0003800000 */
[----:B------:R-:W-:-:S13]  /*1140*/  FSETP.NAN.AND P3, PT, R40, R40, PT ;  /* 0x000000282800720b */ /* 0x000fda0003f68000 */
[----:B------:R-:W-:Y:S01]  /*1150*/  @P3 DADD R14, R12, -7 ;  /* 0xc01c00000c0e3429 */ /* 0x000fe20000000000 */
[----:B------:R-:W-:Y:S10]  /*1160*/  @P3 BRA `(.L_x_151) ;  /* 0x00000000000c3947 */ /* 0x000ff40003800000 */
[----:B------:R-:W-:-:S14]  /*1170*/  DSETP.NEU.AND P3, PT, |R12|, +INF , PT ;  /* 0x7ff000000c00742a */ /* 0x000fdc0003f6d200 */
[----:B------:R-:W-:Y:S01]  /*1180*/  @!P3 SEL R15, RZ, 0x80000000, P1 ;  /* 0x80000000ff0fb807 */ /* 0x000fe20000800000 */
[----:B------:R-:W-:-:S07]  /*1190*/  @!P3 IMAD.MOV.U32 R14, RZ, RZ, RZ ;  /* 0x000000ffff0eb224 */ /* 0x000fce00078e00ff */
.L_x_151:
[----:B------:R-:W-:Y:S05]  /*11a0*/  BSYNC.RECONVERGENT B3 ;  /* 0x0000000000037941 */ /* 0x000fea0003800200 */
.L_x_150:
[----:B------:R-:W-:Y:S01]  /*11b0*/  BSSY.RECONVERGENT B3, `(.L_x_152) ;  /* 0x0000005000037945 */ /* 0x000fe20003800200 */
[----:B------:R-:W-:Y:S01]  /*11c0*/  MOV R41, R17 ;  /* 0x0000001100297202 */ /* 0x000fe20000000f00 */
[----:B------:R-:W-:Y:S01]  /*11d0*/  IMAD.MOV.U32 R43, RZ, RZ, -0x3ff00000 ;  /* 0xc0100000ff2b7424 */ /* 0x000fe200078e00ff */
[----:B------:R-:W-:-:S07]  /*11e0*/  MOV R0, 0x1200 ;  /* 0x0000120000007802 */ /* 0x000fce0000000f00 */
[----:B------:R-:W-:Y:S05]  /*11f0*/  CALL.REL.NOINC `($_Z19calcForces_intraboxPfS_PiS0_S_$__internal_accurate_pow) ;  /* 0x0000001000287944 */ /* 0x000fea0003c00000 */
[----:B------:R-:W-:Y:S05]  /*1200*/  BSYNC.RECONVERGENT B3 ;  /* 0x0000000000037941 */ /* 0x000fea0003800200 */
.L_x_152:
[----:B------:R-:W0:Y:S01]  /*1210*/  S2R R17, SR_CgaCtaId ;  /* 0x0000000000117919 */ /* 0x000e220000008800 */
[----:B------:R-:W-:Y:S01]  /*1220*/  MOV R0, 0x400 ;  /* 0x0000040000007802 */ /* 0x000fe20000000f00 */
[----:B------:R-:W-:Y:S03]  /*1230*/  BSSY.RECONVERGENT B3, `(.L_x_153) ;  /* 0x0000012000037945 */ /* 0x000fe60003800200 */
[----:B0-----:R-:W-:-:S05]  /*1240*/  LEA R17, R17, R0, 0x18 ;  /* 0x0000000011117211 */ /* 0x001fca00078ec0ff */
[----:B------:R-:W-:Y:S01]  /*1250*/  IMAD R18, R8, 0xc, R17 ;  /* 0x0000000c08127824 */ /* 0x000fe200078e0211 */
[----:B------:R-:W-:-:S03]  /*1260*/  DADD R16, R12, -4 ;  /* 0xc01000000c107429 */ /* 0x000fc60000000000 */
[----:B------:R-:W-:-:S05]  /*1270*/  IMAD R18, R5, 0xc, R18 ;  /* 0x0000000c05127824 */ /* 0x000fca00078e0212 */
[----:B------:R0:W1:Y:S02]  /*1280*/  LDS R20, [R18] ;  /* 0x0000000012147984 */ /* 0x0000640000000800 */
[----:B------:R-:W-:Y:S02]  /*1290*/  LOP3.LUT R16, R17, 0x7ff00000, RZ, 0xc0, !PT ;  /* 0x7ff0000011107812 */ /* 0x000fe400078ec0ff */
[----:B------:R0:W2:Y:S01]  /*12a0*/  LDS R19, [R18+0x4] ;  /* 0x0000040012137984 */ /* 0x0000a20000000800 */
[----:B------:R-:W-:Y:S02]  /*12b0*/  FSEL R17, R22, +QNAN , P0 ;  /* 0x7ff0000016117808 */ /* 0x000fe40000000000 */
[----:B------:R-:W-:Y:S01]  /*12c0*/  ISETP.NE.AND P1, PT, R16, 0x7ff00000, PT ;  /* 0x7ff000001000780c */ /* 0x000fe20003f25270 */
[----:B------:R0:W3:Y:S01]  /*12d0*/  LDS R24, [R18+0x8] ;  /* 0x0000080012187984 */ /* 0x0000e20000000800 */
[----:B------:R-:W-:-:S11]  /*12e0*/  FSEL R16, R21, RZ, P0 ;  /* 0x000000ff15107208 */ /* 0x000fd60000000000 */
[----:B0-----:R-:W-:Y:S05]  /*12f0*/  @P1 BRA `(.L_x_154) ;  /* 0x0000000000141947 */ /* 0x001fea0003800000 */
[----:B------:R-:W-:-:S13]  /*1300*/  FSETP.NAN.AND P0, PT, R40, R40, PT ;  /* 0x000000282800720b */ /* 0x000fda0003f08000 */
[----:B------:R-:W-:Y:S01]  /*1310*/  @P0 DADD R16, R12, -4 ;  /* 0xc01000000c100429 */ /* 0x000fe20000000000 */
[----:B------:R-:W-:Y:S10]  /*1320*/  @P0 BRA `(.L_x_154) ;  /* 0x0000000000080947 */ /* 0x000ff40003800000 */
[----:B------:R-:W-:-:S14]  /*1330*/  DSETP.NEU.AND P0, PT, |R12|, +INF , PT ;  /* 0x7ff000000c00742a */ /* 0x000fdc0003f0d200 */
[----:B------:R-:W-:-:S07]  /*1340*/  @!P0 CS2R R16, SRZ ;  /* 0x0000000000108805 */ /* 0x000fce000001ff00 */
.L_x_154:
[----:B------:R-:W-:Y:S05]  /*1350*/  BSYNC.RECONVERGENT B3 ;  /* 0x0000000000037941 */ /* 0x000fea0003800200 */
.L_x_153:
[----:B------:R-:W-:Y:S01]  /*1360*/  DMUL R16, R16, -24 ;  /* 0xc038000010107828 */ /* 0x000fe20000000000 */
[----:B------:R-:W-:-:S07]  /*1370*/  FSETP.NEU.AND P0, PT, R40, 1, PT ;  /* 0x3f8000002800780b */ /* 0x000fce0003f0d000 */
[----:B------:R-:W-:-:S10]  /*1380*/  DFMA R16, R14, 48, R16 ;  /* 0x404800000e10782b */ /* 0x000fd40000000010 */
[----:B------:R-:W0:Y:S02]  /*1390*/  F2F.F32.F64 R16, R16 ;  /* 0x0000001000107310 */ /* 0x000e240000301000 */
[----:B0-----:R-:W-:-:S05]  /*13a0*/  FSEL R0, R16, 24, P0 ;  /* 0x41c0000010007808 */ /* 0x001fca0000000000 */
[-C--:B-1----:R-:W-:Y:S01]  /*13b0*/  FFMA R37, R37, R0.reuse, R20 ;  /* 0x0000000025257223 */ /* 0x082fe20000000014 */
[-C--:B--2---:R-:W-:Y:S01]  /*13c0*/  FFMA R19, R38, R0.reuse, R19 ;  /* 0x0000000026137223 */ /* 0x084fe20000000013 */
[----:B---3--:R-:W-:-:S03]  /*13d0*/  FFMA R39, R39, R0, R24 ;  /* 0x0000000027277223 */ /* 0x008fc60000000018 */
[----:B------:R0:W-:Y:S04]  /*13e0*/  STS [R18], R37 ;  /* 0x0000002512007388 */ /* 0x0001e80000000800 */
[----:B------:R0:W-:Y:S04]  /*13f0*/  STS [R18+0x4], R19 ;  /* 0x0000041312007388 */ /* 0x0001e80000000800 */
[----:B------:R0:W-:Y:S02]  /*1400*/  STS [R18+0x8], R39 ;  /* 0x0000082712007388 */ /* 0x0001e40000000800 */
.L_x_142:
[----:B------:R-:W-:Y:S05]  /*1410*/  BSYNC.RECONVERGENT B0 ;  /* 0x0000000000007941 */ /* 0x000fea0003800200 */
.L_x_141:
[----:B------:R-:W-:Y:S01]  /*1420*/  VIADD R36, R36, 0xc ;  /* 0x0000000c24247836 */ /* 0x000fe20000000000 */
[----:B------:R-:W-:Y:S01]  /*1430*/  IADD3 R35, PT, PT, R35, 0x1, RZ ;  /* 0x0000000123237810 */ /* 0x000fe20007ffe0ff */
[----:B------:R-:W-:Y:S06]  /*1440*/  @P2 BRA `(.L_x_155) ;  /* 0xfffffff400e02947 */ /* 0x000fec000383ffff */
.L_x_140:
[----:B------:R-:W-:Y:S05]  /*1450*/  BSYNC.RECONVERGENT B1 ;  /* 0x0000000000017941 */ /* 0x000fea0003800200 */
.L_x_139:
[----:B------:R-:W-:-:S05]  /*1460*/  VIADD R8, R8, 0x1 ;  /* 0x0000000108087836 */ /* 0x000fca0000000000 */
[----:B------:R-:W-:-:S13]  /*1470*/  ISETP.GE.AND P0, PT, R8, R7, PT ;  /* 0x000000070800720c */ /* 0x000fda0003f06270 */
[----:B------:R-:W-:Y:S05]  /*1480*/  @!P0 BRA `(.L_x_156) ;  /* 0xfffffff400988947 */ /* 0x000fea000383ffff */
[----:B------:R-:W-:Y:S05]  /*1490*/  BSYNC.RECONVERGENT B2 ;  /* 0x0000000000027941 */ /* 0x000fea0003800200 */
.L_x_138:
[----:B------:R-:W-:Y:S01]  /*14a0*/  BAR.SYNC.DEFER_BLOCKING 0x0 ;  /* 0x0000000000007b1d */ /* 0x000fe20000010000 */
[----:B------:R-:W-:-:S04]  /*14b0*/  ISETP.GE.AND P0, PT, R5, 0x1, PT ;  /* 0x000000010500780c */ /* 0x000fc80003f06270 */
[----:B------:R-:W-:-:S13]  /*14c0*/  ISETP.NE.OR P0, PT, R6, RZ, !P0 ;  /* 0x000000ff0600720c */ /* 0x000fda0004705670 */
[----:B------:R-:W-:Y:S05]  /*14d0*/  @P0 EXIT ;  /* 0x000000000000094d */ /* 0x000fea0003800000 */
[----:B-----5:R-:W-:Y:S01]  /*14e0*/  IMAD.IADD R4, R2, 0x1, -R3 ;  /* 0x0000000102047824 */ /* 0x020fe200078e0a03 */
[----:B0-----:R-:W-:Y:S02]  /*14f0*/  LOP3.LUT R0, R5, 0x3, RZ, 0xc0, !PT ;  /* 0x0000000305007812 */ /* 0x001fe400078ec0ff */
[----:B----4-:R-:W-:Y:S02]  /*1500*/  MOV R11, RZ ;  /* 0x000000ff000b7202 */ /* 0x010fe40000000f00 */
[----:B------:R-:W-:Y:S02]  /*1510*/  ISETP.GT.U32.AND P0, PT, R4, -0x4, PT ;  /* 0xfffffffc0400780c */ /* 0x000fe40003f04070 */
[----:B------:R-:W-:-:S11]  /*1520*/  ISETP.NE.AND P1, PT, R0, RZ, PT ;  /* 0x000000ff0000720c */ /* 0x000fd60003f25270 */
[----:B------:R-:W-:Y:S05]  /*1530*/  @P0 BRA `(.L_x_157) ;  /* 0x0000000400340947 */ /* 0x000fea0003800000 */
[----:B------:R-:W0:Y:S01]  /*1540*/  S2R R11, SR_CgaCtaId ;  /* 0x00000000000b7919 */ /* 0x000e220000008800 */
[----:B------:R-:W4:Y:S01]  /*1550*/  LDC.64 R6, c[0x0][0x390] ;  /* 0x0000e400ff067b82 */ /* 0x000f220000000a00 */
[----:B------:R-:W-:Y:S01]  /*1560*/  IMAD R4, R2, 0xc, RZ ;  /* 0x0000000c02047824 */ /* 0x000fe200078e02ff */
[----:B---3--:R-:W-:-:S03]  /*1570*/  MOV R10, 0x400 ;  /* 0x00000400000a7802 */ /* 0x008fc60000000f00 */
[----:B------:R-:W-:-:S03]  /*1580*/  IMAD R4, R3, 0xc, -R4 ;  /* 0x0000000c03047824 */ /* 0x000fc600078e0a04 */
[----:B-1----:R-:W1:Y:S01]  /*1590*/  LDC.64 R8, c[0x0][0x380] ;  /* 0x0000e000ff087b82 */ /* 0x002e620000000a00 */
[----:B0-----:R-:W-:Y:S02]  /*15a0*/  LEA R13, R11, R10, 0x18 ;  /* 0x0000000a0b0d7211 */ /* 0x001fe400078ec0ff */
[----:B------:R-:W-:Y:S02]  /*15b0*/  LOP3.LUT R11, R5, 0x7ffffffc, RZ, 0xc0, !PT ;  /* 0x7ffffffc050b7812 */ /* 0x000fe400078ec0ff */
[----:B------:R-:W-:Y:S01]  /*15c0*/  IADD3 R10, PT, PT, R4, 0x18, R13 ;  /* 0x00000018040a7810 */ /* 0x000fe20007ffe00d */
[----:B------:R-:W-:Y:S02]  /*15d0*/  IMAD.MOV.U32 R13, RZ, RZ, R2 ;  /* 0x000000ffff0d7224 */ /* 0x000fe400078e0002 */
[----:B------:R-:W-:-:S07]  /*15e0*/  IMAD.MOV R12, RZ, RZ, -R11 ;  /* 0x000000ffff0c7224 */ /* 0x000fce00078e0a0b */
.L_x_158:
[----:B----4-:R-:W-:Y:S01]  /*15f0*/  IMAD.WIDE R4, R13, 0x4, R6 ;  /* 0x000000040d047825 */ /* 0x010fe200078e0206 */
[----:B--23--:R-:W0:Y:S04]  /*1600*/  LDS R21, [R10+-0x18] ;  /* 0xffffe8000a157984 */ /* 0x00ce280000000800 */
[----:B------:R-:W2:Y:S04]  /*1610*/  LDG.E R14, desc[UR4][R4.64] ;  /* 0x00000004040e7981 */ /* 0x000ea8000c1e1900 */
[----:B------:R-:W3:Y:S04]  /*1620*/  LDS R23, [R10+-0x14] ;  /* 0xffffec000a177984 */ /* 0x000ee80000000800 */
[----:B------:R-:W4:Y:S01]  /*1630*/  LDS R25, [R10+-0x10] ;  /* 0xfffff0000a197984 */ /* 0x000f220000000800 */
[----:B--2---:R-:W-:-:S04]  /*1640*/  IMAD R15, R14, 0x3, RZ ;  /* 0x000000030e0f7824 */ /* 0x004fc800078e02ff */
[----:B-1----:R-:W-:-:S05]  /*1650*/  IMAD.WIDE R14, R15, 0x4, R8 ;  /* 0x000000040f0e7825 */ /* 0x002fca00078e0208 */
[----:B0-----:R0:W-:Y:S04]  /*1660*/  STG.E desc[UR4][R14.64], R21 ;  /* 0x000000150e007986 */ /* 0x0011e8000c101904 */
[----:B------:R-:W2:Y:S04]  /*1670*/  LDG.E R16, desc[UR4][R4.64] ;  /* 0x0000000404107981 */ /* 0x000ea8000c1e1900 */
[----:B------:R-:W1:Y:S01]  /*1680*/  LDS R21, [R10+-0xc] ;  /* 0xfffff4000a157984 */ /* 0x000e620000000800 */
[----:B--2---:R-:W-:-:S04]  /*1690*/  IMAD R17, R16, 0x3, RZ ;  /* 0x0000000310117824 */ /* 0x004fc800078e02ff */
[----:B------:R-:W-:-:S05]  /*16a0*/  IMAD.WIDE R16, R17, 0x4, R8 ;  /* 0x0000000411107825 */ /* 0x000fca00078e0208 */
[----:B---3--:R2:W-:Y:S04]  /*16b0*/  STG.E desc[UR4][R16.64+0x4], R23 ;  /* 0x0000041710007986 */ /* 0x0085e8000c101904 */
[----:B------:R-:W3:Y:S04]  /*16c0*/  LDG.E R18, desc[UR4][R4.64] ;  /* 0x0000000404127981 */ /* 0x000ee8000c1e1900 */
[----:B------:R-:W5:Y:S01]  /*16d0*/  LDS R23, [R10+-0x8] ;  /* 0xfffff8000a177984 */ /* 0x000f620000000800 */
[----:B---3--:R-:W-:-:S04]  /*16e0*/  IMAD R19, R18, 0x3, RZ ;  /* 0x0000000312137824 */ /* 0x008fc800078e02ff */
[----:B------:R-:W-:-:S05]  /*16f0*/  IMAD.WIDE R18, R19, 0x4, R8 ;  /* 0x0000000413127825 */ /* 0x000fca00078e0208 */
[----:B----4-:R3:W-:Y:S04]  /*1700*/  STG.E desc[UR4][R18.64+0x8], R25 ;  /* 0x0000081912007986 */ /* 0x0107e8000c101904 */
[----:B0-----:R-:W4:Y:S04]  /*1710*/  LDG.E R14, desc[UR4][R4.64+0x4] ;  /* 0x00000404040e7981 */ /* 0x001f28000c1e1900 */
[----:B------:R-:W0:Y:S01]  /*1720*/  LDS R25, [R10+-0x4] ;  /* 0xfffffc000a197984 */ /* 0x000e220000000800 */
[----:B----4-:R-:W-:-:S04]  /*1730*/  IMAD R15, R14, 0x3, RZ ;  /* 0x000000030e0f7824 */ /* 0x010fc800078e02ff */
[----:B------:R-:W-:-:S05]  /*1740*/  IMAD.WIDE R14, R15, 0x4, R8 ;  /* 0x000000040f0e7825 */ /* 0x000fca00078e0208 */
[----:B-1----:R1:W-:Y:S04]  /*1750*/  STG.E desc[UR4][R14.64], R21 ;  /* 0x000000150e007986 */ /* 0x0023e8000c101904 */
[----:B--2---:R-:W2:Y:S04]  /*1760*/  LDG.E R16, desc[UR4][R4.64+0x4] ;  /* 0x0000040404107981 */ /* 0x004ea8000c1e1900 */
[----:B------:R-:W4:Y:S01]  /*1770*/  LDS R21, [R10] ;  /* 0x000000000a157984 */ /* 0x000f220000000800 */
[----:B--2---:R-:W-:-:S04]  /*1780*/  IMAD R17, R16, 0x3, RZ ;  /* 0x0000000310117824 */ /* 0x004fc800078e02ff */
[----:B------:R-:W-:-:S05]  /*1790*/  IMAD.WIDE R16, R17, 0x4, R8 ;  /* 0x0000000411107825 */ /* 0x000fca00078e0208 */
[----:B-----5:R2:W-:Y:S04]  /*17a0*/  STG.E desc[UR4][R16.64+0x4], R23 ;  /* 0x0000041710007986 */ /* 0x0205e8000c101904 */
[----:B---3--:R-:W3:Y:S04]  /*17b0*/  LDG.E R18, desc[UR4][R4.64+0x4] ;  /* 0x0000040404127981 */ /* 0x008ee8000c1e1900 */
[----:B------:R-:W5:Y:S01]  /*17c0*/  LDS R23, [R10+0x4] ;  /* 0x000004000a177984 */ /* 0x000f620000000800 */
[----:B---3--:R-:W-:-:S04]  /*17d0*/  IMAD R19, R18, 0x3, RZ ;  /* 0x0000000312137824 */ /* 0x008fc800078e02ff */
[----:B------:R-:W-:-:S05]  /*17e0*/  IMAD.WIDE R18, R19, 0x4, R8 ;  /* 0x0000000413127825 */ /* 0x000fca00078e0208 */
[----:B0-----:R0:W-:Y:S04]  /*17f0*/  STG.E desc[UR4][R18.64+0x8], R25 ;  /* 0x0000081912007986 */ /* 0x0011e8000c101904 */
[----:B-1----:R-:W3:Y:S04]  /*1800*/  LDG.E R14, desc[UR4][R4.64+0x8] ;  /* 0x00000804040e7981 */ /* 0x002ee8000c1e1900 */
[----:B------:R-:W1:Y:S01]  /*1810*/  LDS R25, [R10+0x8] ;  /* 0x000008000a197984 */ /* 0x000e620000000800 */
[----:B---3--:R-:W-:-:S04]  /*1820*/  IMAD R15, R14, 0x3, RZ ;  /* 0x000000030e0f7824 */ /* 0x008fc800078e02ff */
[----:B------:R-:W-:-:S05]  /*1830*/  IMAD.WIDE R14, R15, 0x4, R8 ;  /* 0x000000040f0e7825 */ /* 0x000fca00078e0208 */
[----:B----4-:R3:W-:Y:S04]  /*1840*/  STG.E desc[UR4][R14.64], R21 ;  /* 0x000000150e007986 */ /* 0x0107e8000c101904 */
[----:B--2---:R-:W2:Y:S04]  /*1850*/  LDG.E R16, desc[UR4][R4.64+0x8] ;  /* 0x0000080404107981 */ /* 0x004ea8000c1e1900 */
[----:B------:R-:W4:Y:S01]  /*1860*/  LDS R21, [R10+0xc] ;  /* 0x00000c000a157984 */ /* 0x000f220000000800 */
[----:B--2---:R-:W-:-:S04]  /*1870*/  IMAD R17, R16, 0x3, RZ ;  /* 0x0000000310117824 */ /* 0x004fc800078e02ff */
[----:B------:R-:W-:-:S05]  /*1880*/  IMAD.WIDE R16, R17, 0x4, R8 ;  /* 0x0000000411107825 */ /* 0x000fca00078e0208 */
[----:B-----5:R2:W-:Y:S04]  /*1890*/  STG.E desc[UR4][R16.64+0x4], R23 ;  /* 0x0000041710007986 */ /* 0x0205e8000c101904 */
[----:B0-----:R-:W5:Y:S04]  /*18a0*/  LDG.E R18, desc[UR4][R4.64+0x8] ;  /* 0x0000080404127981 */ /* 0x001f68000c1e1900 */
[----:B------:R-:W0:Y:S01]  /*18b0*/  LDS R23, [R10+0x10] ;  /* 0x000010000a177984 */ /* 0x000e220000000800 */
[----:B-----5:R-:W-:-:S04]  /*18c0*/  IMAD R19, R18, 0x3, RZ ;  /* 0x0000000312137824 */ /* 0x020fc800078e02ff */
[----:B------:R-:W-:-:S05]  /*18d0*/  IMAD.WIDE R18, R19, 0x4, R8 ;  /* 0x0000000413127825 */ /* 0x000fca00078e0208 */
[----:B-1----:R1:W-:Y:S04]  /*18e0*/  STG.E desc[UR4][R18.64+0x8], R25 ;  /* 0x0000081912007986 */ /* 0x0023e8000c101904 */
[----:B---3--:R-:W3:Y:S04]  /*18f0*/  LDG.E R14, desc[UR4][R4.64+0xc] ;  /* 0x00000c04040e7981 */ /* 0x008ee8000c1e1900 */
[----:B------:R5:W5:Y:S01]  /*1900*/  LDS R25, [R10+0x14] ;  /* 0x000014000a197984 */ /* 0x000b620000000800 */
[----:B---3--:R-:W-:-:S04]  /*1910*/  IMAD R15, R14, 0x3, RZ ;  /* 0x000000030e0f7824 */ /* 0x008fc800078e02ff */
[----:B------:R-:W-:-:S05]  /*1920*/  IMAD.WIDE R14, R15, 0x4, R8 ;  /* 0x000000040f0e7825 */ /* 0x000fca00078e0208 */
[----:B----4-:R3:W-:Y:S04]  /*1930*/  STG.E desc[UR4][R14.64], R21 ;  /* 0x000000150e007986 */ /* 0x0107e8000c101904 */
[----:B--2---:R-:W2:Y:S02]  /*1940*/  LDG.E R16, desc[UR4][R4.64+0xc] ;  /* 0x00000c0404107981 */ /* 0x004ea4000c1e1900 */
[----:B--2---:R-:W-:-:S04]  /*1950*/  IMAD R17, R16, 0x3, RZ ;  /* 0x0000000310117824 */ /* 0x004fc800078e02ff */
[----:B------:R-:W-:-:S05]  /*1960*/  IMAD.WIDE R16, R17, 0x4, R8 ;  /* 0x0000000411107825 */ /* 0x000fca00078e0208 */
[----:B0-----:R3:W-:Y:S04]  /*1970*/  STG.E desc[UR4][R16.64+0x4], R23 ;  /* 0x0000041710007986 */ /* 0x0017e8000c101904 */
[----:B-1----:R-:W2:Y:S01]  /*1980*/  LDG.E R18, desc[UR4][R4.64+0xc] ;  /* 0x00000c0404127981 */ /* 0x002ea2000c1e1900 */
[----:B------:R-:W-:Y:S01]  /*1990*/  IADD3 R12, PT, PT, R12, 0x4, RZ ;  /* 0x000000040c0c7810 */ /* 0x000fe20007ffe0ff */
[----:B------:R-:W-:Y:S02]  /*19a0*/  VIADD R13, R13, 0x4 ;  /* 0x000000040d0d7836 */ /* 0x000fe40000000000 */
[----:B-----5:R-:W-:Y:S01]  /*19b0*/  VIADD R10, R10, 0x30 ;  /* 0x000000300a0a7836 */ /* 0x020fe20000000000 */
[----:B------:R-:W-:Y:S01]  /*19c0*/  ISETP.NE.AND P0, PT, R12, RZ, PT ;  /* 0x000000ff0c00720c */ /* 0x000fe20003f05270 */
[----:B--2---:R-:W-:-:S04]  /*19d0*/  IMAD R19, R18, 0x3, RZ ;  /* 0x0000000312137824 */ /* 0x004fc800078e02ff */
[----:B------:R-:W-:-:S05]  /*19e0*/  IMAD.WIDE R18, R19, 0x4, R8 ;  /* 0x0000000413127825 */ /* 0x000fca00078e0208 */
[----:B------:R3:W-:Y:S03]  /*19f0*/  STG.E desc[UR4][R18.64+0x8], R25 ;  /* 0x0000081912007986 */ /* 0x0007e6000c101904 */
[----:B------:R-:W-:Y:S05]  /*1a00*/  @P0 BRA `(.L_x_158) ;  /* 0xfffffff800f80947 */ /* 0x000fea000383ffff */
.L_x_157:
[----:B------:R-:W-:Y:S05]  /*1a10*/  @!P1 EXIT ;  /* 0x000000000000994d */ /* 0x000fea0003800000 */
[----:B-1----:R-:W0:Y:S01]  /*1a20*/  S2R R9, SR_CgaCtaId ;  /* 0x0000000000097919 */ /* 0x002e220000008800 */
[----:B------:R-:W1:Y:S01]  /*1a30*/  LDC.64 R4, c[0x0][0x390] ;  /* 0x0000e400ff047b82 */ /* 0x000e620000000a00 */
[C---:B------:R-:W-:Y:S01]  /*1a40*/  IADD3 R3, PT, PT, R2.reuse, -R3, -R11 ;  /* 0x8000000302037210 */ /* 0x040fe20007ffe80b */
[----:B------:R-:W-:Y:S01]  /*1a50*/  IMAD.MOV R0, RZ, RZ, -R0 ;  /* 0x000000ffff007224 */ /* 0x000fe200078e0a00 */
[----:B------:R-:W-:Y:S02]  /*1a60*/  MOV R8, 0x400 ;  /* 0x0000040000087802 */ /* 0x000fe40000000f00 */
[----:B---3--:R-:W-:Y:S01]  /*1a70*/  IADD3 R15, PT, PT, R2, R11, RZ ;  /* 0x0000000b020f7210 */ /* 0x008fe20007ffe0ff */
[----:B------:R-:W-:Y:S02]  /*1a80*/  IMAD R3, R3, -0xc, RZ ;  /* 0xfffffff403037824 */ /* 0x000fe400078e02ff */
[----:B------:R-:W3:Y:S01]  /*1a90*/  LDC.64 R6, c[0x0][0x380] ;  /* 0x0000e000ff067b82 */ /* 0x000ee20000000a00 */
[----:B0-----:R-:W-:-:S04]  /*1aa0*/  LEA R8, R9, R8, 0x18 ;  /* 0x0000000809087211 */ /* 0x001fc800078ec0ff */
[----:B------:R-:W-:-:S07]  /*1ab0*/  IADD3 R14, PT, PT, R3, 0x4, R8 ;  /* 0x00000004030e7810 */ /* 0x000fce0007ffe008 */
.L_x_159:
[----:B-1----:R-:W-:Y:S01]  /*1ac0*/  IMAD.WIDE R2, R15, 0x4, R4 ;  /* 0x000000040f027825 */ /* 0x002fe200078e0204 */
[----:B0-----:R-:W0:Y:S04]  /*1ad0*/  LDS R17, [R14+-0x4] ;  /* 0xfffffc000e117984 */ /* 0x001e280000000800 */
[----:B------:R-:W4:Y:S04]  /*1ae0*/  LDG.E R8, desc[UR4][R2.64] ;  /* 0x0000000402087981 */ /* 0x000f28000c1e1900 */
[----:B--2---:R-:W1:Y:S04]  /*1af0*/  LDS R19, [R14] ;  /* 0x000000000e137984 */ /* 0x004e680000000800 */
[----:B------:R2:W5:Y:S01]  /*1b00*/  LDS R21, [R14+0x4] ;  /* 0x000004000e157984 */ /* 0x0005620000000800 */
[----:B----4-:R-:W-:-:S04]  /*1b10*/  IMAD R9, R8, 0x3, RZ ;  /* 0x0000000308097824 */ /* 0x010fc800078e02ff */
[----:B---3--:R-:W-:-:S05]  /*1b20*/  IMAD.WIDE R8, R9, 0x4, R6 ;  /* 0x0000000409087825 */ /* 0x008fca00078e0206 */
[----:B0-----:R0:W-:Y:S04]  /*1b30*/  STG.E desc[UR4][R8.64], R17 ;  /* 0x0000001108007986 */ /* 0x0011e8000c101904 */
[----:B------:R-:W3:Y:S02]  /*1b40*/  LDG.E R10, desc[UR4][R2.64] ;  /* 0x00000004020a7981 */ /* 0x000ee4000c1e1900 */
[----:B---3--:R-:W-:-:S04]  /*1b50*/  IMAD R11, R10, 0x3, RZ ;  /* 0x000000030a0b7824 */ /* 0x008fc800078e02ff */
[----:B------:R-:W-:-:S05]  /*1b60*/  IMAD.WIDE R10, R11, 0x4, R6 ;  /* 0x000000040b0a7825 */ /* 0x000fca00078e0206 */
[----:B-1----:R0:W-:Y:S04]  /*1b70*/  STG.E desc[UR4][R10.64+0x4], R19 ;  /* 0x000004130a007986 */ /* 0x0021e8000c101904 */
[----:B------:R-:W3:Y:S01]  /*1b80*/  LDG.E R12, desc[UR4][R2.64] ;  /* 0x00000004020c7981 */ /* 0x000ee2000c1e1900 */
[----:B------:R-:W-:Y:S01]  /*1b90*/  VIADD R0, R0, 0x1 ;  /* 0x0000000100007836 */ /* 0x000fe20000000000 */
[----:B------:R-:W-:Y:S01]  /*1ba0*/  IADD3 R15, PT, PT, R15, 0x1, RZ ;  /* 0x000000010f0f7810 */ /* 0x000fe20007ffe0ff */
[----:B--2---:R-:W-:-:S03]  /*1bb0*/  VIADD R14, R14, 0xc ;  /* 0x0000000c0e0e7836 */ /* 0x004fc60000000000 */
[----:B------:R-:W-:Y:S01]  /*1bc0*/  ISETP.NE.AND P0, PT, R0, RZ, PT ;  /* 0x000000ff0000720c */ /* 0x000fe20003f05270 */
[----:B---3--:R-:W-:-:S04]  /*1bd0*/  IMAD R13, R12, 0x3, RZ ;  /* 0x000000030c0d7824 */ /* 0x008fc800078e02ff */
[----:B------:R-:W-:-:S05]  /*1be0*/  IMAD.WIDE R12, R13, 0x4, R6 ;  /* 0x000000040d0c7825 */ /* 0x000fca00078e0206 */
[----:B-----5:R0:W-:Y:S03]  /*1bf0*/  STG.E desc[UR4][R12.64+0x8], R21 ;  /* 0x000008150c007986 */ /* 0x0201e6000c101904 */
[----:B------:R-:W-:Y:S05]  /*1c00*/  @P0 BRA `(.L_x_159) ;  /* 0xfffffffc00ac0947 */ /* 0x000fea000383ffff */
[----:B------:R-:W-:Y:S05]  /*1c10*/  EXIT ;  /* 0x000000000000794d */ /* 0x000fea0003800000 */
        .weak           $__internal_2_$__cuda_sm3x_div_rn_noftz_f32_slowpath
        .type           $__internal_2_$__cuda_sm3x_div_rn_noftz_f32_slowpath,@function
        .size           $__internal_2_$__cuda_sm3x_div_rn_noftz_f32_slowpath,($_Z19calcForces_intraboxPfS_PiS0_S_$__internal_accurate_pow - $__internal_2_$__cuda_sm3x_div_rn_noftz_f32_slowpath)
$__internal_2_$__cuda_sm3x_div_rn_noftz_f32_slowpath:
[----:B------:R-:W-:Y:S01]  /*1c20*/  SHF.R.U32.HI R15, RZ, 0x17, R4 ;  /* 0x00000017ff0f7819 */ /* 0x000fe20000011604 */
[----:B------:R-:W-:Y:S01]  /*1c30*/  BSSY.RECONVERGENT B4, `(.L_x_160) ;  /* 0x0000063000047945 */ /* 0x000fe20003800200 */
[----:B------:R-:W-:Y:S02]  /*1c40*/  SHF.R.U32.HI R14, RZ, 0x17, R0 ;  /* 0x00000017ff0e7819 */ /* 0x000fe40000011600 */
[----:B------:R-:W-:Y:S01]  /*1c50*/  LOP3.LUT R20, R15, 0xff, RZ, 0xc0, !PT ;  /* 0x000000ff0f147812 */ /* 0x000fe200078ec0ff */
[----:B------:R-:W-:Y:S01]  /*1c60*/  IMAD.MOV.U32 R15, RZ, RZ, R4 ;  /* 0x000000ffff0f7224 */ /* 0x000fe200078e0004 */
[----:B------:R-:W-:-:S03]  /*1c70*/  LOP3.LUT R18, R14, 0xff, RZ, 0xc0, !PT ;  /* 0x000000ff0e127812 */ /* 0x000fc600078ec0ff */
[----:B------:R-:W-:Y:S01]  /*1c80*/  VIADD R17, R20, 0xffffffff ;  /* 0xffffffff14117836 */ /* 0x000fe20000000000 */
[----:B------:R-:W-:-:S04]  /*1c90*/  IADD3 R16, PT, PT, R18, -0x1, RZ ;  /* 0xffffffff12107810 */ /* 0x000fc80007ffe0ff */
        /* <DEDUP_REMOVED lines=25> */
[----:B------:R-:W-:Y:S01]  /*1e30*/  @!P1 FFMA R15, R4, 1.84467440737095516160e+19, RZ ;  /* 0x5f800000040f9823 */ /* 0x000fe200000000ff */
[----:B------:R-:W-:-:S07]  /*1e40*/  @!P1 VIADD R14, R14, 0x40 ;  /* 0x000000400e0e9836 */ /* 0x000fce0000000000 */
.L_x_161:
[----:B------:R-:W-:Y:S01]  /*1e50*/  LEA R16, R20, 0xc0800000, 0x17 ;  /* 0xc080000014107811 */ /* 0x000fe200078eb8ff */
[----:B------:R-:W-:Y:S03]  /*1e60*/  BSSY.RECONVERGENT B5, `(.L_x_166) ;  /* 0x0000036000057945 */ /* 0x000fe60003800200 */
[----:B------:R-:W-:Y:S01]  /*1e70*/  IADD3 R16, PT, PT, -R16, R15, RZ ;  /* 0x0000000f10107210 */ /* 0x000fe20007ffe1ff */
[----:B------:R-:W-:-:S03]  /*1e80*/  VIADD R15, R18, 0xffffff81 ;  /* 0xffffff81120f7836 */ /* 0x000fc60000000000 */
[----:B------:R-:W0:Y:S01]  /*1e90*/  MUFU.RCP R17, R16 ;  /* 0x0000001000117308 */ /* 0x000e220000001000 */
[----:B------:R-:W-:Y:S01]  /*1ea0*/  FADD.FTZ R19, -R16, -RZ ;  /* 0x800000ff10137221 */ /* 0x000fe20000010100 */
[----:B------:R-:W-:-:S03]  /*1eb0*/  IMAD R0, R15, -0x800000, R0 ;  /* 0xff8000000f007824 */ /* 0x000fc600078e0200 */
[----:B0-----:R-:W-:-:S04]  /*1ec0*/  FFMA R18, R17, R19, 1 ;  /* 0x3f80000011127423 */ /* 0x001fc80000000013 */
[----:B------:R-:W-:-:S04]  /*1ed0*/  FFMA R22, R17, R18, R17 ;  /* 0x0000001211167223 */ /* 0x000fc80000000011 */
[----:B------:R-:W-:-:S04]  /*1ee0*/  FFMA R17, R0, R22, RZ ;  /* 0x0000001600117223 */ /* 0x000fc800000000ff */
[----:B------:R-:W-:-:S04]  /*1ef0*/  FFMA R18, R19, R17, R0 ;  /* 0x0000001113127223 */ /* 0x000fc80000000000 */
[----:B------:R-:W-:Y:S01]  /*1f00*/  FFMA R21, R22, R18, R17 ;  /* 0x0000001216157223 */ /* 0x000fe20000000011 */
[----:B------:R-:W-:-:S03]  /*1f10*/  IADD3 R17, PT, PT, R15, 0x7f, -R20 ;  /* 0x0000007f0f117810 */ /* 0x000fc60007ffe814 */
[----:B------:R-:W-:Y:S02]  /*1f20*/  FFMA R18, R19, R21, R0 ;  /* 0x0000001513127223 */ /* 0x000fe40000000000 */
[----:B------:R-:W-:Y:S02]  /*1f30*/  IMAD.IADD R17, R17, 0x1, R14 ;  /* 0x0000000111117824 */ /* 0x000fe400078e020e */
        /* <DEDUP_REMOVED lines=15> */
[C---:B------:R-:W-:Y:S02]  /*2030*/  VIADD R17, R19.reuse, 0x20 ;  /* 0x0000002013117836 */ /* 0x040fe40000000000 */
[-CC-:B------:R-:W-:Y:S01]  /*2040*/  FFMA.RM R15, R22, R18.reuse, R21.reuse ;  /* 0x00000012160f7223 */ /* 0x180fe20000004015 */
[C---:B------:R-:W-:Y:S02]  /*2050*/  ISETP.NE.AND P3, PT, R19.reuse, RZ, PT ;  /* 0x000000ff1300720c */ /* 0x040fe40003f65270 */
[----:B------:R-:W-:Y:S01]  /*2060*/  LOP3.LUT R16, R14, 0x7fffff, RZ, 0xc0, !PT ;  /* 0x007fffff0e107812 */ /* 0x000fe200078ec0ff */
[----:B------:R-:W-:Y:S01]  /*2070*/  FFMA.RP R14, R22, R18, R21 ;  /* 0x00000012160e7223 */ /* 0x000fe20000008015 */
[----:B------:R-:W-:Y:S02]  /*2080*/  ISETP.NE.AND P1, PT, R19, RZ, PT ;  /* 0x000000ff1300720c */ /* 0x000fe40003f25270 */
[----:B------:R-:W-:-:S02]  /*2090*/  LOP3.LUT R16, R16, 0x800000, RZ, 0xfc, !PT ;  /* 0x0080000010107812 */ /* 0x000fc400078efcff */
[----:B------:R-:W-:Y:S02]  /*20a0*/  IADD3 R18, PT, PT, -R19, RZ, RZ ;  /* 0x000000ff13127210 */ /* 0x000fe40007ffe1ff */
[----:B------:R-:W-:Y:S02]  /*20b0*/  SHF.L.U32 R17, R16, R17, RZ ;  /* 0x0000001110117219 */ /* 0x000fe400000006ff */
[----:B------:R-:W-:Y:S02]  /*20c0*/  FSETP.NEU.FTZ.AND P0, PT, R14, R15, PT ;  /* 0x0000000f0e00720b */ /* 0x000fe40003f1d000 */
[----:B------:R-:W-:Y:S02]  /*20d0*/  SEL R15, R18, RZ, P3 ;  /* 0x000000ff120f7207 */ /* 0x000fe40001800000 */
[----:B------:R-:W-:Y:S02]  /*20e0*/  ISETP.NE.AND P1, PT, R17, RZ, P1 ;  /* 0x000000ff1100720c */ /* 0x000fe40000f25270 */
[----:B------:R-:W-:-:S02]  /*20f0*/  SHF.R.U32.HI R15, RZ, R15, R16 ;  /* 0x0000000fff0f7219 */ /* 0x000fc40000011610 */
[----:B------:R-:W-:Y:S02]  /*2100*/  PLOP3.LUT P0, PT, P0, P1, PT, 0xf8, 0x8f ;  /* 0x00000000008f781c */ /* 0x000fe40000703f70 */
[----:B------:R-:W-:Y:S02]  /*2110*/  SHF.R.U32.HI R17, RZ, 0x1, R15 ;  /* 0x00000001ff117819 */ /* 0x000fe4000001160f */
[----:B------:R-:W-:-:S04]  /*2120*/  SEL R14, RZ, 0x1, !P0 ;  /* 0x00000001ff0e7807 */ /* 0x000fc80004000000 */
[----:B------:R-:W-:-:S04]  /*2130*/  LOP3.LUT R14, R14, 0x1, R17, 0xf8, !PT ;  /* 0x000000010e0e7812 */ /* 0x000fc800078ef811 */
[----:B------:R-:W-:-:S05]  /*2140*/  LOP3.LUT R14, R14, R15, RZ, 0xc0, !PT ;  /* 0x0000000f0e0e7212 */ /* 0x000fca00078ec0ff */
[----:B------:R-:W-:-:S05]  /*2150*/  IMAD.IADD R17, R17, 0x1, R14 ;  /* 0x0000000111117824 */ /* 0x000fca00078e020e */
[----:B------:R-:W-:Y:S01]  /*2160*/  LOP3.LUT R0, R17, R0, RZ, 0xfc, !PT ;  /* 0x0000000011007212 */ /* 0x000fe200078efcff */
[----:B------:R-:W-:Y:S06]  /*2170*/  BRA `(.L_x_169) ;  /* 0x0000000000107947 */ /* 0x000fec0003800000 */
.L_x_168:
[----:B------:R-:W-:-:S04]  /*2180*/  LOP3.LUT R0, R0, 0x80000000, RZ, 0xc0, !PT ;  /* 0x8000000000007812 */ /* 0x000fc800078ec0ff */
[----:B------:R-:W-:Y:S01]  /*2190*/  LOP3.LUT R0, R0, 0x7f800000, RZ, 0xfc, !PT ;  /* 0x7f80000000007812 */ /* 0x000fe200078efcff */
[----:B------:R-:W-:Y:S06]  /*21a0*/  BRA `(.L_x_169) ;  /* 0x0000000000047947 */ /* 0x000fec0003800000 */
.L_x_167:
[----:B------:R-:W-:-:S07]  /*21b0*/  IMAD R0, R17, 0x800000, R0 ;  /* 0x0080000011007824 */ /* 0x000fce00078e0200 */
.L_x_169:
[----:B------:R-:W-:Y:S05]  /*21c0*/  BSYNC.RECONVERGENT B5 ;  /* 0x0000000000057941 */ /* 0x000fea0003800200 */
.L_x_166:
[----:B------:R-:W-:Y:S05]  /*21d0*/  BRA `(.L_x_170) ;  /* 0x0000000000207947 */ /* 0x000fea0003800000 */
.L_x_165:
[----:B------:R-:W-:-:S04]  /*21e0*/  LOP3.LUT R0, R15, 0x80000000, R0, 0x48, !PT ;  /* 0x800000000f007812 */ /* 0x000fc800078e4800 */
[----:B------:R-:W-:Y:S01]  /*21f0*/  LOP3.LUT R0, R0, 0x7f800000, RZ, 0xfc, !PT ;  /* 0x7f80000000007812 */ /* 0x000fe200078efcff */
[----:B------:R-:W-:Y:S06]  /*2200*/  BRA `(.L_x_170) ;  /* 0x0000000000147947 */ /* 0x000fec0003800000 */
.L_x_164:
[----:B------:R-:W-:Y:S01]  /*2210*/  LOP3.LUT R0, R15, 0x80000000, R0, 0x48, !PT ;  /* 0x800000000f007812 */ /* 0x000fe200078e4800 */
[----:B------:R-:W-:Y:S06]  /*2220*/  BRA `(.L_x_170) ;  /* 0x00000000000c7947 */ /* 0x000fec0003800000 */
.L_x_163:
[----:B------:R-:W0:Y:S01]  /*2230*/  MUFU.RSQ R0, -QNAN ;  /* 0xffc0000000007908 */ /* 0x000e220000001400 */
[----:B------:R-:W-:Y:S05]  /*2240*/  BRA `(.L_x_170) ;  /* 0x0000000000047947 */ /* 0x000fea0003800000 */
.L_x_162:
[----:B------:R-:W-:-:S07]  /*2250*/  FADD.FTZ R0, R0, R4 ;  /* 0x0000000400007221 */ /* 0x000fce0000010000 */
.L_x_170:
[----:B------:R-:W-:Y:S05]  /*2260*/  BSYNC.RECONVERGENT B4 ;  /* 0x0000000000047941 */ /* 0x000fea0003800200 */
.L_x_160:
[----:B------:R-:W-:Y:S01]  /*2270*/  MOV R14, R12 ;  /* 0x0000000c000e7202 */ /* 0x000fe20000000f00 */
[----:B------:R-:W-:-:S04]  /*2280*/  IMAD.MOV.U32 R15, RZ, RZ, 0x0 ;  /* 0x00000000ff0f7424 */ /* 0x000fc800078e00ff */
[----:B0-----:R-:W-:Y:S05]  /*2290*/  RET.REL.NODEC R14 `(_Z19calcForces_intraboxPfS_PiS0_S_) ;  /* 0xffffffdc0e587950 */ /* 0x001fea0003c3ffff */
        .type           $_Z19calcForces_intraboxPfS_PiS0_S_$__internal_accurate_pow,@function
        .size           $_Z19calcForces_intraboxPfS_PiS0_S_$__internal_accurate_pow,(.L_x_184 - $_Z19calcForces_intraboxPfS_PiS0_S_$__internal_accurate_pow)
$_Z19calcForces_intraboxPfS_PiS0_S_$__internal_accurate_pow:
[----:B------:R-:W-:Y:S01]  /*22a0*/  ISETP.GT.U32.AND P1, PT, R41, 0xfffff, PT ;  /* 0x000fffff2900780c */ /* 0x000fe20003f24070 */
[----:B------:R-:W-:Y:S01]  /*22b0*/  IMAD.MOV.U32 R16, RZ, RZ, R20 ;  /* 0x000000ffff107224 */ /* 0x000fe200078e0014 */
[----:B------:R-:W-:Y:S01]  /*22c0*/  MOV R17, R41 ;  /* 0x0000002900117202 */ /* 0x000fe20000000f00 */
[--C-:B------:R-:W-:Y:S01]  /*22d0*/  IMAD.MOV.U32 R18, RZ, RZ, R41.reuse ;  /* 0x000000ffff127224 */ /* 0x100fe200078e0029 */
[----:B------:R-:W-:Y:S01]  /*22e0*/  MOV R23, 0x3ed0f5d2 ;  /* 0x3ed0f5d200177802 */ /* 0x000fe20000000f00 */
[----:B------:R-:W-:Y:S01]  /*22f0*/  IMAD.MOV.U32 R22, RZ, RZ, 0x41ad3b5a ;  /* 0x41ad3b5aff167424 */ /* 0x000fe200078e00ff */
[----:B------:R-:W-:Y:S01]  /*2300*/  UMOV UR6, 0x7d2cafe2 ;  /* 0x7d2cafe200067882 */ /* 0x000fe20000000000 */
[----:B------:R-:W-:Y:S01]  /*2310*/  UMOV UR7, 0x3eb0f5ff ;  /* 0x3eb0f5ff00077882 */ /* 0x000fe20000000000 */
[----:B------:R-:W-:Y:S01]  /*2320*/  SHF.R.U32.HI R41, RZ, 0x14, R41 ;  /* 0x00000014ff297819 */ /* 0x000fe20000011629 */
[----:B------:R-:W-:Y:S01]  /*2330*/  UMOV UR8, 0x3b39803f ;  /* 0x3b39803f00087882 */ /* 0x000fe20000000000 */
[----:B------:R-:W-:-:S03]  /*2340*/  UMOV UR9, 0x3c7abc9e ;  /* 0x3c7abc9e00097882 */ /* 0x000fc60000000000 */
[----:B------:R-:W-:-:S10]  /*2350*/  @!P1 DMUL R16, R16, 1.80143985094819840000e+16 ;  /* 0x4350000010109828 */ /* 0x000fd40000000000 */
[----:B------:R-:W-:Y:S01]  /*2360*/  @!P1 MOV R18, R17 ;  /* 0x0000001100129202 */ /* 0x000fe20000000f00 */
[----:B------:R-:W-:Y:S01]  /*2370*/  @!P1 IMAD.MOV.U32 R20, RZ, RZ, R16 ;  /* 0x000000ffff149224 */ /* 0x000fe200078e0010 */
[----:B------:R-:W-:Y:S02]  /*2380*/  @!P1 LEA.HI R41, R17, 0xffffffca, RZ, 0xc ;  /* 0xffffffca11299811 */ /* 0x000fe400078f60ff */
[----:B------:R-:W-:-:S03]  /*2390*/  LOP3.LUT R18, R18, 0x800fffff, RZ, 0xc0, !PT ;  /* 0x800fffff12127812 */ /* 0x000fc600078ec0ff */
[----:B------:R-:W-:Y:S01]  /*23a0*/  VIADD R16, R41, 0xfffffc01 ;  /* 0xfffffc0129107836 */ /* 0x000fe20000000000 */
[----:B------:R-:W-:Y:S02]  /*23b0*/  LOP3.LUT R21, R18, 0x3ff00000, RZ, 0xfc, !PT ;  /* 0x3ff0000012157812 */ /* 0x000fe400078efcff */
[----:B------:R-:W-:Y:S02]  /*23c0*/  MOV R18, RZ ;  /* 0x000000ff00127202 */ /* 0x000fe40000000f00 */
[----:B------:R-:W-:-:S13]  /*23d0*/  ISETP.GE.U32.AND P3, PT, R21, 0x3ff6a09f, PT ;  /* 0x3ff6a09f1500780c */ /* 0x000fda0003f66070 */
[----:B------:R-:W-:Y:S02]  /*23e0*/  @P3 IADD3 R19, PT, PT, R21, -0x100000, RZ ;  /* 0xfff0000015133810 */ /* 0x000fe40007ffe0ff */
[----:B------:R-:W-:-:S03]  /*23f0*/  @P3 IADD3 R16, PT, PT, R41, -0x3fe, RZ ;  /* 0xfffffc0229103810 */ /* 0x000fc60007ffe0ff */
[----:B------:R-:W-:-:S06]  /*2400*/  @P3 IMAD.MOV.U32 R21, RZ, RZ, R19 ;  /* 0x000000ffff153224 */ /* 0x000fcc00078e0013 */
[C---:B------:R-:W-:Y:S02]  /*2410*/  DADD R26, R20.reuse, 1 ;  /* 0x3ff00000141a7429 */ /* 0x040fe40000000000 */
[----:B------:R-:W-:-:S04]  /*2420*/  DADD R20, R20, -1 ;  /* 0xbff0000014147429 */ /* 0x000fc80000000000 */
[----:B------:R-:W0:Y:S02]  /*2430*/  MUFU.RCP64H R19, R27 ;  /* 0x0000001b00137308 */ /* 0x000e240000001800 */
[----:B0-----:R-:W-:-:S08]  /*2440*/  DFMA R24, -R26, R18, 1 ;  /* 0x3ff000001a18742b */ /* 0x001fd00000000112 */
[----:B------:R-:W-:-:S08]  /*2450*/  DFMA R24, R24, R24, R24 ;  /* 0x000000181818722b */ /* 0x000fd00000000018 */
[----:B------:R-:W-:-:S08]  /*2460*/  DFMA R24, R18, R24, R18 ;  /* 0x000000181218722b */ /* 0x000fd00000000012 */
[----:B------:R-:W-:-:S08]  /*2470*/  DMUL R18, R20, R24 ;  /* 0x0000001814127228 */ /* 0x000fd00000000000 */
[----:B------:R-:W-:-:S08]  /*2480*/  DFMA R18, R20, R24, R18 ;  /* 0x000000181412722b */ /* 0x000fd00000000012 */
[----:B------:R-:W-:-:S08]  /*2490*/  DMUL R28, R18, R18 ;  /* 0x00000012121c7228 */ /* 0x000fd00000000000 */
[----:B------:R-:W-:Y:S01]  /*24a0*/  DFMA R22, R28, UR6, R22 ;  /* 0x000000061c167c2b */ /* 0x000fe20008000016 */
[----:B------:R-:W-:Y:S01]  /*24b0*/  UMOV UR6, 0x75488a3f ;  /* 0x75488a3f00067882 */ /* 0x000fe20000000000 */
[----:B------:R-:W-:-:S06]  /*24c0*/  UMOV UR7, 0x3ef3b20a ;  /* 0x3ef3b20a00077882 */ /* 0x000fcc0000000000 */
[----:B------:R-:W-:Y:S01]  /*24d0*/  DFMA R26, R28, R22, UR6 ;  /* 0x000000061c1a7e2b */ /* 0x000fe20008000016 */
[----:B------:R-:W-:Y:S01]  /*24e0*/  UMOV UR6, 0xe4faecd5 ;  /* 0xe4faecd500067882 */ /* 0x000fe20000000000 */
[----:B------:R-:W-:Y:S01]  /*24f0*/  UMOV UR7, 0x3f1745cd ;  /* 0x3f1745cd00077882 */ /* 0x000fe20000000000 */
[----:B------:R-:W-:-:S05]  /*2500*/  DADD R22, R20, -R18 ;  /* 0x0000000014167229 */ /* 0x000fca0000000812 */
[----:B------:R-:W-:Y:S01]  /*2510*/  DFMA R26, R28, R26, UR6 ;  /* 0x000000061c1a7e2b */ /* 0x000fe2000800001a */
        /* <DEDUP_REMOVED lines=21> */
[----:B------:R-:W-:Y:S01]  /*2670*/  VIADD R27, R23, 0x100000 ;  /* 0x00100000171b7836 */ /* 0x000fe20000000000 */
[----:B------:R-:W-:-:S04]  /*2680*/  MOV R26, R22 ;  /* 0x00000016001a7202 */ /* 0x000fc80000000f00 */
[----:B------:R-:W-:Y:S01]  /*2690*/  DADD R30, R30, -UR6 ;  /* 0x800000061e1e7e29 */ /* 0x000fe20008000000 */
[----:B------:R-:W-:Y:S01]  /*26a0*/  UMOV UR6, 0x80000000 ;  /* 0x8000000000067882 */ /* 0x000fe20000000000 */
[C---:B------:R-:W-:Y:S01]  /*26b0*/  DFMA R26, R18.reuse, R26, R28 ;  /* 0x0000001a121a722b */ /* 0x040fe2000000001c */
[----:B------:R-:W-:Y:S01]  /*26c0*/  UMOV UR7, 0x43300000 ;  /* 0x4330000000077882 */ /* 0x000fe20000000000 */
        /* <DEDUP_REMOVED lines=16> */
[----:B------:R-:W-:-:S08]  /*27d0*/  DADD R18, R26, R18 ;  /* 0x000000001a127229 */ /* 0x000fd00000000012 */
[----:B------:R-:W-:-:S08]  /*27e0*/  DADD R18, R20, R18 ;  /* 0x0000000014127229 */ /* 0x000fd00000000012 */
[----:B------:R-:W-:Y:S01]  /*27f0*/  DADD R22, R22, R18 ;  /* 0x0000000016167229 */ /* 0x000fe20000000012 */
[----:B------:R-:W-:Y:S01]  /*2800*/  LOP3.LUT R18, R16, 0x80000000, RZ, 0x3c, !PT ;  /* 0x8000000010127812 */ /* 0x000fe200078e3cff */
[----:B------:R-:W-:-:S06]  /*2810*/  IMAD.MOV.U32 R19, RZ, RZ, 0x43300000 ;  /* 0x43300000ff137424 */ /* 0x000fcc00078e00ff */
[----:B------:R-:W-:Y:S02]  /*2820*/  DADD R20, R24, R22 ;  /* 0x0000000018147229 */ /* 0x000fe40000000016 */
[----:B------:R-:W-:Y:S01]  /*2830*/  DADD R18, R18, -UR6 ;  /* 0x8000000612127e29 */ /* 0x000fe20008000000 */
[----:B------:R-:W-:Y:S01]  /*2840*/  UMOV UR6, 0xfefa39ef ;  /* 0xfefa39ef00067882 */ /* 0x000fe20000000000 */
[----:B------:R-:W-:-:S04]  /*2850*/  UMOV UR7, 0x3fe62e42 ;  /* 0x3fe62e4200077882 */ /* 0x000fc80000000000 */
[--C-:B------:R-:W-:Y:S02]  /*2860*/  DADD R26, R24, -R20.reuse ;  /* 0x00000000181a7229 */ /* 0x100fe40000000814 */
[----:B------:R-:W-:-:S06]  /*2870*/  DFMA R16, R18, UR6, R20 ;  /* 0x0000000612107c2b */ /* 0x000fcc0008000014 */
[----:B------:R-:W-:Y:S02]  /*2880*/  DADD R26, R22, R26 ;  /* 0x00000000161a7229 */ /* 0x000fe4000000001a */
[----:B------:R-:W-:-:S08]  /*2890*/  DFMA R24, R18, -UR6, R16 ;  /* 0x8000000612187c2b */ /* 0x000fd00008000010 */
[----:B------:R-:W-:Y:S01]  /*28a0*/  DADD R24, -R20, R24 ;  /* 0x0000000014187229 */ /* 0x000fe20000000118 */
[----:B------:R-:W-:-:S04]  /*28b0*/  SHF.L.U32 R20, R43, 0x1, RZ ;  /* 0x000000012b147819 */ /* 0x000fc800000006ff */
[----:B------:R-:W-:-:S03]  /*28c0*/  ISETP.GT.U32.AND P1, PT, R20, -0x2000001, PT ;  /* 0xfdffffff1400780c */ /* 0x000fc60003f24070 */
[----:B------:R-:W-:-:S08]  /*28d0*/  DADD R24, R26, -R24 ;  /* 0x000000001a187229 */ /* 0x000fd00000000818 */
[----:B------:R-:W-:Y:S01]  /*28e0*/  DFMA R18, R18, UR8, R24 ;  /* 0x0000000812127c2b */ /* 0x000fe20008000018 */
[----:B------:R-:W-:Y:S01]  /*28f0*/  LOP3.LUT R25, R43, 0xff0fffff, RZ, 0xc0, !PT ;  /* 0xff0fffff2b197812 */ /* 0x000fe200078ec0ff */
[----:B------:R-:W-:-:S03]  /*2900*/  IMAD.MOV.U32 R24, RZ, RZ, R42 ;  /* 0x000000ffff187224 */ /* 0x000fc600078e002a */
[----:B------:R-:W-:-:S03]  /*2910*/  SEL R25, R25, R43, P1 ;  /* 0x0000002b19197207 */ /* 0x000fc60000800000 */
[----:B------:R-:W-:-:S08]  /*2920*/  DADD R20, R16, R18 ;  /* 0x0000000010147229 */ /* 0x000fd00000000012 */
[----:B------:R-:W-:Y:S02]  /*2930*/  DADD R16, R16, -R20 ;  /* 0x0000000010107229 */ /* 0x000fe40000000814 */
[----:B------:R-:W-:-:S06]  /*2940*/  DMUL R26, R20, R24 ;  /* 0x00000018141a7228 */ /* 0x000fcc0000000000 */
[----:B------:R-:W-:Y:S02]  /*2950*/  DADD R16, R18, R16 ;  /* 0x0000000012107229 */ /* 0x000fe40000000010 */
[----:B------:R-:W-:-:S08]  /*2960*/  DFMA R20, R20, R24, -R26 ;  /* 0x000000181414722b */ /* 0x000fd0000000081a */
[----:B------:R-:W-:Y:S01]  /*2970*/  DFMA R24, R16, R24, R20 ;  /* 0x000000181018722b */ /* 0x000fe20000000014 */
[----:B------:R-:W-:Y:S01]  /*2980*/  MOV R16, 0x652b82fe ;  /* 0x652b82fe00107802 */ /* 0x000fe20000000f00 */
[----:B------:R-:W-:-:S06]  /*2990*/  IMAD.MOV.U32 R17, RZ, RZ, 0x3ff71547 ;  /* 0x3ff71547ff117424 */ /* 0x000fcc00078e00ff */
        /* <DEDUP_REMOVED lines=11> */
[----:B------:R-:W-:Y:S01]  /*2a50*/  MOV R20, 0xfca213ea ;  /* 0xfca213ea00147802 */ /* 0x000fe20000000f00 */
[----:B------:R-:W-:Y:S01]  /*2a60*/  IMAD.MOV.U32 R21, RZ, RZ, 0x3e928af3 ;  /* 0x3e928af3ff157424 */ /* 0x000fe200078e00ff */
        /* <DEDUP_REMOVED lines=28> */
[----:B------:R-:W-:Y:S01]  /*2c30*/  LEA R23, R16, R21, 0x14 ;  /* 0x0000001510177211 */ /* 0x000fe200078ea0ff */
        /* <DEDUP_REMOVED lines=11> */
[----:B------:R-:W-:Y:S02]  /*2cf0*/  @!P3 LEA R17, R16, 0x3ff00000, 0x14 ;  /* 0x3ff000001011b811 */ /* 0x000fe400078ea0ff */
[----:B------:R-:W-:-:S06]  /*2d00*/  @!P3 MOV R16, RZ ;  /* 0x000000ff0010b202 */ /* 0x000fcc0000000f00 */
[----:B------:R-:W-:-:S11]  /*2d10*/  @!P3 DMUL R22, R20, R16 ;  /* 0x000000101416b228 */ /* 0x000fd60000000000 */
.L_x_171:
[----:B------:R-:W-:Y:S01]  /*2d20*/  DFMA R24, R24, R22, R22 ;  /* 0x000000161818722b */ /* 0x000fe20000000016 */
[----:B------:R-:W-:Y:S01]  /*2d30*/  IMAD.MOV.U32 R16, RZ, RZ, R0 ;  /* 0x000000ffff107224 */ /* 0x000fe200078e0000 */
[----:B------:R-:W-:Y:S01]  /*2d40*/  DSETP.NEU.AND P1, PT, |R22|, +INF , PT ;  /* 0x7ff000001600742a */ /* 0x000fe20003f2d200 */
[----:B------:R-:W-:-:S07]  /*2d50*/  MOV R17, 0x0 ;  /* 0x0000000000117802 */ /* 0x000fce0000000f00 */
[----:B------:R-:W-:Y:S02]  /*2d60*/  FSEL R21, R22, R24, !P1 ;  /* 0x0000001816157208 */ /* 0x000fe40004800000 */
[----:B------:R-:W-:Y:S01]  /*2d70*/  FSEL R22, R23, R25, !P1 ;  /* 0x0000001917167208 */ /* 0x000fe20004800000 */
[----:B------:R-:W-:Y:S06]  /*2d80*/  RET.REL.NODEC R16 `(_Z19calcForces_intraboxPfS_PiS0_S_) ;  /* 0xffffffd0109c7950 */ /* 0x000fec0003c3ffff */
.L_x_172:
        /* <DEDUP_REMOVED lines=15> */
.L_x_184:


//--------------------- .text._Z11vv_update_vPfS_S_ --------------------------
	.section	.text._Z11vv_update_vPfS_S_,"ax",@progbits
	.align	128
        .global         _Z11vv_update_vPfS_S_
        .type           _Z11vv_update_vPfS_S_,@function
        .size           _Z11vv_update_vPfS_S_,(.L_x_188 - _Z11vv_update_vPfS_S_)
        .other          _Z11vv_update_vPfS_S_,@"STO_CUDA_ENTRY STV_DEFAULT"
_Z11vv_update_vPfS_S_:
.text._Z11vv_update_vPfS_S_:
[----:B------:R-:W-:Y:S01]  /*0000*/  LDC R1, c[0x0][0x37c] ;  /* 0x0000df00ff017b82 */ /* 0x000fe20000000800 */
[----:B------:R-:W0:Y:S07]  /*0010*/  S2R R7, SR_CTAID.X ;  /* 0x0000000000077919 */ /* 0x000e2e0000002500 */
[----:B------:R-:W0:Y:S01]  /*0020*/  LDC.64 R4, c[0x0][0x380] ;  /* 0x0000e000ff047b82 */ /* 0x000e220000000a00 */
[----:B------:R-:W1:Y:S07]  /*0030*/  LDCU.64 UR4, c[0x0][0x358] ;  /* 0x00006b00ff0477ac */ /* 0x000e6e0008000a00 */
[----:B------:R-:W2:Y:S01]  /*0040*/  LDC.64 R2, c[0x0][0x390] ;  /* 0x0000e400ff027b82 */ /* 0x000ea20000000a00 */
[----:B0-----:R-:W-:-:S04]  /*0050*/  IMAD.WIDE.U32 R4, R7, 0x4, R4 ;  /* 0x0000000407047825 */ /* 0x001fc800078e0004 */
[----:B--2---:R-:W-:Y:S02]  /*0060*/  IMAD.WIDE.U32 R2, R7, 0x4, R2 ;  /* 0x0000000407027825 */ /* 0x004fe400078e0002 */
[----:B-1----:R-:W2:Y:S04]  /*0070*/  LDG.E R5, desc[UR4][R4.64] ;  /* 0x0000000404057981 */ /* 0x002ea8000c1e1900 */
[----:B------:R-:W2:Y:S02]  /*0080*/  LDG.E R0, desc[UR4][R2.64] ;  /* 0x0000000402007981 */ /* 0x000ea4000c1e1900 */
[----:B--2---:R-:W-:-:S05]  /*0090*/  FFMA R7, R5, 0.0020000000949949026108, R0 ;  /* 0x3b03126f05077823 */ /* 0x004fca0000000000 */
[----:B------:R-:W-:Y:S01]  /*00a0*/  STG.E desc[UR4][R2.64], R7 ;  /* 0x0000000702007986 */ /* 0x000fe2000c101904 */
[----:B------:R-:W-:Y:S05]  /*00b0*/  EXIT ;  /* 0x000000000000794d */ /* 0x000fea0003800000 */
.L_x_173:
        /* <DEDUP_REMOVED lines=12> */
.L_x_188:


//--------------------- .text._Z11vv_update_rPfS_S_ --------------------------
	.section	.text._Z11vv_update_rPfS_S_,"ax",@progbits
	.align	128
        .global         _Z11vv_update_rPfS_S_
        .type           _Z11vv_update_rPfS_S_,@function
        .size           _Z11vv_update_rPfS_S_,(.L_x_189 - _Z11vv_update_rPfS_S_)
        .other          _Z11vv_update_rPfS_S_,@"STO_CUDA_ENTRY STV_DEFAULT"
_Z11vv_update_rPfS_S_:
.text._Z11vv_update_rPfS_S_:
[----:B------:R-:W-:Y:S01]  /*0000*/  LDC R1, c[0x0][0x37c] ;  /* 0x0000df00ff017b82 */ /* 0x000fe20000000800 */
[----:B------:R-:W0:Y:S07]  /*0010*/  S2R R9, SR_CTAID.X ;  /* 0x0000000000097919 */ /* 0x000e2e0000002500 */
[----:B------:R-:W0:Y:S01]  /*0020*/  LDC.64 R4, c[0x0][0x380] ;  /* 0x0000e000ff047b82 */ /* 0x000e220000000a00 */
[----:B------:R-:W1:Y:S07]  /*0030*/  LDCU.64 UR4, c[0x0][0x358] ;  /* 0x00006b00ff0477ac */ /* 0x000e6e0008000a00 */
[----:B------:R-:W2:Y:S08]  /*0040*/  LDC.64 R2, c[0x0][0x388] ;  /* 0x0000e200ff027b82 */ /* 0x000eb00000000a00 */
[----:B------:R-:W3:Y:S01]  /*0050*/  LDC.64 R6, c[0x0][0x390] ;  /* 0x0000e400ff067b82 */ /* 0x000ee20000000a00 */
[----:B0-----:R-:W-:-:S04]  /*0060*/  IMAD.WIDE.U32 R4, R9, 0x4, R4 ;  /* 0x0000000409047825 */ /* 0x001fc800078e0004 */
[C---:B--2---:R-:W-:Y:S02]  /*0070*/  IMAD.WIDE.U32 R2, R9.reuse, 0x4, R2 ;  /* 0x0000000409027825 */ /* 0x044fe400078e0002 */
[----:B-1----:R-:W2:Y:S02]  /*0080*/  LDG.E R5, desc[UR4][R4.64] ;  /* 0x0000000404057981 */ /* 0x002ea4000c1e1900 */
[----:B---3--:R-:W-:Y:S02]  /*0090*/  IMAD.WIDE.U32 R6, R9, 0x4, R6 ;  /* 0x0000000409067825 */ /* 0x008fe400078e0006 */
[----:B------:R-:W2:Y:S04]  /*00a0*/  LDG.E R0, desc[UR4][R2.64] ;  /* 0x0000000402007981 */ /* 0x000ea8000c1e1900 */
[----:B------:R-:W3:Y:S01]  /*00b0*/  LDG.E R7, desc[UR4][R6.64] ;  /* 0x0000000406077981 */ /* 0x000ee2000c1e1900 */
[----:B--2---:R-:W-:-:S04]  /*00c0*/  FFMA R0, R5, 0.0020000000949949026108, R0 ;  /* 0x3b03126f05007823 */ /* 0x004fc80000000000 */
[----:B---3--:R-:W-:-:S05]  /*00d0*/  FFMA R0, R7, 0.0040000001899898052216, R0 ;  /* 0x3b83126f07007823 */ /* 0x008fca0000000000 */
[C---:B------:R-:W-:Y:S01]  /*00e0*/  FSETP.GEU.AND P0, PT, |R0|.reuse, 1.2000000476837158203, PT ;  /* 0x3f99999a0000780b */ /* 0x040fe20003f0e200 */
[----:B------:R-:W-:-:S12]  /*00f0*/  FADD R9, |R0|, -RZ ;  /* 0x800000ff00097221 */ /* 0x000fd80000000200 */
[----:B------:R-:W-:Y:S05]  /*0100*/  @!P0 BRA `(.L_x_174) ;  /* 0x0000000000bc8947 */ /* 0x000fea0003800000 */
[----:B------:R-:W-:-:S13]  /*0110*/  FSETP.GTU.AND P0, PT, R9, 10066330, PT ;  /* 0x4b19999a0900780b */ /* 0x000fda0003f0c000 */
[----:B------:R-:W-:Y:S05]  /*0120*/  @P0 BRA `(.L_x_175) ;  /* 0x0000000000540947 */ /* 0x000fea0003800000 */
[----:B------:R-:W-:-:S06]  /*0130*/  FMUL R4, R9, 0.8333333134651184082 ;  /* 0x3f55555509047820 */ /* 0x000fcc0000400000 */
[----:B------:R-:W0:Y:S02]  /*0140*/  FRND.TRUNC R4, R4 ;  /* 0x0000000400047307 */ /* 0x000e24000020d000 */
[----:B0-----:R-:W-:-:S05]  /*0150*/  FFMA R6, R4, -1.2000000476837158203, R9 ;  /* 0xbf99999a04067823 */ /* 0x001fca0000000009 */
[----:B------:R-:W-:-:S13]  /*0160*/  ISETP.GE.U32.AND P0, PT, R6, 0x3f99999a, PT ;  /* 0x3f99999a0600780c */ /* 0x000fda0003f06070 */
[----:B------:R-:W-:Y:S05]  /*0170*/  @!P0 BRA `(.L_x_176) ;  /* 0x0000000000388947 */ /* 0x000fea0003800000 */
[----:B------:R-:W-:-:S04]  /*0180*/  ISETP.GE.U32.AND P0, PT, R6, -0x7fffffff, PT ;  /* 0x800000010600780c */ /* 0x000fc80003f06070 */
[----:B------:R-:W-:-:S09]  /*0190*/  FSETP.GEU.OR P1, PT, R6, -1.2000000476837158203, !P0 ;  /* 0xbf99999a0600780b */ /* 0x000fd2000472e400 */
[----:B------:R-:W-:-:S04]  /*01a0*/  @P0 FADD R5, R4, -1 ;  /* 0xbf80000004050421 */ /* 0x000fc80000000000 */
[----:B------:R-:W-:-:S05]  /*01b0*/  @!P1 FADD R5, R5, -1 ;  /* 0xbf80000005059421 */ /* 0x000fca0000000000 */
[----:B------:R-:W-:Y:S01]  /*01c0*/  @P0 MOV R4, R5 ;  /* 0x0000000500040202 */ /* 0x000fe20000000f00 */
[----:B------:R-:W-:Y:S06]  /*01d0*/  @P0 BRA `(.L_x_176) ;  /* 0x0000000000200947 */ /* 0x000fec0003800000 */
[----:B------:R-:W-:Y:S01]  /*01e0*/  FSETP.GE.AND P0, PT, R6, 2.4000000953674316406, PT ;  /* 0x4019999a0600780b */ /* 0x000fe20003f06000 */
[----:B------:R-:W-:-:S12]  /*01f0*/  FADD R4, R4, 1 ;  /* 0x3f80000004047421 */ /* 0x000fd80000000000 */
[----:B------:R-:W-:-:S05]  /*0200*/  @P0 MOV R5, 0x3f99999a ;  /* 0x3f99999a00050802 */ /* 0x000fca0000000f00 */
[----:B------:R-:W-:-:S05]  /*0210*/  @P0 FFMA R5, R5, -3, R6 ;  /* 0xc040000005050823 */ /* 0x000fca0000000006 */
[----:B------:R-:W-:Y:S01]  /*0220*/  FSETP.GE.AND P1, PT, R5, RZ, P0 ;  /* 0x000000ff0500720b */ /* 0x000fe20000726000 */
[----:B------:R-:W-:-:S12]  /*0230*/  @P0 FADD R5, R4, 1 ;  /* 0x3f80000004050421 */ /* 0x000fd80000000000 */
[----:B------:R-:W-:-:S05]  /*0240*/  @P1 FADD R5, R5, 1 ;  /* 0x3f80000005051421 */ /* 0x000fca0000000000 */
[----:B------:R-:W-:-:S07]  /*0250*/  @P0 MOV R4, R5 ;  /* 0x0000000500040202 */ /* 0x000fce0000000f00 */
.L_x_176:
[----:B------:R-:W-:Y:S01]  /*0260*/  FFMA R9, R4, -1.2000000476837158203, R9 ;  /* 0xbf99999a04097823 */ /* 0x000fe20000000009 */
[----:B------:R-:W-:Y:S06]  /*0270*/  BRA `(.L_x_174) ;  /* 0x0000000000607947 */ /* 0x000fec0003800000 */
.L_x_175:
[C---:B------:R-:W-:Y:S02]  /*0280*/  LOP3.LUT R4, R9.reuse, 0xff800000, RZ, 0xc0, !PT ;  /* 0xff80000009047812 */ /* 0x040fe400078ec0ff */
[C---:B------:R-:W-:Y:S02]  /*0290*/  ISETP.GT.U32.AND P0, PT, R9.reuse, 0x7f7fffff, PT ;  /* 0x7f7fffff0900780c */ /* 0x040fe40003f04070 */
[----:B------:R-:W-:Y:S02]  /*02a0*/  IADD3 R5, PT, PT, R4, -0x3f800000, RZ ;  /* 0xc080000004057810 */ /* 0x000fe40007ffe0ff */
[----:B------:R-:W-:Y:S02]  /*02b0*/  LOP3.LUT R4, R9, 0x7fffff, RZ, 0xc0, !PT ;  /* 0x007fffff09047812 */ /* 0x000fe400078ec0ff */
[----:B------:R-:W-:Y:S02]  /*02c0*/  ISETP.NE.AND P1, PT, R5, RZ, PT ;  /* 0x000000ff0500720c */ /* 0x000fe40003f25270 */
[----:B------:R-:W-:-:S02]  /*02d0*/  MOV R9, 0x7fffffff ;  /* 0x7fffffff00097802 */ /* 0x000fc40000000f00 */
[----:B------:R-:W-:Y:S02]  /*02e0*/  LOP3.LUT R4, R4, 0x3f800000, RZ, 0xfc, !PT ;  /* 0x3f80000004047812 */ /* 0x000fe400078efcff */
[----:B------:R-:W-:-:S07]  /*02f0*/  FSEL R9, R9, 8388608, P0 ;  /* 0x4b00000009097808 */ /* 0x000fce0000000000 */
[----:B------:R-:W-:Y:S05]  /*0300*/  @!P1 BRA `(.L_x_177) ;  /* 0x0000000000349947 */ /* 0x000fea0003800000 */
.L_x_178:
[----:B------:R-:W-:-:S04]  /*0310*/  VIMNMX.U32 R6, PT, PT, R5, 0xb800000, PT ;  /* 0x0b80000005067848 */ /* 0x000fc80003fe0000 */
[C---:B------:R-:W-:Y:S02]  /*0320*/  IADD3 R4, PT, PT, R6.reuse, R4, RZ ;  /* 0x0000000406047210 */ /* 0x040fe40007ffe0ff */
[----:B------:R-:W-:-:S03]  /*0330*/  IADD3 R5, PT, PT, -R6, R5, RZ ;  /* 0x0000000506057210 */ /* 0x000fc60007ffe1ff */
[----:B------:R-:W-:Y:S01]  /*0340*/  FMUL R7, R4, 0.8333333134651184082 ;  /* 0x3f55555504077820 */ /* 0x000fe20000400000 */
[----:B------:R-:W-:-:S03]  /*0350*/  ISETP.NE.AND P1, PT, R5, RZ, PT ;  /* 0x000000ff0500720c */ /* 0x000fc60003f25270 */
[----:B------:R-:W-:-:S04]  /*0360*/  FFMA R8, R7, -1.2000000476837158203, R4 ;  /* 0xbf99999a07087823 */ /* 0x000fc80000000004 */
[----:B------:R-:W-:-:S04]  /*0370*/  FFMA R7, R8, 0.8333333134651184082, R7 ;  /* 0x3f55555508077823 */ /* 0x000fc80000000007 */
[----:B------:R-:W-:-:S04]  /*0380*/  FFMA R8, R7, -1.2000000476837158203, R4 ;  /* 0xbf99999a07087823 */ /* 0x000fc80000000004 */
[----:B------:R-:W-:-:S04]  /*0390*/  FFMA.RZ R8, R8, 0.8333333134651184082, R7 ;  /* 0x3f55555508087823 */ /* 0x000fc8000000c007 */
[----:B------:R-:W0:Y:S02]  /*03a0*/  FRND.TRUNC R7, R8 ;  /* 0x0000000800077307 */ /* 0x000e24000020d000 */
[----:B0-----:R-:W-:-:S05]  /*03b0*/  FFMA R4, R7, -1.2000000476837158203, R4 ;  /* 0xbf99999a07047823 */ /* 0x001fca0000000004 */
[----:B------:R-:W-:-:S13]  /*03c0*/  ISETP.NE.AND P0, PT, R4, RZ, PT ;  /* 0x000000ff0400720c */ /* 0x000fda0003f05270 */
[----:B------:R-:W-:Y:S05]  /*03d0*/  @P0 BRA P1, `(.L_x_178) ;  /* 0xfffffffc00cc0947 */ /* 0x000fea000083ffff */
.L_x_177:
[----:B------:R-:W-:-:S04]  /*03e0*/  FMUL R4, R4, 1.1920928955078125e-07 ;  /* 0x3400000004047820 */ /* 0x000fc80000400000 */
[----:B------:R-:W-:-:S07]  /*03f0*/  FMUL R9, R9, R4 ;  /* 0x0000000409097220 */ /* 0x000fce0000400000 */
.L_x_174:
[C---:B------:R-:W-:Y:S02]  /*0400*/  FSETP.NAN.AND P0, PT, |R9|.reuse, |R9|, PT ;  /* 0x400000090900720b */ /* 0x040fe40003f08200 */
[----:B------:R-:W-:-:S04]  /*0410*/  LOP3.LUT R0, R9, 0x80000000, R0, 0xb8, !PT ;  /* 0x8000000009007812 */ /* 0x000fc800078eb800 */
[----:B------:R-:W-:-:S04]  /*0420*/  FSEL R9, R9, R0, P0 ;  /* 0x0000000009097208 */ /* 0x000fc80000000000 */
[----:B------:R-:W-:-:S13]  /*0430*/  FSETP.GEU.AND P0, PT, R9, RZ, PT ;  /* 0x000000ff0900720b */ /* 0x000fda0003f0e000 */
[----:B------:R-:W-:-:S05]  /*0440*/  @!P0 FADD R9, R9, 1.2000000476837158203 ;  /* 0x3f99999a09098421 */ /* 0x000fca0000000000 */
[----:B------:R-:W-:Y:S01]  /*0450*/  STG.E desc[UR4][R2.64], R9 ;  /* 0x0000000902007986 */ /* 0x000fe2000c101904 */
[----:B------:R-:W-:Y:S05]  /*0460*/  EXIT ;  /* 0x000000000000794d */ /* 0x000fea0003800000 */
.L_x_179:
        /* <DEDUP_REMOVED lines=9> */
.L_x_189:


//--------------------- .nv.global.init           --------------------------
	.section	.nv.global.init,"aw",@progbits
.nv.global.init:
	.type		$str,@object
	.size		$str,(.L_0 - $str)
$str:
        /*0000*/ 	.byte	0x25, 0x66, 0x09, 0x25, 0x66, 0x0a, 0x00
.L_0:


//--------------------- .nv.shared._Z11updateBoxesPfPiS0_S_ --------------------------
	.section	.nv.shared._Z11updateBoxesPfPiS0_S_,"aw",@nobits
	.sectionflags	@""
	.align	16
	.zero		1024


//--------------------- .nv.shared.reserved.0     --------------------------
	.section	.nv.shared.reserved.0,"aw",@nobits
	.weak		__nv_reservedSMEM_offset_0_alias
	.size		__nv_reservedSMEM_offset_0_alias, 0, 64
	.other		__nv_reservedSMEM_offset_0_alias,@"STO_CUDA_RESERVED_SHARED STV_DEFAULT"
__nv_reservedSMEM_offset_0_alias:
	.zero		0
	.zero		64


//--------------------- .nv.shared._Z19calcForces_interboxPfS_PiS0_S_iiiii --------------------------
	.section	.nv.shared._Z19calcForces_interboxPfS_PiS0_S_iiiii,"aw",@nobits
	.sectionflags	@""
	.align	16
	.zero		1024


//--------------------- .nv.shared._Z19calcForces_intraboxPfS_PiS0_S_ --------------------------
	.section	.nv.shared._Z19calcForces_intraboxPfS_PiS0_S_,"aw",@nobits
	.sectionflags	@""
	.align	16
	.zero		1024


//--------------------- .nv.shared._Z11vv_update_vPfS_S_ --------------------------
	.section	.nv.shared._Z11vv_update_vPfS_S_,"aw",@nobits
	.sectionflags	@""
	.align	16
	.zero		1024


//--------------------- .nv.shared._Z11vv_update_rPfS_S_ --------------------------
	.section	.nv.shared._Z11vv_update_rPfS_S_,"aw",@nobits
	.sectionflags	@""
	.align	16
	.zero		1024


//--------------------- .nv.constant0._Z11updateBoxesPfPiS0_S_ --------------------------
	.section	.nv.constant0._Z11updateBoxesPfPiS0_S_,"a",@progbits
	.sectionflags	@""
	.align	4
.nv.constant0._Z11updateBoxesPfPiS0_S_:
	.zero		928


//--------------------- .nv.constant0._Z19calcForces_interboxPfS_PiS0_S_iiiii --------------------------
	.section	.nv.constant0._Z19calcForces_interboxPfS_PiS0_S_iiiii,"a",@progbits
	.sectionflags	@""
	.align	4
.nv.constant0._Z19calcForces_interboxPfS_PiS0_S_iiiii:
	.zero		956


//--------------------- .nv.constant0._Z19calcForces_intraboxPfS_PiS0_S_ --------------------------
	.section	.nv.constant0._Z19calcForces_intraboxPfS_PiS0_S_,"a",@progbits
	.sectionflags	@""
	.align	4
.nv.constant0._Z19calcForces_intraboxPfS_PiS0_S_:
	.zero		936


//--------------------- .nv.constant0._Z11vv_update_vPfS_S_ --------------------------
	.section	.nv.constant0._Z11vv_update_vPfS_S_,"a",@progbits
	.sectionflags	@""
	.align	4
.nv.constant0._Z11vv_update_vPfS_S_:
	.zero		920


//--------------------- .nv.constant0._Z11vv_update_rPfS_S_ --------------------------
	.section	.nv.constant0._Z11vv_update_rPfS_S_,"a",@progbits
	.sectionflags	@""
	.align	4
.nv.constant0._Z11vv_update_rPfS_S_:
	.zero		920


//--------------------- SYMBOLS --------------------------

	.type		.nv.reservedSmem.offset0,@object
	.size		.nv.reservedSmem.offset0,0x4
	.type		.nv.reservedSmem.cap,@object
	.size		.nv.reservedSmem.cap,0x4
	.type		vprintf,@function
